	.target	sm_80

	.elftype	@"ET_EXEC"


//--------------------- .note.nv.tkinfo           --------------------------
	.section	.note.nv.tkinfo,"",@"SHT_NOTE"
	.sectionflags	@"SHF_NOTE_NV_TKINFO"
	.tkinfo
        /*0018*/ 	.word	0x00000002
        /*0030*/ 	.string	""
        /*0030*/ 	.string	"ptxas"
        /*0030*/ 	.string	"Cuda compilation tools, release 13.0, V13.0.88"
        /*0030*/ 	.string	"Build cuda_13.0.r13.0/compiler.36424714_0"
        /*0030*/ 	.string	"-v  -suppress-debug-info  -lineinfo  -arch sm_80 "



//--------------------- .note.nv.cuinfo           --------------------------
	.section	.note.nv.cuinfo,"",@"SHT_NOTE"
	.sectionflags	@"SHF_NOTE_NV_CUINFO"
        /*0018*/ 	.short	0x0002
        /*001a*/ 	.short	0x0050
        /*001c*/ 	.short	0x0082
	.zero		2


//--------------------- .nv.info                  --------------------------
	.section	.nv.info,"",@"SHT_CUDA_INFO"
	.align	4


	//----- nvinfo : EIATTR_REGCOUNT
	.align		4
        /*0000*/ 	.byte	0x04, 0x2f
        /*0002*/ 	.short	(.L_1 - .L_0)
	.align		4
.L_0:
        /*0004*/ 	.word	index@(matmul_kernel)
        /*0008*/ 	.word	0x000000ff


	//----- nvinfo : EIATTR_FRAME_SIZE
	.align		4
.L_1:
        /*000c*/ 	.byte	0x04, 0x11
        /*000e*/ 	.short	(.L_3 - .L_2)
	.align		4
.L_2:
        /*0010*/ 	.word	index@(matmul_kernel)
        /*0014*/ 	.word	0x00002540


	//----- nvinfo : EIATTR_MIN_STACK_SIZE
	.align		4
.L_3:
        /*0018*/ 	.byte	0x04, 0x12
        /*001a*/ 	.short	(.L_5 - .L_4)
	.align		4
.L_4:
        /*001c*/ 	.word	index@(matmul_kernel)
        /*0020*/ 	.word	0x00002540
.L_5:


//--------------------- .nv.info.matmul_kernel    --------------------------
	.section	.nv.info.matmul_kernel,"",@"SHT_CUDA_INFO"
	.sectionflags	@""
	.align	4


	//----- nvinfo : EIATTR_CUDA_API_VERSION
	.align		4
        /*0000*/ 	.byte	0x04, 0x37
        /*0002*/ 	.short	(.L_7 - .L_6)
.L_6:
        /*0004*/ 	.word	0x00000082


	//----- nvinfo : EIATTR_SW2861232_WAR
	.align		4
.L_7:
        /*0008*/ 	.byte	0x01, 0x35
	.zero		2


	//----- nvinfo : EIATTR_PARAM_CBANK
	.align		4
        /*000c*/ 	.byte	0x04, 0x0a
        /*000e*/ 	.short	(.L_9 - .L_8)
	.align		4
.L_8:
        /*0010*/ 	.word	index@(.nv.constant0.matmul_kernel)
        /*0014*/ 	.short	0x0160
        /*0016*/ 	.short	0x0050


	//----- nvinfo : EIATTR_CBANK_PARAM_SIZE
	.align		4
.L_9:
        /*0018*/ 	.byte	0x03, 0x19
        /*001a*/ 	.short	0x0050


	//----- nvinfo : EIATTR_KPARAM_INFO
	.align		4
        /*001c*/ 	.byte	0x04, 0x17
        /*001e*/ 	.short	(.L_11 - .L_10)
.L_10:
        /*0020*/ 	.word	0x00000000
        /*0024*/ 	.short	0x000d
        /*0026*/ 	.short	0x0048
        /*0028*/ 	.byte	0x00, 0xf4, 0x21, 0x00


	//----- nvinfo : EIATTR_KPARAM_INFO
	.align		4
.L_11:
        /*002c*/ 	.byte	0x04, 0x17
        /*002e*/ 	.short	(.L_13 - .L_12)
.L_12:
        /*0030*/ 	.word	0x00000000
        /*0034*/ 	.short	0x000c
        /*0036*/ 	.short	0x0040
        /*0038*/ 	.byte	0x00, 0xf4, 0x21, 0x00


	//----- nvinfo : EIATTR_KPARAM_INFO
	.align		4
.L_13:
        /*003c*/ 	.byte	0x04, 0x17
        /*003e*/ 	.short	(.L_15 - .L_14)
.L_14:
        /*0040*/ 	.word	0x00000000
        /*0044*/ 	.short	0x000b
        /*0046*/ 	.short	0x0038
        /*0048*/ 	.byte	0x00, 0xf0, 0x11, 0x00


	//----- nvinfo : EIATTR_KPARAM_INFO
	.align		4
.L_15:
        /*004c*/ 	.byte	0x04, 0x17
        /*004e*/ 	.short	(.L_17 - .L_16)
.L_16:
        /*0050*/ 	.word	0x00000000
        /*0054*/ 	.short	0x000a
        /*0056*/ 	.short	0x0034
        /*0058*/ 	.byte	0x00, 0xf0, 0x11, 0x00


	//----- nvinfo : EIATTR_KPARAM_INFO
	.align		4
.L_17:
        /*005c*/ 	.byte	0x04, 0x17
        /*005e*/ 	.short	(.L_19 - .L_18)
.L_18:
        /*0060*/ 	.word	0x00000000
        /*0064*/ 	.short	0x0009
        /*0066*/ 	.short	0x0030
        /*0068*/ 	.byte	0x00, 0xf0, 0x11, 0x00


	//----- nvinfo : EIATTR_KPARAM_INFO
	.align		4
.L_19:
        /*006c*/ 	.byte	0x04, 0x17
        /*006e*/ 	.short	(.L_21 - .L_20)
.L_20:
        /*0070*/ 	.word	0x00000000
        /*0074*/ 	.short	0x0008
        /*0076*/ 	.short	0x002c
        /*0078*/ 	.byte	0x00, 0xf0, 0x11, 0x00


	//----- nvinfo : EIATTR_KPARAM_INFO
	.align		4
.L_21:
        /*007c*/ 	.byte	0x04, 0x17
        /*007e*/ 	.short	(.L_23 - .L_22)
.L_22:
        /*0080*/ 	.word	0x00000000
        /*0084*/ 	.short	0x0007
        /*0086*/ 	.short	0x0028
        /*0088*/ 	.byte	0x00, 0xf0, 0x11, 0x00


	//----- nvinfo : EIATTR_KPARAM_INFO
	.align		4
.L_23:
        /*008c*/ 	.byte	0x04, 0x17
        /*008e*/ 	.short	(.L_25 - .L_24)
.L_24:
        /*0090*/ 	.word	0x00000000
        /*0094*/ 	.short	0x0006
        /*0096*/ 	.short	0x0024
        /*0098*/ 	.byte	0x00, 0xf0, 0x11, 0x00


	//----- nvinfo : EIATTR_KPARAM_INFO
	.align		4
.L_25:
        /*009c*/ 	.byte	0x04, 0x17
        /*009e*/ 	.short	(.L_27 - .L_26)
.L_26:
        /*00a0*/ 	.word	0x00000000
        /*00a4*/ 	.short	0x0005
        /*00a6*/ 	.short	0x0020
        /*00a8*/ 	.byte	0x00, 0xf0, 0x11, 0x00


	//----- nvinfo : EIATTR_KPARAM_INFO
	.align		4
.L_27:
        /*00ac*/ 	.byte	0x04, 0x17
        /*00ae*/ 	.short	(.L_29 - .L_28)
.L_28:
        /*00b0*/ 	.word	0x00000000
        /*00b4*/ 	.short	0x0004
        /*00b6*/ 	.short	0x001c
        /*00b8*/ 	.byte	0x00, 0xf0, 0x11, 0x00


	//----- nvinfo : EIATTR_KPARAM_INFO
	.align		4
.L_29:
        /*00bc*/ 	.byte	0x04, 0x17
        /*00be*/ 	.short	(.L_31 - .L_30)
.L_30:
        /*00c0*/ 	.word	0x00000000
        /*00c4*/ 	.short	0x0003
        /*00c6*/ 	.short	0x0018
        /*00c8*/ 	.byte	0x00, 0xf0, 0x11, 0x00


	//----- nvinfo : EIATTR_KPARAM_INFO
	.align		4
.L_31:
        /*00cc*/ 	.byte	0x04, 0x17
        /*00ce*/ 	.short	(.L_33 - .L_32)
.L_32:
        /*00d0*/ 	.word	0x00000000
        /*00d4*/ 	.short	0x0002
        /*00d6*/ 	.short	0x0010
        /*00d8*/ 	.byte	0x00, 0xf4, 0x21, 0x00


	//----- nvinfo : EIATTR_KPARAM_INFO
	.align		4
.L_33:
        /*00dc*/ 	.byte	0x04, 0x17
        /*00de*/ 	.short	(.L_35 - .L_34)
.L_34:
        /*00e0*/ 	.word	0x00000000
        /*00e4*/ 	.short	0x0001
        /*00e6*/ 	.short	0x0008
        /*00e8*/ 	.byte	0x00, 0xf4, 0x21, 0x00


	//----- nvinfo : EIATTR_KPARAM_INFO
	.align		4
.L_35:
        /*00ec*/ 	.byte	0x04, 0x17
        /*00ee*/ 	.short	(.L_37 - .L_36)
.L_36:
        /*00f0*/ 	.word	0x00000000
        /*00f4*/ 	.short	0x0000
        /*00f6*/ 	.short	0x0000
        /*00f8*/ 	.byte	0x00, 0xf4, 0x21, 0x00


	//----- nvinfo : EIATTR_MAXREG_COUNT
	.align		4
.L_37:
        /*00fc*/ 	.byte	0x03, 0x1b
        /*00fe*/ 	.short	0x00ff


	//----- nvinfo : EIATTR_NUM_BARRIERS
	.align		4
        /*0100*/ 	.byte	0x02, 0x4c
        /*0102*/ 	.byte	0x01
	.zero		1


	//----- nvinfo : EIATTR_ANNOTATIONS
	.align		4
        /*0104*/ 	.byte	0x04, 0x55
        /*0106*/ 	.short	(.L_39 - .L_38)


	//   ....[0]....
.L_38:
        /*0108*/ 	.word	0x00000001
        /*010c*/ 	.byte	0xf0, 0x05, 0x00, 0x00, 0x01, 0x00, 0x00, 0x00, 0xd0, 0x06, 0x00, 0x00, 0x01, 0x00, 0x00, 0x00
        /* <DEDUP_REMOVED lines=2166> */
        /*887c*/ 	.byte	0xb0, 0x10, 0x04, 0x00


	//----- nvinfo : EIATTR_MERCURY_ISA_VERSION
	.align		4
.L_39:
        /*8880*/ 	.byte	0x03, 0x5f
        /*8882*/ 	.short	0x0000


	//----- nvinfo : EIATTR_EXIT_INSTR_OFFSETS
	.align		4
        /*8884*/ 	.byte	0x04, 0x1c
        /*8886*/ 	.short	(.L_41 - .L_40)


	//   ....[0]....
.L_40:
        /*8888*/ 	.word	0x00087330


	//   ....[1]....
        /*888c*/ 	.word	0x00087350


	//----- nvinfo : EIATTR_REQNTID
	.align		4
.L_41:
        /*8890*/ 	.byte	0x04, 0x10
        /*8892*/ 	.short	(.L_43 - .L_42)
.L_42:
        /*8894*/ 	.word	0x00000080
        /*8898*/ 	.word	0x00000001
        /*889c*/ 	.word	0x00000001
.L_43:


//--------------------- .nv.callgraph             --------------------------
	.section	.nv.callgraph,"",@"SHT_CUDA_CALLGRAPH"
	.align	4
	.sectionentsize	8
	.align		4
        /*0000*/ 	.word	0x00000000
	.align		4
        /*0004*/ 	.word	0xffffffff
	.align		4
        /*0008*/ 	.word	0x00000000
	.align		4
        /*000c*/ 	.word	0xfffffffe
	.align		4
        /*0010*/ 	.word	0x00000000
	.align		4
        /*0014*/ 	.word	0xfffffffd
	.align		4
        /*0018*/ 	.word	0x00000000
	.align		4
        /*001c*/ 	.word	0xfffffffc


//--------------------- .nv.rel.action            --------------------------
	.section	.nv.rel.action,"",@"SHT_CUDA_RELOCINFO"
	.align	8
	.sectionentsize	8
        /*0000*/ 	.byte	0x73, 0x00, 0x00, 0x00, 0x00, 0x00, 0x00, 0x00, 0x00, 0x00, 0x00, 0x11, 0x25, 0x00, 0x05, 0x36


//--------------------- .nv.constant0.matmul_kernel --------------------------
	.section	.nv.constant0.matmul_kernel,"a",@progbits
	.sectionflags	@""
	.align	4
.nv.constant0.matmul_kernel:
	.zero		432


//--------------------- .text.matmul_kernel       --------------------------
	.section	.text.matmul_kernel,"ax",@progbits
	.sectioninfo	@"SHI_REGISTERS=255"
	.align	128
        .global         matmul_kernel
        .type           matmul_kernel,@function
        .size           matmul_kernel,(.L_x_3 - matmul_kernel)
        .other          matmul_kernel,@"STO_CUDA_ENTRY STV_DEFAULT"
matmul_kernel:
.text.matmul_kernel:
[----:B------:R-:W-:Y:S02]  /*0000*/  IMAD.MOV.U32 R1, RZ, RZ, c[0x0][0x28] ;  /* 0x00000a00ff017624 */ /* 0x000fe400078e00ff */
[----:B------:R-:W-:Y:S01]  /*0010*/  IMAD.MOV.U32 R0, RZ, RZ, c[0x0][0x17c] ;  /* 0x00005f00ff007624 */ /* 0x000fe200078e00ff */
[----:B------:R-:W1:Y:S01]  /*0020*/  S2R R5, SR_CTAID.X ;  /* 0x0000000000057919 */ /* 0x000e620000002500 */
[----:B------:R-:W-:Y:S01]  /*0030*/  IABS R191, c[0x0][0x17c] ;  /* 0x00005f0000bf7a13 */ /* 0x000fe20000000000 */
[----:B------:R-:W-:Y:S01]  /*0040*/  IMAD.MOV.U32 R199, RZ, RZ, c[0x0][0x188] ;  /* 0x00006200ffc77624 */ /* 0x000fe200078e00ff */
[----:B------:R-:W-:Y:S01]  /*0050*/  IADD3 R1, R1, -0x2540, RZ ;  /* 0xffffdac001017810 */ /* 0x000fe20007ffe0ff */
[----:B------:R-:W2:Y:S01]  /*0060*/  S2R R181, SR_TID.X ;  /* 0x0000000000b57919 */ /* 0x000ea20000002100 */
[----:B------:R-:W-:-:S04]  /*0070*/  IADD3 R0, R0, 0x1ff, RZ ;  /* 0x000001ff00007810 */ /* 0x000fc80007ffe0ff */
[----:B------:R-:W-:-:S04]  /*0080*/  SHF.R.S32.HI R3, RZ, 0x1f, R0 ;  /* 0x0000001fff037819 */ /* 0x000fc80000011400 */
[----:B------:R-:W-:-:S04]  /*0090*/  LEA.HI R3, R3, R0, RZ, 0x9 ;  /* 0x0000000003037211 */ /* 0x000fc800078f48ff */
[----:B------:R-:W-:-:S05]  /*00a0*/  SHF.R.S32.HI R3, RZ, 0x9, R3 ;  /* 0x00000009ff037819 */ /* 0x000fca0000011403 */
[----:B------:R-:W-:Y:S01]  /*00b0*/  IMAD.SHL.U32 R4, R3, 0x8, RZ ;  /* 0x0000000803047824 */ /* 0x000fe200078e00ff */
[----:B-1----:R-:W-:-:S04]  /*00c0*/  IABS R8, R5 ;  /* 0x0000000500087213 */ /* 0x002fc80000000000 */
[-C--:B------:R-:W-:Y:S02]  /*00d0*/  IABS R7, R4.reuse ;  /* 0x0000000400077213 */ /* 0x080fe40000000000 */
[----:B------:R-:W-:Y:S02]  /*00e0*/  IABS R10, R4 ;  /* 0x00000004000a7213 */ /* 0x000fe40000000000 */
[----:B------:R-:W1:Y:S08]  /*00f0*/  I2F.RP R0, R7 ;  /* 0x0000000700007306 */ /* 0x000e700000209400 */
[----:B-1----:R-:W1:Y:S02]  /*0100*/  MUFU.RCP R0, R0 ;  /* 0x0000000000007308 */ /* 0x002e640000001000 */
[----:B-1----:R-:W-:-:S02]  /*0110*/  IADD3 R2, R0, 0xffffffe, RZ ;  /* 0x0ffffffe00027810 */ /* 0x002fc40007ffe0ff */
[----:B------:R-:W-:-:S04]  /*0120*/  IADD3 R0, RZ, -R10, RZ ;  /* 0x8000000aff007210 */ /* 0x000fc80007ffe0ff */
[----:B------:R1:W3:Y:S01]  /*0130*/  F2I.FTZ.U32.TRUNC.NTZ R3, R2 ;  /* 0x0000000200037305 */ /* 0x0002e2000021f000 */
[----:B--2---:R-:W-:-:S04]  /*0140*/  SHF.R.U32.HI R10, RZ, 0x6, R181 ;  /* 0x00000006ff0a7819 */ /* 0x004fc800000116b5 */
[----:B------:R-:W-:Y:S01]  /*0150*/  SGXT.U32 R12, R10, 0x1 ;  /* 0x000000010a0c781a */ /* 0x000fe20000000000 */
[----:B-1----:R-:W-:-:S03]  /*0160*/  IMAD.MOV.U32 R2, RZ, RZ, RZ ;  /* 0x000000ffff027224 */ /* 0x002fc600078e00ff */
[----:B------:R-:W-:Y:S01]  /*0170*/  ISETP.GE.AND P3, PT, R12, c[0x0][0x180], PT ;  /* 0x000060000c007a0c */ /* 0x000fe20003f66270 */
[----:B---3--:R-:W-:-:S04]  /*0180*/  IMAD.MOV R6, RZ, RZ, -R3 ;  /* 0x000000ffff067224 */ /* 0x008fc800078e0a03 */
[----:B------:R-:W-:Y:S02]  /*0190*/  IMAD R9, R6, R7, RZ ;  /* 0x0000000706097224 */ /* 0x000fe400078e02ff */
[----:B------:R-:W-:Y:S02]  /*01a0*/  IMAD.MOV.U32 R6, RZ, RZ, R8 ;  /* 0x000000ffff067224 */ /* 0x000fe400078e0008 */
[----:B------:R-:W-:-:S06]  /*01b0*/  IMAD.HI.U32 R3, R3, R9, R2 ;  /* 0x0000000903037227 */ /* 0x000fcc00078e0002 */
[----:B------:R-:W-:-:S04]  /*01c0*/  IMAD.HI.U32 R3, R3, R6, RZ ;  /* 0x0000000603037227 */ /* 0x000fc800078e00ff */
[----:B------:R-:W-:-:S05]  /*01d0*/  IMAD R0, R3, R0, R6 ;  /* 0x0000000003007224 */ /* 0x000fca00078e0206 */
[----:B------:R-:W-:-:S13]  /*01e0*/  ISETP.GT.U32.AND P1, PT, R7, R0, PT ;  /* 0x000000000700720c */ /* 0x000fda0003f24070 */
[----:B------:R-:W-:Y:S01]  /*01f0*/  @!P1 IMAD.IADD R0, R0, 0x1, -R7 ;  /* 0x0000000100009824 */ /* 0x000fe200078e0a07 */
[----:B------:R-:W-:Y:S02]  /*0200*/  @!P1 IADD3 R3, R3, 0x1, RZ ;  /* 0x0000000103039810 */ /* 0x000fe40007ffe0ff */
[----:B------:R-:W-:Y:S02]  /*0210*/  ISETP.NE.AND P1, PT, R4, RZ, PT ;  /* 0x000000ff0400720c */ /* 0x000fe40003f25270 */
[----:B------:R-:W-:Y:S02]  /*0220*/  ISETP.GE.U32.AND P0, PT, R0, R7, PT ;  /* 0x000000070000720c */ /* 0x000fe40003f06070 */
[----:B------:R-:W-:-:S04]  /*0230*/  LOP3.LUT R0, R5, R4, RZ, 0x3c, !PT ;  /* 0x0000000405007212 */ /* 0x000fc800078e3cff */
[----:B------:R-:W-:Y:S01]  /*0240*/  ISETP.GE.AND P2, PT, R0, RZ, PT ;  /* 0x000000ff0000720c */ /* 0x000fe20003f46270 */
[----:B------:R-:W-:-:S05]  /*0250*/  IMAD.MOV.U32 R0, RZ, RZ, c[0x0][0x178] ;  /* 0x00005e00ff007624 */ /* 0x000fca00078e00ff */
[----:B------:R-:W-:Y:S02]  /*0260*/  IADD3 R0, R0, 0x3f, RZ ;  /* 0x0000003f00007810 */ /* 0x000fe40007ffe0ff */
[----:B------:R-:W-:-:S05]  /*0270*/  @P0 IADD3 R3, R3, 0x1, RZ ;  /* 0x0000000103030810 */ /* 0x000fca0007ffe0ff */
[----:B------:R-:W-:Y:S01]  /*0280*/  IMAD.MOV.U32 R2, RZ, RZ, R3 ;  /* 0x000000ffff027224 */ /* 0x000fe200078e0003 */
[----:B------:R-:W-:-:S03]  /*0290*/  SHF.R.S32.HI R3, RZ, 0x1f, R0 ;  /* 0x0000001fff037819 */ /* 0x000fc60000011400 */
[----:B------:R-:W-:Y:S01]  /*02a0*/  @!P2 IMAD.MOV R2, RZ, RZ, -R2 ;  /* 0x000000ffff02a224 */ /* 0x000fe200078e0a02 */
[----:B------:R-:W-:Y:S02]  /*02b0*/  @!P1 LOP3.LUT R2, RZ, R4, RZ, 0x33, !PT ;  /* 0x00000004ff029212 */ /* 0x000fe400078e33ff */
[----:B------:R-:W-:-:S03]  /*02c0*/  LEA.HI R3, R3, R0, RZ, 0x6 ;  /* 0x0000000003037211 */ /* 0x000fc600078f30ff */
[----:B------:R-:W-:Y:S02]  /*02d0*/  IMAD.SHL.U32 R6, R2, 0x8, RZ ;  /* 0x0000000802067824 */ /* 0x000fe400078e00ff */
[----:B------:R-:W-:-:S03]  /*02e0*/  IMAD.MOV R2, RZ, RZ, -R2 ;  /* 0x000000ffff027224 */ /* 0x000fc600078e0a02 */
[----:B------:R-:W-:Y:S01]  /*02f0*/  LEA.HI.SX32 R3, R3, -R6, 0x1a ;  /* 0x8000000603037211 */ /* 0x000fe200078fd2ff */
[----:B------:R-:W-:-:S03]  /*0300*/  IMAD R8, R4, R2, R5 ;  /* 0x0000000204087224 */ /* 0x000fc600078e0205 */
[----:B------:R-:W-:-:S04]  /*0310*/  IMNMX R11, R3, 0x8, PT ;  /* 0x00000008030b7817 */ /* 0x000fc80003800200 */
[-C--:B------:R-:W-:Y:S02]  /*0320*/  IABS R7, R11.reuse ;  /* 0x0000000b00077213 */ /* 0x080fe40000000000 */
[----:B------:R-:W-:Y:S02]  /*0330*/  IABS R4, R11 ;  /* 0x0000000b00047213 */ /* 0x000fe40000000000 */
[----:B------:R-:W1:Y:S08]  /*0340*/  I2F.RP R0, R7 ;  /* 0x0000000700007306 */ /* 0x000e700000209400 */
[----:B-1----:R-:W1:Y:S02]  /*0350*/  MUFU.RCP R0, R0 ;  /* 0x0000000000007308 */ /* 0x002e640000001000 */
[----:B-1----:R-:W-:Y:S01]  /*0360*/  IADD3 R3, R0, 0xffffffe, RZ ;  /* 0x0ffffffe00037810 */ /* 0x002fe20007ffe0ff */
[----:B------:R-:W-:-:S05]  /*0370*/  IMAD.MOV R0, RZ, RZ, -R4 ;  /* 0x000000ffff007224 */ /* 0x000fca00078e0a04 */
[----:B------:R-:W1:Y:S08]  /*0380*/  I2F.RP R4, R191 ;  /* 0x000000bf00047306 */ /* 0x000e700000209400 */
[----:B------:R-:W2:Y:S08]  /*0390*/  F2I.FTZ.U32.TRUNC.NTZ R3, R3 ;  /* 0x0000000300037305 */ /* 0x000eb0000021f000 */
[----:B-1----:R-:W1:Y:S01]  /*03a0*/  MUFU.RCP R4, R4 ;  /* 0x0000000400047308 */ /* 0x002e620000001000 */
[----:B--2---:R-:W-:-:S05]  /*03b0*/  IADD3 R9, RZ, -R3, RZ ;  /* 0x80000003ff097210 */ /* 0x004fca0007ffe0ff */
[----:B------:R-:W-:Y:S01]  /*03c0*/  IMAD.MOV.U32 R2, RZ, RZ, R9 ;  /* 0x000000ffff027224 */ /* 0x000fe200078e0009 */
[----:B------:R-:W-:Y:S02]  /*03d0*/  IABS R9, R8 ;  /* 0x0000000800097213 */ /* 0x000fe40000000000 */
[----:B-1----:R-:W-:Y:S01]  /*03e0*/  IADD3 R194, R4, 0xffffffe, RZ ;  /* 0x0ffffffe04c27810 */ /* 0x002fe20007ffe0ff */
[----:B------:R-:W-:Y:S02]  /*03f0*/  IMAD R5, R2, R7, RZ ;  /* 0x0000000702057224 */ /* 0x000fe400078e02ff */
[----:B------:R-:W-:Y:S01]  /*0400*/  IMAD.MOV.U32 R2, RZ, RZ, RZ ;  /* 0x000000ffff027224 */ /* 0x000fe200078e00ff */
[----:B------:R1:W2:Y:S03]  /*0410*/  F2I.FTZ.U32.TRUNC.NTZ R195, R194 ;  /* 0x000000c200c37305 */ /* 0x0002a6000021f000 */
[----:B------:R-:W-:Y:S01]  /*0420*/  IMAD.HI.U32 R2, R3, R5, R2 ;  /* 0x0000000503027227 */ /* 0x000fe200078e0002 */
[----:B------:R-:W-:-:S05]  /*0430*/  LOP3.LUT R5, R181, 0x3f, RZ, 0xc0, !PT ;  /* 0x0000003fb5057812 */ /* 0x000fca00078ec0ff */
[----:B------:R-:W-:-:S04]  /*0440*/  IMAD.HI.U32 R2, R2, R9, RZ ;  /* 0x0000000902027227 */ /* 0x000fc800078e00ff */
[----:B------:R-:W-:Y:S01]  /*0450*/  IMAD R0, R2, R0, R9 ;  /* 0x0000000002007224 */ /* 0x000fe200078e0209 */
[----:B------:R-:W-:Y:S01]  /*0460*/  IABS R9, c[0x0][0x178] ;  /* 0x00005e0000097a13 */ /* 0x000fe20000000000 */
[----:B-1----:R-:W-:Y:S02]  /*0470*/  IMAD.MOV.U32 R194, RZ, RZ, RZ ;  /* 0x000000ffffc27224 */ /* 0x002fe400078e00ff */
[----:B--2---:R-:W-:Y:S01]  /*0480*/  IMAD.MOV R4, RZ, RZ, -R195 ;  /* 0x000000ffff047224 */ /* 0x004fe200078e0ac3 */
[----:B------:R-:W-:Y:S01]  /*0490*/  ISETP.GT.U32.AND P1, PT, R7, R0, PT ;  /* 0x000000000700720c */ /* 0x000fe20003f24070 */
[----:B------:R-:W1:-:S12]  /*04a0*/  I2F.RP R3, R9 ;  /* 0x0000000900037306 */ /* 0x000e580000209400 */
[----:B------:R-:W-:Y:S01]  /*04b0*/  @!P1 IMAD.IADD R0, R0, 0x1, -R7 ;  /* 0x0000000100009824 */ /* 0x000fe200078e0a07 */
[----:B------:R-:W-:Y:S02]  /*04c0*/  @!P1 IADD3 R2, R2, 0x1, RZ ;  /* 0x0000000102029810 */ /* 0x000fe40007ffe0ff */
[----:B------:R-:W-:Y:S01]  /*04d0*/  ISETP.NE.AND P1, PT, R11, RZ, PT ;  /* 0x000000ff0b00720c */ /* 0x000fe20003f25270 */
[----:B-1----:R-:W1:Y:S01]  /*04e0*/  MUFU.RCP R3, R3 ;  /* 0x0000000300037308 */ /* 0x002e620000001000 */
[----:B------:R-:W-:Y:S02]  /*04f0*/  ISETP.GE.U32.AND P0, PT, R0, R7, PT ;  /* 0x000000070000720c */ /* 0x000fe40003f06070 */
[----:B------:R-:W-:-:S04]  /*0500*/  LOP3.LUT R0, R8, R11, RZ, 0x3c, !PT ;  /* 0x0000000b08007212 */ /* 0x000fc800078e3cff */
[----:B------:R-:W-:-:S07]  /*0510*/  ISETP.GE.AND P2, PT, R0, RZ, PT ;  /* 0x000000ff0000720c */ /* 0x000fce0003f46270 */
[----:B------:R-:W-:-:S05]  /*0520*/  @P0 IADD3 R2, R2, 0x1, RZ ;  /* 0x0000000102020810 */ /* 0x000fca0007ffe0ff */
[----:B------:R-:W-:Y:S01]  /*0530*/  IMAD.MOV.U32 R7, RZ, RZ, R2 ;  /* 0x000000ffff077224 */ /* 0x000fe200078e0002 */
[----:B-1----:R-:W-:-:S03]  /*0540*/  IADD3 R2, R3, 0xffffffe, RZ ;  /* 0x0ffffffe03027810 */ /* 0x002fc60007ffe0ff */
[----:B------:R-:W-:Y:S01]  /*0550*/  @!P2 IMAD.MOV R7, RZ, RZ, -R7 ;  /* 0x000000ffff07a224 */ /* 0x000fe200078e0a07 */
[----:B------:R-:W1:Y:S01]  /*0560*/  F2I.FTZ.U32.TRUNC.NTZ R3, R2 ;  /* 0x0000000200037305 */ /* 0x000e62000021f000 */
[----:B------:R-:W-:-:S04]  /*0570*/  @!P1 LOP3.LUT R7, RZ, R11, RZ, 0x33, !PT ;  /* 0x0000000bff079212 */ /* 0x000fc800078e33ff */
[C---:B------:R-:W-:Y:S01]  /*0580*/  IADD3 R0, -R7.reuse, RZ, RZ ;  /* 0x000000ff07007210 */ /* 0x040fe20007ffe1ff */
[----:B------:R-:W-:Y:S02]  /*0590*/  IMAD.SHL.U32 R247, R7, 0x200, RZ ;  /* 0x0000020007f77824 */ /* 0x000fe400078e00ff */
[----:B------:R-:W-:Y:S02]  /*05a0*/  IMAD R7, R4, R191, RZ ;  /* 0x000000bf04077224 */ /* 0x000fe400078e02ff */
[----:B------:R-:W-:Y:S01]  /*05b0*/  IMAD R0, R11, R0, R8 ;  /* 0x000000000b007224 */ /* 0x000fe200078e0208 */
[----:B------:R-:W-:Y:S01]  /*05c0*/  IADD3 R13, R247, 0x2, RZ ;  /* 0x00000002f70d7810 */ /* 0x000fe20007ffe0ff */
[----:B------:R-:W-:Y:S01]  /*05d0*/  IMAD.HI.U32 R194, R195, R7, R194 ;  /* 0x00000007c3c27227 */ /* 0x000fe200078e00c2 */
[C---:B------:R-:W-:Y:S01]  /*05e0*/  IADD3 R11, R247.reuse, 0x1, RZ ;  /* 0x00000001f70b7810 */ /* 0x040fe20007ffe0ff */
[----:B------:R-:W-:Y:S01]  /*05f0*/  STL [R1+0x478], R247 ;  /* 0x000478f701007387 */ /* 0x000fe20000100800 */
[C---:B------:R-:W-:Y:S01]  /*0600*/  IADD3 R14, R247.reuse, 0x3, RZ ;  /* 0x00000003f70e7810 */ /* 0x040fe20007ffe0ff */
[----:B-1----:R-:W-:Y:S01]  /*0610*/  IMAD.MOV R2, RZ, RZ, -R3 ;  /* 0x000000ffff027224 */ /* 0x002fe200078e0a03 */
[----:B------:R-:W-:Y:S01]  /*0620*/  IABS R4, R11 ;  /* 0x0000000b00047213 */ /* 0x000fe20000000000 */
[----:B------:R-:W-:Y:S01]  /*0630*/  IMAD.IADD R0, R6, 0x1, R0 ;  /* 0x0000000106007824 */ /* 0x000fe200078e0200 */
[----:B------:R-:W-:Y:S01]  /*0640*/  IABS R6, R13 ;  /* 0x0000000d00067213 */ /* 0x000fe20000000000 */
[----:B------:R-:W-:Y:S01]  /*0650*/  IMAD R7, R2, R9, RZ ;  /* 0x0000000902077224 */ /* 0x000fe200078e02ff */
[----:B------:R-:W-:Y:S01]  /*0660*/  MOV R2, RZ ;  /* 0x000000ff00027202 */ /* 0x000fe20000000f00 */
[----:B------:R-:W-:Y:S01]  /*0670*/  IMAD R205, R0, 0x40, R5 ;  /* 0x0000004000cd7824 */ /* 0x000fe200078e0205 */
[C---:B------:R-:W-:Y:S01]  /*0680*/  IADD3 R17, R247.reuse, 0xc, RZ ;  /* 0x0000000cf7117810 */ /* 0x040fe20007ffe0ff */
[----:B------:R-:W-:Y:S01]  /*0690*/  IMAD.HI.U32 R0, R194, R4, RZ ;  /* 0x00000004c2007227 */ /* 0x000fe200078e00ff */
[----:B------:R-:W-:-:S02]  /*06a0*/  IADD3 R18, R247, 0x16, RZ ;  /* 0x00000016f7127810 */ /* 0x000fc40007ffe0ff */
[----:B------:R-:W-:Y:S01]  /*06b0*/  IABS R8, R205 ;  /* 0x000000cd00087213 */ /* 0x000fe20000000000 */
[----:B------:R-:W-:Y:S01]  /*06c0*/  IMAD.HI.U32 R2, R3, R7, R2 ;  /* 0x0000000703027227 */ /* 0x000fe200078e0002 */
[----:B------:R-:W-:Y:S01]  /*06d0*/  STL [R1+0x1858], R205 ;  /* 0x001858cd01007387 */ /* 0x000fe20000100800 */
[C---:B------:R-:W-:Y:S02]  /*06e0*/  IADD3 R19, R247.reuse, 0x17, RZ ;  /* 0x00000017f7137810 */ /* 0x040fe40007ffe0ff */
[----:B------:R-:W-:Y:S01]  /*06f0*/  IMAD.HI.U32 R3, R194, R6, RZ ;  /* 0x00000006c2037227 */ /* 0x000fe200078e00ff */
[C---:B------:R-:W-:Y:S02]  /*0700*/  IADD3 R20, R247.reuse, 0x18, RZ ;  /* 0x00000018f7147810 */ /* 0x040fe40007ffe0ff */
[C---:B------:R-:W-:Y:S01]  /*0710*/  IADD3 R23, R247.reuse, 0x2d, RZ ;  /* 0x0000002df7177810 */ /* 0x040fe20007ffe0ff */
[----:B------:R-:W-:Y:S01]  /*0720*/  IMAD.MOV R3, RZ, RZ, -R3 ;  /* 0x000000ffff037224 */ /* 0x000fe200078e0a03 */
[----:B------:R-:W-:Y:S01]  /*0730*/  IADD3 R22, R247, 0x2c, RZ ;  /* 0x0000002cf7167810 */ /* 0x000fe20007ffe0ff */
[----:B------:R-:W-:Y:S01]  /*0740*/  IMAD.MOV.U32 R7, RZ, RZ, R8 ;  /* 0x000000ffff077224 */ /* 0x000fe200078e0008 */
[----:B------:R-:W-:Y:S01]  /*0750*/  SHF.R.S32.HI R8, RZ, 0x6, R181 ;  /* 0x00000006ff087819 */ /* 0x000fe200000114b5 */
[----:B------:R-:W-:Y:S01]  /*0760*/  IMAD R6, R191, R3, R6 ;  /* 0x00000003bf067224 */ /* 0x000fe200078e0206 */
[C---:B------:R-:W-:Y:S01]  /*0770*/  IADD3 R27, R247.reuse, 0xbf, RZ ;  /* 0x000000bff71b7810 */ /* 0x040fe20007ffe0ff */
[----:B------:R-:W-:Y:S01]  /*0780*/  IMAD.MOV.U32 R3, RZ, RZ, 0x7f ;  /* 0x0000007fff037424 */ /* 0x000fe200078e00ff */
[C---:B------:R-:W-:Y:S01]  /*0790*/  IADD3 R28, R247.reuse, 0xc0, RZ ;  /* 0x000000c0f71c7810 */ /* 0x040fe20007ffe0ff */
[----:B------:R-:W-:Y:S01]  /*07a0*/  IMAD.HI.U32 R2, R2, R7, RZ ;  /* 0x0000000702027227 */ /* 0x000fe200078e00ff */
[----:B------:R-:W-:-:S02]  /*07b0*/  IADD3 R34, R247, 0xc5, RZ ;  /* 0x000000c5f7227810 */ /* 0x000fc40007ffe0ff */
[----:B------:R-:W-:Y:S01]  /*07c0*/  IADD3 R15, R3, c[0x0][0x180], RZ ;  /* 0x00006000030f7a10 */ /* 0x000fe20007ffe0ff */
[----:B------:R-:W-:Y:S01]  /*07d0*/  IMAD.MOV R0, RZ, RZ, -R0 ;  /* 0x000000ffff007224 */ /* 0x000fe200078e0a00 */
[----:B------:R-:W-:Y:S01]  /*07e0*/  SGXT R3, R8, 0x1 ;  /* 0x000000010803781a */ /* 0x000fe20000000200 */
[----:B------:R-:W-:Y:S01]  /*07f0*/  IMAD.MOV R2, RZ, RZ, -R2 ;  /* 0x000000ffff027224 */ /* 0x000fe200078e0a02 */
[----:B------:R-:W-:Y:S01]  /*0800*/  ISETP.GT.AND P0, PT, R15, 0x7f, PT ;  /* 0x0000007f0f00780c */ /* 0x000fe20003f04270 */
[----:B------:R-:W-:Y:S01]  /*0810*/  IMAD R4, R191, R0, R4 ;  /* 0x00000000bf047224 */ /* 0x000fe200078e0204 */
[----:B------:R-:W-:Y:S01]  /*0820*/  IADD3 R15, R247, 0x4, RZ ;  /* 0x00000004f70f7810 */ /* 0x000fe20007ffe0ff */
[----:B------:R-:W-:Y:S01]  /*0830*/  IMAD R0, R9, R2, R7 ;  /* 0x0000000209007224 */ /* 0x000fe200078e0207 */
[----:B------:R-:W-:Y:S01]  /*0840*/  SEL R2, RZ, 0x4, !P0 ;  /* 0x00000004ff027807 */ /* 0x000fe20004000000 */
[----:B------:R-:W-:Y:S01]  /*0850*/  IMAD.SHL.U32 R8, R5, 0x4, RZ ;  /* 0x0000000405087824 */ /* 0x000fe200078e00ff */
[----:B------:R-:W-:-:S02]  /*0860*/  IABS R5, R14 ;  /* 0x0000000e00057213 */ /* 0x000fc40000000000 */
[----:B------:R-:W-:Y:S02]  /*0870*/  SEL R7, R2, RZ, !P3 ;  /* 0x000000ff02077207 */ /* 0x000fe40005800000 */
[----:B------:R-:W-:Y:S02]  /*0880*/  ISETP.GT.U32.AND P3, PT, R191, R6, PT ;  /* 0x00000006bf00720c */ /* 0x000fe40003f64070 */
[----:B------:R-:W-:Y:S02]  /*0890*/  ISETP.GT.U32.AND P1, PT, R9, R0, PT ;  /* 0x000000000900720c */ /* 0x000fe40003f24070 */
[----:B------:R-:W-:Y:S02]  /*08a0*/  ISETP.GT.U32.AND P2, PT, R191, R4, PT ;  /* 0x00000004bf00720c */ /* 0x000fe40003f44070 */
[----:B------:R-:W-:Y:S01]  /*08b0*/  LOP3.LUT R8, R8, 0x120, R3, 0x78, !PT ;  /* 0x0000012008087812 */ /* 0x000fe200078e7803 */
[----:B------:R-:W-:Y:S01]  /*08c0*/  IMAD.HI.U32 R3, R194, R5, RZ ;  /* 0x00000005c2037227 */ /* 0x000fe200078e00ff */
[----:B------:R-:W-:-:S02]  /*08d0*/  IABS R10, R15 ;  /* 0x0000000f000a7213 */ /* 0x000fc40000000000 */
[----:B------:R-:W-:Y:S01]  /*08e0*/  ISETP.NE.U32.AND P0, PT, R7, RZ, PT ;  /* 0x000000ff0700720c */ /* 0x000fe20003f05070 */
[----:B------:R1:W-:Y:S01]  /*08f0*/  STL [R1+0x480], R8 ;  /* 0x0004800801007387 */ /* 0x0003e20000100800 */
[----:B------:R-:W-:Y:S01]  /*0900*/  IADD3 R7, R247, 0x5, RZ ;  /* 0x00000005f7077810 */ /* 0x000fe20007ffe0ff */
[--C-:B------:R-:W-:Y:S01]  /*0910*/  @!P3 IMAD.IADD R6, R6, 0x1, -R191.reuse ;  /* 0x000000010606b824 */ /* 0x100fe200078e0abf */
[----:B------:R-:W-:Y:S02]  /*0920*/  ISETP.GE.AND P3, PT, R11, RZ, PT ;  /* 0x000000ff0b00720c */ /* 0x000fe40003f66270 */
[----:B------:R-:W-:Y:S01]  /*0930*/  @!P1 IADD3 R0, R0, -R9, RZ ;  /* 0x8000000900009210 */ /* 0x000fe20007ffe0ff */
[----:B------:R-:W-:Y:S01]  /*0940*/  @!P2 IMAD.IADD R4, R4, 0x1, -R191 ;  /* 0x000000010404a824 */ /* 0x000fe200078e0abf */
[----:B------:R-:W-:Y:S02]  /*0950*/  ISETP.GT.U32.AND P6, PT, R191, R6, PT ;  /* 0x00000006bf00720c */ /* 0x000fe40003fc4070 */
[----:B------:R-:W-:Y:S01]  /*0960*/  IABS R12, R7 ;  /* 0x00000007000c7213 */ /* 0x000fe20000000000 */
[----:B-1----:R-:W-:Y:S01]  /*0970*/  IMAD.MOV R8, RZ, RZ, -R3 ;  /* 0x000000ffff087224 */ /* 0x002fe200078e0a03 */
[----:B------:R-:W-:Y:S01]  /*0980*/  ISETP.GT.U32.AND P4, PT, R9, R0, PT ;  /* 0x000000000900720c */ /* 0x000fe20003f84070 */
[----:B------:R-:W-:Y:S01]  /*0990*/  IMAD.HI.U32 R3, R194, R10, RZ ;  /* 0x0000000ac2037227 */ /* 0x000fe200078e00ff */
[----:B------:R-:W-:-:S02]  /*09a0*/  ISETP.GE.AND P1, PT, R13, RZ, PT ;  /* 0x000000ff0d00720c */ /* 0x000fc40003f26270 */
[C---:B------:R-:W-:Y:S01]  /*09b0*/  ISETP.GT.U32.AND P2, PT, R191.reuse, R4, PT ;  /* 0x00000004bf00720c */ /* 0x040fe20003f44070 */
[----:B------:R-:W-:Y:S01]  /*09c0*/  IMAD R8, R191, R8, R5 ;  /* 0x00000008bf087224 */ /* 0x000fe200078e0205 */
[C---:B------:R-:W-:Y:S01]  /*09d0*/  IADD3 R11, R247.reuse, 0x7, RZ ;  /* 0x00000007f70b7810 */ /* 0x040fe20007ffe0ff */
[----:B------:R-:W-:Y:S01]  /*09e0*/  IMAD.MOV R5, RZ, RZ, -R3 ;  /* 0x000000ffff057224 */ /* 0x000fe200078e0a03 */
[----:B------:R-:W-:Y:S01]  /*09f0*/  IADD3 R13, R247, 0x8, RZ ;  /* 0x00000008f70d7810 */ /* 0x000fe20007ffe0ff */
[----:B------:R-:W-:Y:S01]  /*0a00*/  IMAD.HI.U32 R3, R194, R12, RZ ;  /* 0x0000000cc2037227 */ /* 0x000fe200078e00ff */
[----:B------:R-:W-:Y:S02]  /*0a10*/  ISETP.GT.U32.AND P5, PT, R191, R8, PT ;  /* 0x00000008bf00720c */ /* 0x000fe40003fa4070 */
[----:B------:R-:W-:Y:S01]  /*0a20*/  IADD3 R33, R247, 0xc6, RZ ;  /* 0x000000c6f7217810 */ /* 0x000fe20007ffe0ff */
[----:B------:R-:W-:Y:S01]  /*0a30*/  IMAD R10, R191, R5, R10 ;  /* 0x00000005bf0a7224 */ /* 0x000fe200078e020a */
[----:B------:R-:W-:Y:S01]  /*0a40*/  IADD3 R3, -R3, RZ, RZ ;  /* 0x000000ff03037210 */ /* 0x000fe20007ffe1ff */
[----:B------:R-:W-:Y:S01]  /*0a50*/  @!P6 IMAD.IADD R6, R6, 0x1, -R191 ;  /* 0x000000010606e824 */ /* 0x000fe200078e0abf */
[----:B------:R-:W-:Y:S01]  /*0a60*/  IABS R29, R33 ;  /* 0x00000021001d7213 */ /* 0x000fe20000000000 */
[----:B------:R-:W-:Y:S01]  /*0a70*/  @!P4 IMAD.IADD R0, R0, 0x1, -R9 ;  /* 0x000000010000c824 */ /* 0x000fe200078e0a09 */
[----:B------:R-:W-:Y:S01]  /*0a80*/  ISETP.GT.U32.AND P6, PT, R191, R10, PT ;  /* 0x0000000abf00720c */ /* 0x000fe20003fc4070 */
[----:B------:R-:W-:Y:S01]  /*0a90*/  IMAD.MOV.U32 R184, RZ, RZ, R6 ;  /* 0x000000ffffb87224 */ /* 0x000fe200078e0006 */
[----:B------:R-:W-:Y:S01]  /*0aa0*/  IADD3 R9, R247, 0x6, RZ ;  /* 0x00000006f7097810 */ /* 0x000fe20007ffe0ff */
[C---:B------:R-:W-:Y:S01]  /*0ab0*/  IMAD R12, R191.reuse, R3, R12 ;  /* 0x00000003bf0c7224 */ /* 0x040fe200078e020c */
[----:B------:R-:W-:Y:S01]  /*0ac0*/  IABS R6, R11 ;  /* 0x0000000b00067213 */ /* 0x000fe20000000000 */
[--C-:B------:R-:W-:Y:S01]  /*0ad0*/  @!P2 IMAD.IADD R4, R4, 0x1, -R191.reuse ;  /* 0x000000010404a824 */ /* 0x100fe200078e0abf */
[----:B------:R-:W-:Y:S01]  /*0ae0*/  @!P1 IADD3 R184, -R184, RZ, RZ ;  /* 0x000000ffb8b89210 */ /* 0x000fe20007ffe1ff */
[----:B------:R-:W-:Y:S01]  /*0af0*/  @!P5 IMAD.IADD R8, R8, 0x1, -R191 ;  /* 0x000000010808d824 */ /* 0x000fe200078e0abf */
[----:B------:R-:W-:Y:S01]  /*0b00*/  ISETP.GT.U32.AND P1, PT, R191, R12, PT ;  /* 0x0000000cbf00720c */ /* 0x000fe20003f24070 */
[----:B------:R-:W-:Y:S01]  /*0b10*/  IMAD.MOV.U32 R185, RZ, RZ, R4 ;  /* 0x000000ffffb97224 */ /* 0x000fe200078e0004 */
[----:B------:R-:W-:-:S02]  /*0b20*/  IABS R5, R9 ;  /* 0x0000000900057213 */ /* 0x000fc40000000000 */
[----:B------:R-:W-:Y:S01]  /*0b30*/  ISETP.GT.U32.AND P5, PT, R191, R8, PT ;  /* 0x00000008bf00720c */ /* 0x000fe20003fa4070 */
[----:B------:R-:W-:Y:S01]  /*0b40*/  @!P6 IMAD.IADD R10, R10, 0x1, -R191 ;  /* 0x000000010a0ae824 */ /* 0x000fe200078e0abf */
[----:B------:R-:W-:Y:S01]  /*0b50*/  ISETP.GE.AND P4, PT, R14, RZ, PT ;  /* 0x000000ff0e00720c */ /* 0x000fe20003f86270 */
[----:B------:R-:W-:Y:S01]  /*0b60*/  IMAD.MOV.U32 R4, RZ, RZ, R5 ;  /* 0x000000ffff047224 */ /* 0x000fe200078e0005 */
[----:B------:R-:W-:Y:S01]  /*0b70*/  IADD3 R14, R247, 0x9, RZ ;  /* 0x00000009f70e7810 */ /* 0x000fe20007ffe0ff */
[----:B------:R-:W-:Y:S01]  /*0b80*/  @!P3 IMAD.MOV R185, RZ, RZ, -R185 ;  /* 0x000000ffffb9b224 */ /* 0x000fe200078e0ab9 */
[----:B------:R-:W-:Y:S01]  /*0b90*/  ISETP.GT.U32.AND P6, PT, R191, R10, PT ;  /* 0x0000000abf00720c */ /* 0x000fe20003fc4070 */
[----:B------:R-:W-:Y:S01]  /*0ba0*/  IMAD.HI.U32 R3, R194, R4, RZ ;  /* 0x00000004c2037227 */ /* 0x000fe200078e00ff */
[----:B------:R-:W-:Y:S02]  /*0bb0*/  ISETP.GE.AND P3, PT, R7, RZ, PT ;  /* 0x000000ff0700720c */ /* 0x000fe40003f66270 */
[----:B------:R-:W-:Y:S01]  /*0bc0*/  IABS R7, R13 ;  /* 0x0000000d00077213 */ /* 0x000fe20000000000 */
[----:B------:R-:W-:Y:S01]  /*0bd0*/  @!P1 IMAD.IADD R12, R12, 0x1, -R191 ;  /* 0x000000010c0c9824 */ /* 0x000fe200078e0abf */
[----:B------:R-:W-:Y:S01]  /*0be0*/  ISETP.GE.AND P2, PT, R15, RZ, PT ;  /* 0x000000ff0f00720c */ /* 0x000fe20003f46270 */
[----:B------:R-:W-:Y:S01]  /*0bf0*/  IMAD.MOV R3, RZ, RZ, -R3 ;  /* 0x000000ffff037224 */ /* 0x000fe200078e0a03 */
[----:B------:R-:W-:Y:S01]  /*0c00*/  IADD3 R15, R247, 0xb, RZ ;  /* 0x0000000bf70f7810 */ /* 0x000fe20007ffe0ff */
[----:B------:R-:W-:Y:S01]  /*0c10*/  @!P5 IMAD.IADD R8, R8, 0x1, -R191 ;  /* 0x000000010808d824 */ /* 0x000fe200078e0abf */
[C---:B------:R-:W-:Y:S01]  /*0c20*/  ISETP.GT.U32.AND P1, PT, R191.reuse, R12, PT ;  /* 0x0000000cbf00720c */ /* 0x040fe20003f24070 */
[----:B------:R-:W-:Y:S01]  /*0c30*/  IMAD R4, R191, R3, R4 ;  /* 0x00000003bf047224 */ /* 0x000fe200078e0204 */
[----:B------:R-:W-:Y:S01]  /*0c40*/  ISETP.GE.AND P5, PT, R9, RZ, PT ;  /* 0x000000ff0900720c */ /* 0x000fe20003fa6270 */
[----:B------:R-:W-:Y:S01]  /*0c50*/  IMAD.HI.U32 R3, R194, R6, RZ ;  /* 0x00000006c2037227 */ /* 0x000fe200078e00ff */
[----:B------:R-:W-:-:S02]  /*0c60*/  IABS R9, R14 ;  /* 0x0000000e00097213 */ /* 0x000fc40000000000 */
[----:B------:R-:W-:Y:S01]  /*0c70*/  IADD3 R38, R247, 0xc7, RZ ;  /* 0x000000c7f7267810 */ /* 0x000fe20007ffe0ff */
[----:B------:R-:W-:Y:S01]  /*0c80*/  @!P6 IMAD.IADD R10, R10, 0x1, -R191 ;  /* 0x000000010a0ae824 */ /* 0x000fe200078e0abf */
[----:B------:R-:W-:Y:S01]  /*0c90*/  ISETP.GT.U32.AND P6, PT, R191, R4, PT ;  /* 0x00000004bf00720c */ /* 0x000fe20003fc4070 */
[----:B------:R-:W-:Y:S01]  /*0ca0*/  IMAD.HI.U32 R5, R194, R7, RZ ;  /* 0x00000007c2057227 */ /* 0x000fe200078e00ff */
[C---:B------:R-:W-:Y:S02]  /*0cb0*/  IADD3 R39, R247.reuse, 0xc8, RZ ;  /* 0x000000c8f7277810 */ /* 0x040fe40007ffe0ff */
[C---:B------:R-:W-:Y:S01]  /*0cc0*/  IADD3 R37, R247.reuse, 0xc9, RZ ;  /* 0x000000c9f7257810 */ /* 0x040fe20007ffe0ff */
[----:B------:R-:W-:Y:S01]  /*0cd0*/  IMAD.MOV R3, RZ, RZ, -R3 ;  /* 0x000000ffff037224 */ /* 0x000fe200078e0a03 */
[----:B------:R-:W-:Y:S01]  /*0ce0*/  IADD3 R35, R247, 0xcb, RZ ;  /* 0x000000cbf7237810 */ /* 0x000fe20007ffe0ff */
[----:B------:R-:W-:Y:S01]  /*0cf0*/  IMAD.MOV.U32 R241, RZ, RZ, R8 ;  /* 0x000000fffff17224 */ /* 0x000fe200078e0008 */
[----:B------:R-:W-:Y:S01]  /*0d00*/  IABS R30, R37 ;  /* 0x00000025001e7213 */ /* 0x000fe20000000000 */
[----:B------:R-:W-:Y:S01]  /*0d10*/  IMAD.MOV R8, RZ, RZ, -R5 ;  /* 0x000000ffff087224 */ /* 0x000fe200078e0a05 */
[----:B------:R-:W-:Y:S01]  /*0d20*/  IABS R32, R35 ;  /* 0x0000002300207213 */ /* 0x000fe20000000000 */
[----:B------:R-:W-:Y:S01]  /*0d30*/  IMAD R6, R191, R3, R6 ;  /* 0x00000003bf067224 */ /* 0x000fe200078e0206 */
[----:B------:R-:W-:Y:S01]  /*0d40*/  @!P4 IADD3 R241, -R241, RZ, RZ ;  /* 0x000000fff1f1c210 */ /* 0x000fe20007ffe1ff */
[----:B------:R-:W-:Y:S01]  /*0d50*/  @!P1 IMAD.IADD R12, R12, 0x1, -R191 ;  /* 0x000000010c0c9824 */ /* 0x000fe200078e0abf */
[----:B------:R-:W-:Y:S01]  /*0d60*/  @!P6 IADD3 R4, R4, -R191, RZ ;  /* 0x800000bf0404e210 */ /* 0x000fe20007ffe0ff */
[C---:B------:R-:W-:Y:S01]  /*0d70*/  IMAD R8, R191.reuse, R8, R7 ;  /* 0x00000008bf087224 */ /* 0x040fe200078e0207 */
[C---:B------:R-:W-:Y:S01]  /*0d80*/  ISETP.GT.U32.AND P1, PT, R191.reuse, R6, PT ;  /* 0x00000006bf00720c */ /* 0x040fe20003f24070 */
[----:B------:R-:W-:Y:S01]  /*0d90*/  IMAD.MOV.U32 R240, RZ, RZ, R12 ;  /* 0x000000fffff07224 */ /* 0x000fe200078e000c */
[----:B------:R-:W-:Y:S01]  /*0da0*/  ISETP.GT.U32.AND P6, PT, R191, R4, PT ;  /* 0x00000004bf00720c */ /* 0x000fe20003fc4070 */
[----:B------:R-:W-:Y:S01]  /*0db0*/  IMAD.MOV.U32 R206, RZ, RZ, R10 ;  /* 0x000000ffffce7224 */ /* 0x000fe200078e000a */
[----:B------:R-:W-:Y:S01]  /*0dc0*/  ISETP.GE.AND P4, PT, R11, RZ, PT ;  /* 0x000000ff0b00720c */ /* 0x000fe20003f86270 */
[----:B------:R-:W-:Y:S01]  /*0dd0*/  @!P3 IMAD.MOV R240, RZ, RZ, -R240 ;  /* 0x000000fffff0b224 */ /* 0x000fe200078e0af0 */
[----:B------:R-:W-:Y:S01]  /*0de0*/  ISETP.GT.U32.AND P3, PT, R191, R8, PT ;  /* 0x00000008bf00720c */ /* 0x000fe20003f64070 */
[----:B------:R-:W-:Y:S01]  /*0df0*/  IMAD.MOV.U32 R10, RZ, RZ, R9 ;  /* 0x000000ffff0a7224 */ /* 0x000fe200078e0009 */
[----:B------:R-:W-:Y:S01]  /*0e00*/  IABS R9, R15 ;  /* 0x0000000f00097213 */ /* 0x000fe20000000000 */
[----:B------:R-:W-:Y:S01]  /*0e10*/  @!P2 IMAD.MOV R206, RZ, RZ, -R206 ;  /* 0x000000ffffcea224 */ /* 0x000fe200078e0ace */
[----:B------:R-:W-:Y:S01]  /*0e20*/  ISETP.GE.AND P2, PT, R13, RZ, PT ;  /* 0x000000ff0d00720c */ /* 0x000fe20003f46270 */
[----:B------:R-:W-:Y:S01]  /*0e30*/  IMAD.HI.U32 R3, R194, R10, RZ ;  /* 0x0000000ac2037227 */ /* 0x000fe200078e00ff */
[----:B------:R-:W-:-:S02]  /*0e40*/  IADD3 R13, R247, 0xa, RZ ;  /* 0x0000000af70d7810 */ /* 0x000fc40007ffe0ff */
[----:B------:R-:W-:Y:S01]  /*0e50*/  IABS R11, R17 ;  /* 0x00000011000b7213 */ /* 0x000fe20000000000 */
[----:B------:R-:W-:Y:S01]  /*0e60*/  @!P1 IMAD.IADD R6, R6, 0x1, -R191 ;  /* 0x0000000106069824 */ /* 0x000fe200078e0abf */
[----:B------:R-:W-:Y:S01]  /*0e70*/  IABS R7, R13 ;  /* 0x0000000d00077213 */ /* 0x000fe20000000000 */
[----:B------:R-:W-:Y:S01]  /*0e80*/  IMAD.MOV R3, RZ, RZ, -R3 ;  /* 0x000000ffff037224 */ /* 0x000fe200078e0a03 */
[----:B------:R-:W-:Y:S01]  /*0e90*/  IADD3 R36, R247, 0xca, RZ ;  /* 0x000000caf7247810 */ /* 0x000fe20007ffe0ff */
[--C-:B------:R-:W-:Y:S01]  /*0ea0*/  @!P3 IMAD.IADD R8, R8, 0x1, -R191.reuse ;  /* 0x000000010808b824 */ /* 0x100fe200078e0abf */
[C---:B------:R-:W-:Y:S01]  /*0eb0*/  ISETP.GT.U32.AND P1, PT, R191.reuse, R6, PT ;  /* 0x00000006bf00720c */ /* 0x040fe20003f24070 */
[----:B------:R-:W-:Y:S01]  /*0ec0*/  @!P6 IMAD.IADD R4, R4, 0x1, -R191 ;  /* 0x000000010404e824 */ /* 0x000fe200078e0abf */
[----:B------:R-:W-:Y:S01]  /*0ed0*/  IABS R31, R36 ;  /* 0x00000024001f7213 */ /* 0x000fe20000000000 */
[C---:B------:R-:W-:Y:S01]  /*0ee0*/  IMAD R10, R191.reuse, R3, R10 ;  /* 0x00000003bf0a7224 */ /* 0x040fe200078e020a */
[----:B------:R-:W-:Y:S01]  /*0ef0*/  ISETP.GT.U32.AND P3, PT, R191, R8, PT ;  /* 0x00000008bf00720c */ /* 0x000fe20003f64070 */
[----:B------:R-:W-:Y:S01]  /*0f00*/  IMAD.HI.U32 R3, R194, R7, RZ ;  /* 0x00000007c2037227 */ /* 0x000fe200078e00ff */
[----:B------:R-:W-:-:S02]  /*0f10*/  MOV R239, R4 ;  /* 0x0000000400ef7202 */ /* 0x000fc40000000f00 */
[----:B------:R-:W-:Y:S01]  /*0f20*/  ISETP.GT.U32.AND P6, PT, R191, R10, PT ;  /* 0x0000000abf00720c */ /* 0x000fe20003fc4070 */
[----:B------:R-:W-:Y:S01]  /*0f30*/  IMAD.HI.U32 R4, R194, R9, RZ ;  /* 0x00000009c2047227 */ /* 0x000fe200078e00ff */
[C---:B------:R-:W-:Y:S02]  /*0f40*/  IADD3 R40, R247.reuse, 0xcc, RZ ;  /* 0x000000ccf7287810 */ /* 0x040fe40007ffe0ff */
[C---:B------:R-:W-:Y:S01]  /*0f50*/  IADD3 R41, R247.reuse, 0xcd, RZ ;  /* 0x000000cdf7297810 */ /* 0x040fe20007ffe0ff */
[----:B------:R-:W-:Y:S01]  /*0f60*/  IMAD.MOV R12, RZ, RZ, -R3 ;  /* 0x000000ffff0c7224 */ /* 0x000fe200078e0a03 */
[----:B------:R-:W-:Y:S01]  /*0f70*/  IADD3 R47, R247, 0xd2, RZ ;  /* 0x000000d2f72f7810 */ /* 0x000fe20007ffe0ff */
[----:B------:R-:W-:Y:S01]  /*0f80*/  @!P5 IMAD.MOV R239, RZ, RZ, -R239 ;  /* 0x000000ffffefd224 */ /* 0x000fe200078e0aef */
[----:B------:R-:W-:Y:S01]  /*0f90*/  ISETP.GE.AND P5, PT, R14, RZ, PT ;  /* 0x000000ff0e00720c */ /* 0x000fe20003fa6270 */
[----:B------:R-:W-:Y:S01]  /*0fa0*/  IMAD.MOV R14, RZ, RZ, -R4 ;  /* 0x000000ffff0e7224 */ /* 0x000fe200078e0a04 */
[----:B------:R-:W-:Y:S01]  /*0fb0*/  @!P3 IADD3 R8, R8, -R191, RZ ;  /* 0x800000bf0808b210 */ /* 0x000fe20007ffe0ff */
[----:B------:R-:W-:Y:S01]  /*0fc0*/  @!P1 IMAD.IADD R6, R6, 0x1, -R191 ;  /* 0x0000000106069824 */ /* 0x000fe200078e0abf */
[----:B------:R-:W-:Y:S01]  /*0fd0*/  ISETP.GE.AND P1, PT, R13, RZ, PT ;  /* 0x000000ff0d00720c */ /* 0x000fe20003f26270 */
[----:B------:R-:W-:Y:S01]  /*0fe0*/  IMAD R4, R191, R12, R7 ;  /* 0x0000000cbf047224 */ /* 0x000fe200078e0207 */
[----:B------:R-:W-:Y:S01]  /*0ff0*/  IADD3 R13, R247, 0xf, RZ ;  /* 0x0000000ff70d7810 */ /* 0x000fe20007ffe0ff */
[----:B------:R-:W-:Y:S01]  /*1000*/  IMAD R12, R191, R14, R9 ;  /* 0x0000000ebf0c7224 */ /* 0x000fe200078e0209 */
[----:B------:R-:W-:Y:S01]  /*1010*/  IADD3 R9, R247, 0xd, RZ ;  /* 0x0000000df7097810 */ /* 0x000fe20007ffe0ff */
[----:B------:R-:W-:Y:S01]  /*1020*/  IMAD.MOV.U32 R238, RZ, RZ, R6 ;  /* 0x000000ffffee7224 */ /* 0x000fe200078e0006 */
[C---:B------:R-:W-:Y:S01]  /*1030*/  ISETP.GT.U32.AND P3, PT, R191.reuse, R4, PT ;  /* 0x00000004bf00720c */ /* 0x040fe20003f64070 */
[----:B------:R-:W-:Y:S01]  /*1040*/  @!P6 IMAD.IADD R10, R10, 0x1, -R191 ;  /* 0x000000010a0ae824 */ /* 0x000fe200078e0abf */
[----:B------:R-:W-:Y:S01]  /*1050*/  IABS R6, R9 ;  /* 0x0000000900067213 */ /* 0x000fe20000000000 */
[----:B------:R-:W-:Y:S01]  /*1060*/  @!P4 IMAD.MOV R238, RZ, RZ, -R238 ;  /* 0x000000ffffeec224 */ /* 0x000fe200078e0aee */
[C---:B------:R-:W-:Y:S01]  /*1070*/  ISETP.GT.U32.AND P4, PT, R191.reuse, R12, PT ;  /* 0x0000000cbf00720c */ /* 0x040fe20003f84070 */
[----:B------:R-:W-:Y:S01]  /*1080*/  IMAD.HI.U32 R5, R194, R11, RZ ;  /* 0x0000000bc2057227 */ /* 0x000fe200078e00ff */
[----:B------:R-:W-:-:S02]  /*1090*/  ISETP.GT.U32.AND P6, PT, R191, R10, PT ;  /* 0x0000000abf00720c */ /* 0x000fc40003fc4070 */
[C---:B------:R-:W-:Y:S01]  /*10a0*/  IADD3 R45, R247.reuse, 0xd5, RZ ;  /* 0x000000d5f72d7810 */ /* 0x040fe20007ffe0ff */
[----:B------:R-:W-:Y:S01]  /*10b0*/  IMAD.MOV R16, RZ, RZ, -R5 ;  /* 0x000000ffff107224 */ /* 0x000fe200078e0a05 */
[C---:B------:R-:W-:Y:S01]  /*10c0*/  IADD3 R44, R247.reuse, 0xd6, RZ ;  /* 0x000000d6f72c7810 */ /* 0x040fe20007ffe0ff */
[----:B------:R-:W-:Y:S01]  /*10d0*/  IMAD.HI.U32 R3, R194, R6, RZ ;  /* 0x00000006c2037227 */ /* 0x000fe200078e00ff */
[----:B------:R-:W-:Y:S02]  /*10e0*/  IADD3 R48, R247, 0xd3, RZ ;  /* 0x000000d3f7307810 */ /* 0x000fe40007ffe0ff */
[----:B------:R-:W-:Y:S01]  /*10f0*/  IABS R42, R45 ;  /* 0x0000002d002a7213 */ /* 0x000fe20000000000 */
[----:B------:R-:W-:Y:S01]  /*1100*/  @!P3 IMAD.IADD R4, R4, 0x1, -R191 ;  /* 0x000000010404b824 */ /* 0x000fe200078e0abf */
[----:B------:R-:W-:Y:S01]  /*1110*/  ISETP.GE.AND P3, PT, R17, RZ, PT ;  /* 0x000000ff1100720c */ /* 0x000fe20003f66270 */
[C---:B------:R-:W-:Y:S01]  /*1120*/  IMAD R14, R191.reuse, R16, R11 ;  /* 0x00000010bf0e7224 */ /* 0x040fe200078e020b */
[----:B------:R-:W-:Y:S01]  /*1130*/  @!P4 IADD3 R12, R12, -R191, RZ ;  /* 0x800000bf0c0cc210 */ /* 0x000fe20007ffe0ff */
[----:B------:R-:W-:Y:S01]  /*1140*/  @!P6 IMAD.IADD R10, R10, 0x1, -R191 ;  /* 0x000000010a0ae824 */ /* 0x000fe200078e0abf */
[C---:B------:R-:W-:Y:S01]  /*1150*/  ISETP.GT.U32.AND P4, PT, R191.reuse, R4, PT ;  /* 0x00000004bf00720c */ /* 0x040fe20003f84070 */
[----:B------:R-:W-:Y:S01]  /*1160*/  IMAD.MOV R5, RZ, RZ, -R3 ;  /* 0x000000ffff057224 */ /* 0x000fe200078e0a03 */
[----:B------:R-:W-:Y:S01]  /*1170*/  ISETP.GT.U32.AND P6, PT, R191, R14, PT ;  /* 0x0000000ebf00720c */ /* 0x000fe20003fc4070 */
[----:B------:R-:W-:Y:S01]  /*1180*/  IMAD.MOV.U32 R243, RZ, RZ, R8 ;  /* 0x000000fffff37224 */ /* 0x000fe200078e0008 */
[----:B------:R-:W-:Y:S01]  /*1190*/  IADD3 R11, R247, 0xe, RZ ;  /* 0x0000000ef70b7810 */ /* 0x000fe20007ffe0ff */
[----:B------:R-:W-:Y:S01]  /*11a0*/  IMAD R6, R191, R5, R6 ;  /* 0x00000005bf067224 */ /* 0x000fe200078e0206 */
[----:B------:R-:W-:Y:S01]  /*11b0*/  IADD3 R16, R247, 0x11, RZ ;  /* 0x00000011f7107810 */ /* 0x000fe20007ffe0ff */
[----:B------:R-:W-:Y:S01]  /*11c0*/  IMAD.MOV.U32 R244, RZ, RZ, R10 ;  /* 0x000000fffff47224 */ /* 0x000fe200078e000a */
[----:B------:R-:W-:Y:S01]  /*11d0*/  IABS R8, R11 ;  /* 0x0000000b00087213 */ /* 0x000fe20000000000 */
[----:B------:R-:W-:Y:S01]  /*11e0*/  @!P2 IMAD.MOV R243, RZ, RZ, -R243 ;  /* 0x000000fffff3a224 */ /* 0x000fe200078e0af3 */
[----:B------:R-:W-:Y:S01]  /*11f0*/  ISETP.GE.AND P2, PT, R15, RZ, PT ;  /* 0x000000ff0f00720c */ /* 0x000fe20003f46270 */
[----:B------:R-:W-:Y:S01]  /*1200*/  @!P5 IMAD.MOV R244, RZ, RZ, -R244 ;  /* 0x000000fffff4d224 */ /* 0x000fe200078e0af4 */
[----:B------:R-:W-:Y:S01]  /*1210*/  IABS R10, R13 ;  /* 0x0000000d000a7213 */ /* 0x000fe20000000000 */
[--C-:B------:R-:W-:Y:S01]  /*1220*/  @!P4 IMAD.IADD R4, R4, 0x1, -R191.reuse ;  /* 0x000000010404c824 */ /* 0x100fe200078e0abf */
[C---:B------:R-:W-:Y:S01]  /*1230*/  ISETP.GT.U32.AND P4, PT, R191.reuse, R6, PT ;  /* 0x00000006bf00720c */ /* 0x040fe20003f84070 */
[----:B------:R-:W-:Y:S01]  /*1240*/  @!P6 IMAD.IADD R14, R14, 0x1, -R191 ;  /* 0x000000010e0ee824 */ /* 0x000fe200078e0abf */
[----:B------:R-:W-:Y:S01]  /*1250*/  ISETP.GT.U32.AND P6, PT, R191, R12, PT ;  /* 0x0000000cbf00720c */ /* 0x000fe20003fc4070 */
[----:B------:R-:W-:Y:S01]  /*1260*/  IMAD.HI.U32 R3, R194, R8, RZ ;  /* 0x00000008c2037227 */ /* 0x000fe200078e00ff */
[----:B------:R-:W-:-:S02]  /*1270*/  IADD3 R15, R247, 0x10, RZ ;  /* 0x00000010f70f7810 */ /* 0x000fc40007ffe0ff */
[----:B------:R-:W-:Y:S01]  /*1280*/  ISETP.GT.U32.AND P5, PT, R191, R14, PT ;  /* 0x0000000ebf00720c */ /* 0x000fe20003fa4070 */
[----:B------:R-:W-:Y:S01]  /*1290*/  IMAD.MOV R3, RZ, RZ, -R3 ;  /* 0x000000ffff037224 */ /* 0x000fe200078e0a03 */
[----:B------:R-:W-:Y:S01]  /*12a0*/  IABS R7, R15 ;  /* 0x0000000f00077213 */ /* 0x000fe20000000000 */
[----:B------:R-:W-:Y:S01]  /*12b0*/  IMAD.MOV.U32 R248, RZ, RZ, R4 ;  /* 0x000000fffff87224 */ /* 0x000fe200078e0004 */
[----:B------:R-:W-:Y:S01]  /*12c0*/  IADD3 R17, R247, 0x14, RZ ;  /* 0x00000014f7117810 */ /* 0x000fe20007ffe0ff */
[----:B------:R-:W-:Y:S01]  /*12d0*/  IMAD R8, R191, R3, R8 ;  /* 0x00000003bf087224 */ /* 0x000fe200078e0208 */
[----:B------:R-:W-:Y:S01]  /*12e0*/  IABS R43, R44 ;  /* 0x0000002c002b7213 */ /* 0x000fe20000000000 */
[----:B------:R-:W-:Y:S01]  /*12f0*/  @!P4 IMAD.IADD R6, R6, 0x1, -R191 ;  /* 0x000000010606c824 */ /* 0x000fe200078e0abf */
[----:B------:R-:W-:Y:S01]  /*1300*/  ISETP.GE.AND P4, PT, R11, RZ, PT ;  /* 0x000000ff0b00720c */ /* 0x000fe20003f86270 */
[----:B------:R-:W-:Y:S01]  /*1310*/  IMAD.HI.U32 R3, R194, R10, RZ ;  /* 0x0000000ac2037227 */ /* 0x000fe200078e00ff */
[----:B------:R-:W-:-:S02]  /*1320*/  @!P6 IADD3 R12, R12, -R191, RZ ;  /* 0x800000bf0c0ce210 */ /* 0x000fc40007ffe0ff */
[C---:B------:R-:W-:Y:S01]  /*1330*/  ISETP.GT.U32.AND P6, PT, R191.reuse, R8, PT ;  /* 0x00000008bf00720c */ /* 0x040fe20003fc4070 */
[----:B------:R-:W-:Y:S01]  /*1340*/  @!P1 IMAD.MOV R248, RZ, RZ, -R248 ;  /* 0x000000fffff89224 */ /* 0x000fe200078e0af8 */
[----:B------:R-:W-:Y:S01]  /*1350*/  ISETP.GT.U32.AND P1, PT, R191, R6, PT ;  /* 0x00000006bf00720c */ /* 0x000fe20003f24070 */
[----:B------:R-:W-:Y:S01]  /*1360*/  IMAD.MOV R5, RZ, RZ, -R3 ;  /* 0x000000ffff057224 */ /* 0x000fe200078e0a03 */
[C---:B------:R-:W-:Y:S01]  /*1370*/  IADD3 R11, R247.reuse, 0x12, RZ ;  /* 0x00000012f70b7810 */ /* 0x040fe20007ffe0ff */
[----:B------:R-:W-:Y:S01]  /*1380*/  IMAD.HI.U32 R3, R194, R7, RZ ;  /* 0x00000007c2037227 */ /* 0x000fe200078e00ff */
[C---:B------:R-:W-:Y:S02]  /*1390*/  IADD3 R46, R247.reuse, 0xd4, RZ ;  /* 0x000000d4f72e7810 */ /* 0x040fe40007ffe0ff */
[----:B------:R-:W-:Y:S01]  /*13a0*/  IADD3 R51, R247, 0xd7, RZ ;  /* 0x000000d7f7337810 */ /* 0x000fe20007ffe0ff */
[----:B------:R-:W-:Y:S01]  /*13b0*/  @!P5 IMAD.IADD R14, R14, 0x1, -R191 ;  /* 0x000000010e0ed824 */ /* 0x000fe200078e0abf */
[----:B------:R-:W-:Y:S01]  /*13c0*/  ISETP.GE.AND P5, PT, R9, RZ, PT ;  /* 0x000000ff0900720c */ /* 0x000fe20003fa6270 */
[----:B------:R-:W-:Y:S01]  /*13d0*/  IMAD.MOV R4, RZ, RZ, -R3 ;  /* 0x000000ffff047224 */ /* 0x000fe200078e0a03 */
[----:B------:R-:W-:Y:S01]  /*13e0*/  IABS R9, R16 ;  /* 0x0000001000097213 */ /* 0x000fe20000000000 */
[C---:B------:R-:W-:Y:S01]  /*13f0*/  IMAD R10, R191.reuse, R5, R10 ;  /* 0x00000005bf0a7224 */ /* 0x040fe200078e020a */
[-C--:B------:R-:W-:Y:S01]  /*1400*/  @!P6 IADD3 R8, R8, -R191.reuse, RZ ;  /* 0x800000bf0808e210 */ /* 0x080fe20007ffe0ff */
[C---:B------:R-:W-:Y:S01]  /*1410*/  IMAD R4, R191.reuse, R4, R7 ;  /* 0x00000004bf047224 */ /* 0x040fe200078e0207 */
[----:B------:R-:W-:Y:S01]  /*1420*/  @!P1 IADD3 R6, R6, -R191, RZ ;  /* 0x800000bf06069210 */ /* 0x000fe20007ffe0ff */
[----:B------:R-:W-:Y:S01]  /*1430*/  IMAD.MOV.U32 R5, RZ, RZ, R9 ;  /* 0x000000ffff057224 */ /* 0x000fe200078e0009 */
[C---:B------:R-:W-:Y:S01]  /*1440*/  ISETP.GT.U32.AND P6, PT, R191.reuse, R8, PT ;  /* 0x00000008bf00720c */ /* 0x040fe20003fc4070 */
[----:B------:R-:W-:Y:S01]  /*1450*/  IMAD.MOV.U32 R245, RZ, RZ, R12 ;  /* 0x000000fffff57224 */ /* 0x000fe200078e000c */
[----:B------:R-:W-:Y:S01]  /*1460*/  ISETP.GT.U32.AND P1, PT, R191, R4, PT ;  /* 0x00000004bf00720c */ /* 0x000fe20003f24070 */
[----:B------:R-:W-:Y:S01]  /*1470*/  IMAD.HI.U32 R3, R194, R5, RZ ;  /* 0x00000005c2037227 */ /* 0x000fe200078e00ff */
[----:B------:R-:W-:-:S02]  /*1480*/  IABS R7, R11 ;  /* 0x0000000b00077213 */ /* 0x000fc40000000000 */
[C---:B------:R-:W-:Y:S01]  /*1490*/  IADD3 R53, R247.reuse, 0xd8, RZ ;  /* 0x000000d8f7357810 */ /* 0x040fe20007ffe0ff */
[----:B------:R-:W-:Y:S01]  /*14a0*/  IMAD.MOV R12, RZ, RZ, -R3 ;  /* 0x000000ffff0c7224 */ /* 0x000fe200078e0a03 */
[C---:B------:R-:W-:Y:S01]  /*14b0*/  IADD3 R52, R247.reuse, 0xd9, RZ ;  /* 0x000000d9f7347810 */ /* 0x040fe20007ffe0ff */
[----:B------:R-:W-:Y:S01]  /*14c0*/  IMAD.MOV.U32 R187, RZ, RZ, R6 ;  /* 0x000000ffffbb7224 */ /* 0x000fe200078e0006 */
[----:B------:R-:W-:Y:S01]  /*14d0*/  IADD3 R50, R247, 0xda, RZ ;  /* 0x000000daf7327810 */ /* 0x000fe20007ffe0ff */
[----:B------:R-:W-:Y:S01]  /*14e0*/  IMAD R12, R191, R12, R5 ;  /* 0x0000000cbf0c7224 */ /* 0x000fe200078e0205 */
[----:B------:R-:W-:Y:S01]  /*14f0*/  IADD3 R49, R247, 0xdb, RZ ;  /* 0x000000dbf7317810 */ /* 0x000fe20007ffe0ff */
[--C-:B------:R-:W-:Y:S01]  /*1500*/  @!P6 IMAD.IADD R8, R8, 0x1, -R191.reuse ;  /* 0x000000010808e824 */ /* 0x100fe200078e0abf */
[----:B------:R-:W-:Y:S01]  /*1510*/  @!P5 IADD3 R187, -R187, RZ, RZ ;  /* 0x000000ffbbbbd210 */ /* 0x000fe20007ffe1ff */
[----:B------:R-:W-:Y:S01]  /*1520*/  @!P1 IMAD.IADD R4, R4, 0x1, -R191 ;  /* 0x0000000104049824 */ /* 0x000fe200078e0abf */
[C---:B------:R-:W-:Y:S01]  /*1530*/  ISETP.GT.U32.AND P6, PT, R191.reuse, R12, PT ;  /* 0x0000000cbf00720c */ /* 0x040fe20003fc4070 */
[----:B------:R-:W-:Y:S01]  /*1540*/  IMAD.MOV.U32 R186, RZ, RZ, R14 ;  /* 0x000000ffffba7224 */ /* 0x000fe200078e000e */
[----:B------:R-:W-:Y:S01]  /*1550*/  IABS R14, R17 ;  /* 0x00000011000e7213 */ /* 0x000fe20000000000 */
[----:B------:R-:W-:Y:S01]  /*1560*/  IMAD.HI.U32 R3, R194, R7, RZ ;  /* 0x00000007c2037227 */ /* 0x000fe200078e00ff */
[----:B------:R-:W-:-:S02]  /*1570*/  ISETP.GT.U32.AND P5, PT, R191, R4, PT ;  /* 0x00000004bf00720c */ /* 0x000fc40003fa4070 */
[----:B------:R-:W-:Y:S01]  /*1580*/  IADD3 R57, R247, 0xdc, RZ ;  /* 0x000000dcf7397810 */ /* 0x000fe20007ffe0ff */
[----:B------:R-:W-:Y:S01]  /*1590*/  @!P3 IMAD.MOV R186, RZ, RZ, -R186 ;  /* 0x000000ffffbab224 */ /* 0x000fe200078e0aba */
[----:B------:R-:W-:Y:S01]  /*15a0*/  ISETP.GE.AND P3, PT, R13, RZ, PT ;  /* 0x000000ff0d00720c */ /* 0x000fe20003f66270 */
[----:B------:R-:W-:Y:S01]  /*15b0*/  IMAD.MOV R6, RZ, RZ, -R3 ;  /* 0x000000ffff067224 */ /* 0x000fe200078e0a03 */
[----:B------:R-:W-:Y:S01]  /*15c0*/  IADD3 R13, R247, 0x13, RZ ;  /* 0x00000013f70d7810 */ /* 0x000fe20007ffe0ff */
[----:B------:R-:W-:Y:S01]  /*15d0*/  @!P2 IMAD.MOV R245, RZ, RZ, -R245 ;  /* 0x000000fffff5a224 */ /* 0x000fe200078e0af5 */
[C---:B------:R-:W-:Y:S01]  /*15e0*/  ISETP.GT.U32.AND P2, PT, R191.reuse, R10, PT ;  /* 0x0000000abf00720c */ /* 0x040fe20003f44070 */
[C---:B------:R-:W-:Y:S01]  /*15f0*/  IMAD R6, R191.reuse, R6, R7 ;  /* 0x00000006bf067224 */ /* 0x040fe200078e0207 */
[----:B------:R-:W-:Y:S01]  /*1600*/  IABS R9, R13 ;  /* 0x0000000d00097213 */ /* 0x000fe20000000000 */
[--C-:B------:R-:W-:Y:S01]  /*1610*/  @!P6 IMAD.IADD R12, R12, 0x1, -R191.reuse ;  /* 0x000000010c0ce824 */ /* 0x100fe200078e0abf */
[----:B------:R-:W-:Y:S01]  /*1620*/  IABS R7, R18 ;  /* 0x0000001200077213 */ /* 0x000fe20000000000 */
[----:B------:R-:W-:Y:S01]  /*1630*/  @!P5 IMAD.IADD R4, R4, 0x1, -R191 ;  /* 0x000000010404d824 */ /* 0x000fe200078e0abf */
[C---:B------:R-:W-:Y:S01]  /*1640*/  ISETP.GT.U32.AND P5, PT, R191.reuse, R6, PT ;  /* 0x00000006bf00720c */ /* 0x040fe20003fa4070 */
[----:B------:R-:W-:Y:S01]  /*1650*/  IMAD.HI.U32 R3, R194, R14, RZ ;  /* 0x0000000ec2037227 */ /* 0x000fe200078e00ff */
[----:B------:R-:W-:-:S02]  /*1660*/  ISETP.GT.U32.AND P6, PT, R191, R12, PT ;  /* 0x0000000cbf00720c */ /* 0x000fc40003fc4070 */
[C---:B------:R-:W-:Y:S01]  /*1670*/  IADD3 R56, R247.reuse, 0xdf, RZ ;  /* 0x000000dff7387810 */ /* 0x040fe20007ffe0ff */
[----:B------:R-:W-:Y:S01]  /*1680*/  IMAD.HI.U32 R5, R194, R9, RZ ;  /* 0x00000009c2057227 */ /* 0x000fe200078e00ff */
[C---:B------:R-:W-:Y:S02]  /*1690*/  IADD3 R54, R247.reuse, 0xde, RZ ;  /* 0x000000def7367810 */ /* 0x040fe40007ffe0ff */
[C---:B------:R-:W-:Y:S01]  /*16a0*/  IADD3 R55, R247.reuse, 0xe0, RZ ;  /* 0x000000e0f7377810 */ /* 0x040fe20007ffe0ff */
[----:B------:R-:W-:Y:S01]  /*16b0*/  IMAD.MOV.U32 R188, RZ, RZ, R8 ;  /* 0x000000ffffbc7224 */ /* 0x000fe200078e0008 */
[C---:B------:R-:W-:Y:S01]  /*16c0*/  IADD3 R59, R247.reuse, 0xe2, RZ ;  /* 0x000000e2f73b7810 */ /* 0x040fe20007ffe0ff */
[----:B------:R-:W-:Y:S01]  /*16d0*/  IMAD.MOV R3, RZ, RZ, -R3 ;  /* 0x000000ffff037224 */ /* 0x000fe200078e0a03 */
[----:B------:R-:W-:Y:S01]  /*16e0*/  IADD3 R58, R247, 0xe4, RZ ;  /* 0x000000e4f73a7810 */ /* 0x000fe20007ffe0ff */
[----:B------:R-:W-:Y:S01]  /*16f0*/  @!P2 IMAD.IADD R10, R10, 0x1, -R191 ;  /* 0x000000010a0aa824 */ /* 0x000fe200078e0abf */
[----:B------:R-:W-:Y:S01]  /*1700*/  ISETP.GE.AND P2, PT, R15, RZ, PT ;  /* 0x000000ff0f00720c */ /* 0x000fe20003f46270 */
[----:B------:R-:W-:Y:S01]  /*1710*/  IMAD.MOV R8, RZ, RZ, -R5 ;  /* 0x000000ffff087224 */ /* 0x000fe200078e0a05 */
[----:B------:R-:W-:Y:S01]  /*1720*/  @!P6 IADD3 R12, R12, -R191, RZ ;  /* 0x800000bf0c0ce210 */ /* 0x000fe20007ffe0ff */
[C---:B------:R-:W-:Y:S01]  /*1730*/  IMAD R14, R191.reuse, R3, R14 ;  /* 0x00000003bf0e7224 */ /* 0x040fe200078e020e */
[C---:B------:R-:W-:Y:S01]  /*1740*/  ISETP.GT.U32.AND P1, PT, R191.reuse, R10, PT ;  /* 0x0000000abf00720c */ /* 0x040fe20003f24070 */
[----:B------:R-:W-:Y:S01]  /*1750*/  IMAD R8, R191, R8, R9 ;  /* 0x00000008bf087224 */ /* 0x000fe200078e0209 */
[----:B------:R-:W-:Y:S01]  /*1760*/  IADD3 R15, R247, 0x15, RZ ;  /* 0x00000015f70f7810 */ /* 0x000fe20007ffe0ff */
[----:B------:R-:W-:Y:S01]  /*1770*/  @!P5 IMAD.IADD R6, R6, 0x1, -R191 ;  /* 0x000000010606d824 */ /* 0x000fe200078e0abf */
[C---:B------:R-:W-:Y:S01]  /*1780*/  ISETP.GT.U32.AND P5, PT, R191.reuse, R14, PT ;  /* 0x0000000ebf00720c */ /* 0x040fe20003fa4070 */
[----:B------:R-:W-:Y:S01]  /*1790*/  @!P4 IMAD.MOV R188, RZ, RZ, -R188 ;  /* 0x000000ffffbcc224 */ /* 0x000fe200078e0abc */
[----:B------:R-:W-:Y:S01]  /*17a0*/  ISETP.GT.U32.AND P6, PT, R191, R8, PT ;  /* 0x00000008bf00720c */ /* 0x000fe20003fc4070 */
[----:B------:R-:W-:Y:S01]  /*17b0*/  IMAD.MOV.U32 R192, RZ, RZ, R12 ;  /* 0x000000ffffc07224 */ /* 0x000fe200078e000c */
[----:B------:R-:W-:Y:S01]  /*17c0*/  ISETP.GE.AND P4, PT, R16, RZ, PT ;  /* 0x000000ff1000720c */ /* 0x000fe20003f86270 */
[----:B------:R-:W-:Y:S01]  /*17d0*/  IMAD.MOV.U32 R190, RZ, RZ, R4 ;  /* 0x000000ffffbe7224 */ /* 0x000fe200078e0004 */
[----:B------:R-:W-:-:S02]  /*17e0*/  IABS R16, R15 ;  /* 0x0000000f00107213 */ /* 0x000fc40000000000 */
[----:B------:R-:W-:Y:S01]  /*17f0*/  IABS R9, R19 ;  /* 0x0000001300097213 */ /* 0x000fe20000000000 */
[----:B------:R-:W-:Y:S01]  /*1800*/  @!P1 IMAD.IADD R10, R10, 0x1, -R191 ;  /* 0x000000010a0a9824 */ /* 0x000fe200078e0abf */
[----:B------:R-:W-:Y:S01]  /*1810*/  ISETP.GE.AND P1, PT, R11, RZ, PT ;  /* 0x000000ff0b00720c */ /* 0x000fe20003f26270 */
[----:B------:R-:W-:Y:S01]  /*1820*/  IMAD.HI.U32 R3, R194, R16, RZ ;  /* 0x00000010c2037227 */ /* 0x000fe200078e00ff */
[----:B------:R-:W-:Y:S02]  /*1830*/  IABS R11, R20 ;  /* 0x00000014000b7213 */ /* 0x000fe40000000000 */
[----:B------:R-:W-:Y:S01]  /*1840*/  @!P5 IADD3 R14, R14, -R191, RZ ;  /* 0x800000bf0e0ed210 */ /* 0x000fe20007ffe0ff */
[----:B------:R-:W-:Y:S01]  /*1850*/  IMAD.MOV R5, RZ, RZ, -R3 ;  /* 0x000000ffff057224 */ /* 0x000fe200078e0a03 */
[----:B------:R-:W-:Y:S01]  /*1860*/  ISETP.GT.U32.AND P5, PT, R191, R6, PT ;  /* 0x00000006bf00720c */ /* 0x000fe20003fa4070 */
[----:B------:R-:W-:Y:S01]  /*1870*/  @!P6 IMAD.IADD R8, R8, 0x1, -R191 ;  /* 0x000000010808e824 */ /* 0x000fe200078e0abf */
[----:B------:R-:W-:Y:S01]  /*1880*/  ISETP.GE.AND P6, PT, R13, RZ, PT ;  /* 0x000000ff0d00720c */ /* 0x000fe20003fc6270 */
[----:B------:R-:W-:Y:S01]  /*1890*/  IMAD.MOV.U32 R189, RZ, RZ, R10 ;  /* 0x000000ffffbd7224 */ /* 0x000fe200078e000a */
[C---:B------:R-:W-:Y:S01]  /*18a0*/  IADD3 R13, R247.reuse, 0x1e, RZ ;  /* 0x0000001ef70d7810 */ /* 0x040fe20007ffe0ff */
[----:B------:R-:W-:Y:S01]  /*18b0*/  IMAD.HI.U32 R3, R194, R7, RZ ;  /* 0x00000007c2037227 */ /* 0x000fe200078e00ff */
[----:B------:R-:W-:-:S02]  /*18c0*/  IADD3 R60, R247, 0xe5, RZ ;  /* 0x000000e5f73c7810 */ /* 0x000fc40007ffe0ff */
[----:B------:R-:W-:Y:S01]  /*18d0*/  IADD3 R61, R247, 0xe8, RZ ;  /* 0x000000e8f73d7810 */ /* 0x000fe20007ffe0ff */
[----:B------:R-:W-:Y:S01]  /*18e0*/  @!P3 IMAD.MOV R189, RZ, RZ, -R189 ;  /* 0x000000ffffbdb224 */ /* 0x000fe200078e0abd */
[C---:B------:R-:W-:Y:S01]  /*18f0*/  ISETP.GT.U32.AND P3, PT, R191.reuse, R8, PT ;  /* 0x00000008bf00720c */ /* 0x040fe20003f64070 */
[----:B------:R-:W-:Y:S01]  /*1900*/  IMAD R16, R191, R5, R16 ;  /* 0x00000005bf107224 */ /* 0x000fe200078e0210 */
[----:B------:R-:W-:Y:S01]  /*1910*/  IABS R70, R60 ;  /* 0x0000003c00467213 */ /* 0x000fe20000000000 */
[----:B------:R-:W-:Y:S01]  /*1920*/  IMAD.MOV R10, RZ, RZ, -R3 ;  /* 0x000000ffff0a7224 */ /* 0x000fe200078e0a03 */
[----:B------:R-:W-:Y:S01]  /*1930*/  @!P5 IADD3 R6, R6, -R191, RZ ;  /* 0x800000bf0606d210 */ /* 0x000fe20007ffe0ff */
[----:B------:R-:W-:Y:S01]  /*1940*/  IMAD.HI.U32 R5, R194, R9, RZ ;  /* 0x00000009c2057227 */ /* 0x000fe200078e00ff */
[----:B------:R-:W-:Y:S02]  /*1950*/  IABS R249, R247 ;  /* 0x000000f700f97213 */ /* 0x000fe40000000000 */
[----:B------:R-:W-:Y:S01]  /*1960*/  IADD3 R73, R247, 0x13f, RZ ;  /* 0x0000013ff7497810 */ /* 0x000fe20007ffe0ff */
[----:B------:R-:W-:Y:S01]  /*1970*/  IMAD R4, R191, R10, R7 ;  /* 0x0000000abf047224 */ /* 0x000fe200078e0207 */
[----:B------:R-:W-:Y:S01]  /*1980*/  IADD3 R77, R247, 0x143, RZ ;  /* 0x00000143f74d7810 */ /* 0x000fe20007ffe0ff */
[----:B------:R-:W-:Y:S01]  /*1990*/  @!P4 IMAD.MOV R192, RZ, RZ, -R192 ;  /* 0x000000ffffc0c224 */ /* 0x000fe200078e0ac0 */
[C---:B------:R-:W-:Y:S01]  /*19a0*/  ISETP.GT.U32.AND P4, PT, R191.reuse, R16, PT ;  /* 0x00000010bf00720c */ /* 0x040fe20003f84070 */
[----:B------:R-:W-:Y:S01]  /*19b0*/  IMAD.MOV R12, RZ, RZ, -R5 ;  /* 0x000000ffff0c7224 */ /* 0x000fe200078e0a05 */
[----:B------:R-:W-:Y:S01]  /*19c0*/  ISETP.GT.U32.AND P5, PT, R191, R4, PT ;  /* 0x00000004bf00720c */ /* 0x000fe20003fa4070 */
[----:B------:R-:W-:Y:S01]  /*19d0*/  IMAD.MOV.U32 R5, RZ, RZ, R11 ;  /* 0x000000ffff057224 */ /* 0x000fe200078e000b */
[----:B------:R-:W-:Y:S01]  /*19e0*/  IADD3 R11, R247, 0x1a, RZ ;  /* 0x0000001af70b7810 */ /* 0x000fe20007ffe0ff */
[----:B------:R-:W-:Y:S01]  /*19f0*/  IMAD R10, R191, R12, R9 ;  /* 0x0000000cbf0a7224 */ /* 0x000fe200078e0209 */
[----:B------:R-:W-:Y:S01]  /*1a00*/  IADD3 R9, R247, 0x19, RZ ;  /* 0x00000019f7097810 */ /* 0x000fe20007ffe0ff */
[----:B------:R-:W-:Y:S01]  /*1a10*/  @!P3 IMAD.IADD R8, R8, 0x1, -R191 ;  /* 0x000000010808b824 */ /* 0x000fe200078e0abf */
[----:B------:R-:W-:Y:S01]  /*1a20*/  IABS R7, R11 ;  /* 0x0000000b00077213 */ /* 0x000fe20000000000 */
[----:B------:R-:W-:Y:S01]  /*1a30*/  @!P2 IMAD.MOV R190, RZ, RZ, -R190 ;  /* 0x000000ffffbea224 */ /* 0x000fe200078e0abe */
[C---:B------:R-:W-:Y:S01]  /*1a40*/  ISETP.GT.U32.AND P3, PT, R191.reuse, R10, PT ;  /* 0x0000000abf00720c */ /* 0x040fe20003f64070 */
[----:B------:R-:W-:Y:S01]  /*1a50*/  IMAD.HI.U32 R3, R194, R5, RZ ;  /* 0x00000005c2037227 */ /* 0x000fe200078e00ff */
[----:B------:R-:W-:-:S02]  /*1a60*/  ISETP.GT.U32.AND P2, PT, R191, R14, PT ;  /* 0x0000000ebf00720c */ /* 0x000fc40003f44070 */
[----:B------:R-:W-:Y:S01]  /*1a70*/  IADD3 R83, R247, 0x144, RZ ;  /* 0x00000144f7537810 */ /* 0x000fe20007ffe0ff */
[----:B------:R-:W-:Y:S01]  /*1a80*/  @!P4 IMAD.IADD R16, R16, 0x1, -R191 ;  /* 0x000000011010c824 */ /* 0x000fe200078e0abf */
[----:B------:R-:W-:Y:S01]  /*1a90*/  @!P5 IADD3 R4, R4, -R191, RZ ;  /* 0x800000bf0404d210 */ /* 0x000fe20007ffe0ff */
[----:B------:R-:W-:Y:S01]  /*1aa0*/  IMAD.MOV R12, RZ, RZ, -R3 ;  /* 0x000000ffff0c7224 */ /* 0x000fe200078e0a03 */
[----:B------:R-:W-:Y:S01]  /*1ab0*/  IABS R3, R9 ;  /* 0x0000000900037213 */ /* 0x000fe20000000000 */
[----:B------:R-:W-:Y:S01]  /*1ac0*/  IMAD.MOV.U32 R195, RZ, RZ, R8 ;  /* 0x000000ffffc37224 */ /* 0x000fe200078e0008 */
[C---:B------:R-:W-:Y:S01]  /*1ad0*/  ISETP.GT.U32.AND P5, PT, R191.reuse, R16, PT ;  /* 0x00000010bf00720c */ /* 0x040fe20003fa4070 */
[----:B------:R-:W-:Y:S01]  /*1ae0*/  IMAD R12, R191, R12, R5 ;  /* 0x0000000cbf0c7224 */ /* 0x000fe200078e0205 */
[----:B------:R-:W-:Y:S01]  /*1af0*/  ISETP.GE.AND P4, PT, R15, RZ, PT ;  /* 0x000000ff0f00720c */ /* 0x000fe20003f86270 */
[--C-:B------:R-:W-:Y:S01]  /*1b00*/  @!P3 IMAD.IADD R10, R10, 0x1, -R191.reuse ;  /* 0x000000010a0ab824 */ /* 0x100fe200078e0abf */
[----:B------:R-:W-:Y:S01]  /*1b10*/  IADD3 R15, R247, 0x20, RZ ;  /* 0x00000020f70f7810 */ /* 0x000fe20007ffe0ff */
[----:B------:R-:W-:Y:S01]  /*1b20*/  @!P2 IMAD.IADD R14, R14, 0x1, -R191 ;  /* 0x000000010e0ea824 */ /* 0x000fe200078e0abf */
[----:B------:R-:W-:Y:S01]  /*1b30*/  ISETP.GE.AND P2, PT, R17, RZ, PT ;  /* 0x000000ff1100720c */ /* 0x000fe20003f46270 */
[----:B------:R-:W-:Y:S01]  /*1b40*/  IMAD.MOV.U32 R193, RZ, RZ, R6 ;  /* 0x000000ffffc17224 */ /* 0x000fe200078e0006 */
[C---:B------:R-:W-:Y:S01]  /*1b50*/  ISETP.GT.U32.AND P3, PT, R191.reuse, R10, PT ;  /* 0x0000000abf00720c */ /* 0x040fe20003f64070 */
[----:B------:R-:W-:Y:S01]  /*1b60*/  @!P6 IMAD.MOV R195, RZ, RZ, -R195 ;  /* 0x000000ffffc3e224 */ /* 0x000fe200078e0ac3 */
[----:B------:R-:W-:Y:S01]  /*1b70*/  ISETP.GT.U32.AND P6, PT, R191, R12, PT ;  /* 0x0000000cbf00720c */ /* 0x000fe20003fc4070 */
[----:B------:R-:W-:Y:S01]  /*1b80*/  IMAD.MOV.U32 R5, RZ, RZ, R3 ;  /* 0x000000ffff057224 */ /* 0x000fe200078e0003 */
[----:B------:R-:W-:Y:S01]  /*1b90*/  IADD3 R17, R247, 0x29, RZ ;  /* 0x00000029f7117810 */ /* 0x000fe20007ffe0ff */
[----:B------:R-:W-:Y:S01]  /*1ba0*/  @!P1 IMAD.MOV R193, RZ, RZ, -R193 ;  /* 0x000000ffffc19224 */ /* 0x000fe200078e0ac1 */
[----:B------:R-:W-:Y:S01]  /*1bb0*/  ISETP.GT.U32.AND P1, PT, R191, R4, PT ;  /* 0x00000004bf00720c */ /* 0x000fe20003f24070 */
[----:B------:R-:W-:Y:S01]  /*1bc0*/  IMAD.HI.U32 R3, R194, R5, RZ ;  /* 0x00000005c2037227 */ /* 0x000fe200078e00ff */
[----:B------:R-:W-:-:S02]  /*1bd0*/  @!P5 IADD3 R16, R16, -R191, RZ ;  /* 0x800000bf1010d210 */ /* 0x000fc40007ffe0ff */
[----:B------:R-:W-:Y:S01]  /*1be0*/  ISETP.GE.AND P5, PT, R19, RZ, PT ;  /* 0x000000ff1300720c */ /* 0x000fe20003fa6270 */
[----:B------:R-:W-:Y:S01]  /*1bf0*/  IMAD.MOV R6, RZ, RZ, -R3 ;  /* 0x000000ffff067224 */ /* 0x000fe200078e0a03 */
[C---:B------:R-:W-:Y:S01]  /*1c00*/  IADD3 R19, R247.reuse, 0x2a, RZ ;  /* 0x0000002af7137810 */ /* 0x040fe20007ffe0ff */
[----:B------:R-:W-:Y:S01]  /*1c10*/  IMAD.MOV.U32 R196, RZ, RZ, R14 ;  /* 0x000000ffffc47224 */ /* 0x000fe200078e000e */
[----:B------:R-:W-:Y:S01]  /*1c20*/  IADD3 R14, R247, 0x1f, RZ ;  /* 0x0000001ff70e7810 */ /* 0x000fe20007ffe0ff */
[----:B------:R-:W-:Y:S01]  /*1c30*/  IMAD R6, R191, R6, R5 ;  /* 0x00000006bf067224 */ /* 0x000fe200078e0205 */
[C---:B------:R-:W-:Y:S01]  /*1c40*/  IADD3 R5, R247.reuse, 0x1b, RZ ;  /* 0x0000001bf7057810 */ /* 0x040fe20007ffe0ff */
[----:B------:R-:W-:Y:S01]  /*1c50*/  IMAD.MOV.U32 R197, RZ, RZ, R16 ;  /* 0x000000ffffc57224 */ /* 0x000fe200078e0010 */
[----:B------:R-:W-:Y:S01]  /*1c60*/  IADD3 R81, R247, 0x145, RZ ;  /* 0x00000145f7517810 */ /* 0x000fe20007ffe0ff */
[----:B------:R-:W-:Y:S01]  /*1c70*/  @!P2 IMAD.MOV R196, RZ, RZ, -R196 ;  /* 0x000000ffffc4a224 */ /* 0x000fe200078e0ac4 */
[----:B------:R-:W-:Y:S01]  /*1c80*/  ISETP.GE.AND P2, PT, R18, RZ, PT ;  /* 0x000000ff1200720c */ /* 0x000fe20003f46270 */
[--C-:B------:R-:W-:Y:S01]  /*1c90*/  @!P6 IMAD.IADD R12, R12, 0x1, -R191.reuse ;  /* 0x000000010c0ce824 */ /* 0x100fe200078e0abf */
[----:B------:R-:W-:Y:S01]  /*1ca0*/  IABS R18, R19 ;  /* 0x0000001300127213 */ /* 0x000fe20000000000 */
[----:B------:R-:W-:Y:S01]  /*1cb0*/  @!P3 IMAD.IADD R10, R10, 0x1, -R191 ;  /* 0x000000010a0ab824 */ /* 0x000fe200078e0abf */
[----:B------:R-:W-:Y:S01]  /*1cc0*/  ISETP.GE.AND P3, PT, R9, RZ, PT ;  /* 0x000000ff0900720c */ /* 0x000fe20003f66270 */
[----:B------:R-:W-:Y:S01]  /*1cd0*/  @!P4 IMAD.MOV R197, RZ, RZ, -R197 ;  /* 0x000000ffffc5c224 */ /* 0x000fe200078e0ac5 */
[C---:B------:R-:W-:Y:S01]  /*1ce0*/  ISETP.GT.U32.AND P4, PT, R191.reuse, R6, PT ;  /* 0x00000006bf00720c */ /* 0x040fe20003f84070 */
[----:B------:R-:W-:Y:S01]  /*1cf0*/  @!P1 IMAD.IADD R4, R4, 0x1, -R191 ;  /* 0x0000000104049824 */ /* 0x000fe200078e0abf */
[----:B------:R-:W-:Y:S01]  /*1d00*/  ISETP.GT.U32.AND P6, PT, R191, R12, PT ;  /* 0x0000000cbf00720c */ /* 0x000fe20003fc4070 */
[----:B------:R-:W-:Y:S01]  /*1d10*/  IMAD.HI.U32 R3, R194, R7, RZ ;  /* 0x00000007c2037227 */ /* 0x000fe200078e00ff */
[----:B------:R-:W-:-:S02]  /*1d20*/  ISETP.GE.AND P1, PT, R20, RZ, PT ;  /* 0x000000ff1400720c */ /* 0x000fc40003f26270 */
[----:B------:R-:W-:Y:S01]  /*1d30*/  MOV R198, R4 ;  /* 0x0000000400c67202 */ /* 0x000fe20000000f00 */
[----:B------:R-:W-:Y:S01]  /*1d40*/  IMAD.MOV.U32 R201, RZ, RZ, R10 ;  /* 0x000000ffffc97224 */ /* 0x000fe200078e000a */
[----:B------:R-:W-:Y:S01]  /*1d50*/  IABS R9, R15 ;  /* 0x0000000f00097213 */ /* 0x000fe20000000000 */
[----:B------:R-:W-:Y:S01]  /*1d60*/  IMAD.MOV R8, RZ, RZ, -R3 ;  /* 0x000000ffff087224 */ /* 0x000fe200078e0a03 */
[----:B------:R-:W-:Y:S01]  /*1d70*/  IADD3 R75, R247, 0x146, RZ ;  /* 0x00000146f74b7810 */ /* 0x000fe20007ffe0ff */
[----:B------:R-:W-:Y:S01]  /*1d80*/  @!P5 IMAD.MOV R201, RZ, RZ, -R201 ;  /* 0x000000ffffc9d224 */ /* 0x000fe200078e0ac9 */
[----:B------:R-:W-:Y:S01]  /*1d90*/  ISETP.GE.AND P5, PT, R5, RZ, PT ;  /* 0x000000ff0500720c */ /* 0x000fe20003fa6270 */
[----:B------:R-:W-:Y:S01]  /*1da0*/  @!P2 IMAD.MOV R198, RZ, RZ, -R198 ;  /* 0x000000ffffc6a224 */ /* 0x000fe200078e0ac6 */
[----:B------:R-:W-:Y:S01]  /*1db0*/  IABS R5, R5 ;  /* 0x0000000500057213 */ /* 0x000fe20000000000 */
[----:B------:R-:W-:Y:S01]  /*1dc0*/  IMAD R4, R191, R8, R7 ;  /* 0x00000008bf047224 */ /* 0x000fe200078e0207 */
[----:B------:R-:W-:Y:S01]  /*1dd0*/  ISETP.GE.AND P2, PT, R11, RZ, PT ;  /* 0x000000ff0b00720c */ /* 0x000fe20003f46270 */
[----:B------:R-:W-:Y:S01]  /*1de0*/  @!P6 IMAD.IADD R12, R12, 0x1, -R191 ;  /* 0x000000010c0ce824 */ /* 0x000fe200078e0abf */
[----:B------:R-:W-:Y:S01]  /*1df0*/  IADD3 R11, R247, 0x1d, RZ ;  /* 0x0000001df70b7810 */ /* 0x000fe20007ffe0ff */
[----:B------:R-:W-:Y:S01]  /*1e00*/  IMAD.MOV.U32 R8, RZ, RZ, R5 ;  /* 0x000000ffff087224 */ /* 0x000fe200078e0005 */
[----:B------:R-:W-:Y:S01]  /*1e10*/  @!P4 IADD3 R6, R6, -R191, RZ ;  /* 0x800000bf0606c210 */ /* 0x000fe20007ffe0ff */
[----:B------:R-:W-:Y:S01]  /*1e20*/  IMAD.MOV.U32 R202, RZ, RZ, R12 ;  /* 0x000000ffffca7224 */ /* 0x000fe200078e000c */
[----:B------:R-:W-:Y:S01]  /*1e30*/  ISETP.GT.U32.AND P6, PT, R191, R4, PT ;  /* 0x00000004bf00720c */ /* 0x000fe20003fc4070 */
[----:B------:R-:W-:Y:S01]  /*1e40*/  IMAD.HI.U32 R3, R194, R8, RZ ;  /* 0x00000008c2037227 */ /* 0x000fe200078e00ff */
[----:B------:R-:W-:-:S02]  /*1e50*/  IABS R5, R11 ;  /* 0x0000000b00057213 */ /* 0x000fc40000000000 */
[----:B------:R-:W-:Y:S01]  /*1e60*/  ISETP.GT.U32.AND P4, PT, R191, R6, PT ;  /* 0x00000006bf00720c */ /* 0x000fe20003f84070 */
[----:B------:R-:W-:Y:S01]  /*1e70*/  @!P1 IMAD.MOV R202, RZ, RZ, -R202 ;  /* 0x000000ffffca9224 */ /* 0x000fe200078e0aca */
[C---:B------:R-:W-:Y:S01]  /*1e80*/  IADD3 R7, R247.reuse, 0x1c, RZ ;  /* 0x0000001cf7077810 */ /* 0x040fe20007ffe0ff */
[----:B------:R-:W-:Y:S01]  /*1e90*/  IMAD.MOV.U32 R12, RZ, RZ, R5 ;  /* 0x000000ffff0c7224 */ /* 0x000fe200078e0005 */
[----:B------:R-:W-:Y:S01]  /*1ea0*/  IADD3 R78, R247, 0x147, RZ ;  /* 0x00000147f74e7810 */ /* 0x000fe20007ffe0ff */
[----:B------:R-:W-:Y:S01]  /*1eb0*/  IMAD.MOV R5, RZ, RZ, -R3 ;  /* 0x000000ffff057224 */ /* 0x000fe200078e0a03 */
[----:B------:R-:W-:Y:S02]  /*1ec0*/  IABS R10, R7 ;  /* 0x00000007000a7213 */ /* 0x000fe40000000000 */
[----:B------:R-:W-:Y:S01]  /*1ed0*/  ISETP.GE.AND P1, PT, R7, RZ, PT ;  /* 0x000000ff0700720c */ /* 0x000fe20003f26270 */
[----:B------:R-:W-:Y:S01]  /*1ee0*/  IMAD R8, R191, R5, R8 ;  /* 0x00000005bf087224 */ /* 0x000fe200078e0208 */
[----:B------:R-:W-:Y:S01]  /*1ef0*/  IABS R7, R14 ;  /* 0x0000000e00077213 */ /* 0x000fe20000000000 */
[----:B------:R-:W-:Y:S01]  /*1f00*/  @!P6 IMAD.IADD R4, R4, 0x1, -R191 ;  /* 0x000000010404e824 */ /* 0x000fe200078e0abf */
[----:B------:R-:W-:Y:S01]  /*1f10*/  IADD3 R80, R247, 0x149, RZ ;  /* 0x00000149f7507810 */ /* 0x000fe20007ffe0ff */
[----:B------:R-:W-:Y:S01]  /*1f20*/  IMAD.HI.U32 R3, R194, R10, RZ ;  /* 0x0000000ac2037227 */ /* 0x000fe200078e00ff */
[----:B------:R-:W-:-:S02]  /*1f30*/  @!P4 IADD3 R6, R6, -R191, RZ ;  /* 0x800000bf0606c210 */ /* 0x000fc40007ffe0ff */
[C---:B------:R-:W-:Y:S01]  /*1f40*/  ISETP.GT.U32.AND P4, PT, R191.reuse, R8, PT ;  /* 0x00000008bf00720c */ /* 0x040fe20003f84070 */
[----:B------:R-:W-:Y:S01]  /*1f50*/  IMAD.MOV R3, RZ, RZ, -R3 ;  /* 0x000000ffff037224 */ /* 0x000fe200078e0a03 */
[----:B------:R-:W-:Y:S01]  /*1f60*/  ISETP.GT.U32.AND P6, PT, R191, R4, PT ;  /* 0x00000004bf00720c */ /* 0x000fe20003fc4070 */
[----:B------:R-:W-:Y:S01]  /*1f70*/  IMAD.HI.U32 R5, R194, R12, RZ ;  /* 0x0000000cc2057227 */ /* 0x000fe200078e00ff */
[C---:B------:R-:W-:Y:S02]  /*1f80*/  IADD3 R84, R247.reuse, 0x14c, RZ ;  /* 0x0000014cf7547810 */ /* 0x040fe40007ffe0ff */
[----:B------:R-:W-:Y:S01]  /*1f90*/  IADD3 R85, R247, 0x14e, RZ ;  /* 0x0000014ef7557810 */ /* 0x000fe20007ffe0ff */
[----:B------:R-:W-:Y:S01]  /*1fa0*/  IMAD R10, R191, R3, R10 ;  /* 0x00000003bf0a7224 */ /* 0x000fe200078e020a */
[----:B------:R-:W-:Y:S01]  /*1fb0*/  IABS R3, R13 ;  /* 0x0000000d00037213 */ /* 0x000fe20000000000 */
[----:B------:R-:W-:Y:S01]  /*1fc0*/  IMAD.MOV R5, RZ, RZ, -R5 ;  /* 0x000000ffff057224 */ /* 0x000fe200078e0a05 */
[C---:B------:R-:W-:Y:S01]  /*1fd0*/  IADD3 R92, R247.reuse, 0x154, RZ ;  /* 0x00000154f75c7810 */ /* 0x040fe20007ffe0ff */
[----:B------:R-:W-:Y:S01]  /*1fe0*/  IMAD.MOV.U32 R203, RZ, RZ, R6 ;  /* 0x000000ffffcb7224 */ /* 0x000fe200078e0006 */
[C---:B------:R-:W-:Y:S01]  /*1ff0*/  IADD3 R91, R247.reuse, 0x157, RZ ;  /* 0x00000157f75b7810 */ /* 0x040fe20007ffe0ff */
[----:B------:R-:W-:Y:S01]  /*2000*/  @!P4 IMAD.IADD R8, R8, 0x1, -R191 ;  /* 0x000000010808c824 */ /* 0x000fe200078e0abf */
[----:B------:R-:W-:Y:S01]  /*2010*/  IADD3 R96, R247, 0x159, RZ ;  /* 0x00000159f7607810 */ /* 0x000fe20007ffe0ff */
[----:B------:R-:W-:Y:S01]  /*2020*/  IMAD R12, R191, R5, R12 ;  /* 0x00000005bf0c7224 */ /* 0x000fe200078e020c */
[----:B------:R-:W-:Y:S01]  /*2030*/  @!P3 IADD3 R203, -R203, RZ, RZ ;  /* 0x000000ffcbcbb210 */ /* 0x000fe20007ffe1ff */
[----:B------:R-:W-:Y:S01]  /*2040*/  IMAD.MOV.U32 R5, RZ, RZ, R3 ;  /* 0x000000ffff057224 */ /* 0x000fe200078e0003 */
[C---:B------:R-:W-:Y:S01]  /*2050*/  ISETP.GT.U32.AND P3, PT, R191.reuse, R8, PT ;  /* 0x00000008bf00720c */ /* 0x040fe20003f64070 */
[----:B------:R-:W-:Y:S01]  /*2060*/  @!P6 IMAD.IADD R4, R4, 0x1, -R191 ;  /* 0x000000010404e824 */ /* 0x000fe200078e0abf */
[C---:B------:R-:W-:Y:S01]  /*2070*/  ISETP.GT.U32.AND P6, PT, R191.reuse, R10, PT ;  /* 0x0000000abf00720c */ /* 0x040fe20003fc4070 */
[----:B------:R-:W-:Y:S01]  /*2080*/  IMAD.HI.U32 R3, R194, R5, RZ ;  /* 0x00000005c2037227 */ /* 0x000fe200078e00ff */
[----:B------:R-:W-:-:S02]  /*2090*/  ISETP.GT.U32.AND P4, PT, R191, R12, PT ;  /* 0x0000000cbf00720c */ /* 0x000fc40003f84070 */
[C---:B------:R-:W-:Y:S01]  /*20a0*/  IADD3 R108, R247.reuse, 0x15b, RZ ;  /* 0x0000015bf76c7810 */ /* 0x040fe20007ffe0ff */
[----:B------:R-:W-:Y:S01]  /*20b0*/  IMAD.MOV.U32 R204, RZ, RZ, R4 ;  /* 0x000000ffffcc7224 */ /* 0x000fe200078e0004 */
[C---:B------:R-:W-:Y:S01]  /*20c0*/  IADD3 R102, R247.reuse, 0x15c, RZ ;  /* 0x0000015cf7667810 */ /* 0x040fe20007ffe0ff */
[----:B------:R-:W-:Y:S01]  /*20d0*/  IMAD.MOV R4, RZ, RZ, -R3 ;  /* 0x000000ffff047224 */ /* 0x000fe200078e0a03 */
[C---:B------:R-:W-:Y:S01]  /*20e0*/  IADD3 R101, R247.reuse, 0x15d, RZ ;  /* 0x0000015df7657810 */ /* 0x040fe20007ffe0ff */
[----:B------:R-:W-:Y:S01]  /*20f0*/  IMAD.MOV.U32 R6, RZ, RZ, R7 ;  /* 0x000000ffff067224 */ /* 0x000fe200078e0007 */
[----:B------:R-:W-:Y:S01]  /*2100*/  IADD3 R104, R247, 0x15f, RZ ;  /* 0x0000015ff7687810 */ /* 0x000fe20007ffe0ff */
[----:B------:R-:W-:Y:S01]  /*2110*/  IMAD R4, R191, R4, R5 ;  /* 0x00000004bf047224 */ /* 0x000fe200078e0205 */
[----:B------:R-:W-:Y:S01]  /*2120*/  @!P3 IADD3 R8, R8, -R191, RZ ;  /* 0x800000bf0808b210 */ /* 0x000fe20007ffe0ff */
[----:B------:R-:W-:Y:S01]  /*2130*/  @!P6 IMAD.IADD R10, R10, 0x1, -R191 ;  /* 0x000000010a0ae824 */ /* 0x000fe200078e0abf */
[----:B------:R-:W-:Y:S01]  /*2140*/  IADD3 R103, R247, 0x15e, RZ ;  /* 0x0000015ef7677810 */ /* 0x000fe20007ffe0ff */
[----:B------:R-:W-:Y:S01]  /*2150*/  IMAD.HI.U32 R3, R194, R6, RZ ;  /* 0x00000006c2037227 */ /* 0x000fe200078e00ff */
[----:B------:R-:W-:-:S02]  /*2160*/  ISETP.GT.U32.AND P3, PT, R191, R4, PT ;  /* 0x00000004bf00720c */ /* 0x000fc40003f64070 */
[----:B------:R-:W-:Y:S01]  /*2170*/  ISETP.GT.U32.AND P6, PT, R191, R10, PT ;  /* 0x0000000abf00720c */ /* 0x000fe20003fc4070 */
[----:B------:R-:W-:Y:S01]  /*2180*/  IMAD.MOV R3, RZ, RZ, -R3 ;  /* 0x000000ffff037224 */ /* 0x000fe200078e0a03 */
[C---:B------:R-:W-:Y:S01]  /*2190*/  IADD3 R105, R247.reuse, 0x160, RZ ;  /* 0x00000160f7697810 */ /* 0x040fe20007ffe0ff */
[----:B------:R-:W-:Y:S01]  /*21a0*/  @!P4 IMAD.IADD R12, R12, 0x1, -R191 ;  /* 0x000000010c0cc824 */ /* 0x000fe200078e0abf */
[C---:B------:R-:W-:Y:S01]  /*21b0*/  IADD3 R106, R247.reuse, 0x161, RZ ;  /* 0x00000161f76a7810 */ /* 0x040fe20007ffe0ff */
[----:B------:R-:W-:Y:S01]  /*21c0*/  IMAD.MOV.U32 R7, RZ, RZ, R9 ;  /* 0x000000ffff077224 */ /* 0x000fe200078e0009 */
[----:B------:R-:W-:Y:S01]  /*21d0*/  IADD3 R9, R247, 0x21, RZ ;  /* 0x00000021f7097810 */ /* 0x000fe20007ffe0ff */
[C---:B------:R-:W-:Y:S01]  /*21e0*/  IMAD R6, R191.reuse, R3, R6 ;  /* 0x00000003bf067224 */ /* 0x040fe200078e0206 */
[----:B------:R-:W-:Y:S01]  /*21f0*/  ISETP.GT.U32.AND P4, PT, R191, R12, PT ;  /* 0x0000000cbf00720c */ /* 0x000fe20003f84070 */
[----:B------:R-:W-:Y:S01]  /*2200*/  IMAD.HI.U32 R5, R194, R7, RZ ;  /* 0x00000007c2057227 */ /* 0x000fe200078e00ff */
[----:B------:R-:W-:-:S02]  /*2210*/  IABS R3, R9 ;  /* 0x0000000900037213 */ /* 0x000fc40000000000 */
[C---:B------:R-:W-:Y:S01]  /*2220*/  IADD3 R107, R247.reuse, 0x162, RZ ;  /* 0x00000162f76b7810 */ /* 0x040fe20007ffe0ff */
[--C-:B------:R-:W-:Y:S01]  /*2230*/  @!P3 IMAD.IADD R4, R4, 0x1, -R191.reuse ;  /* 0x000000010404b824 */ /* 0x100fe200078e0abf */
[----:B------:R-:W-:Y:S01]  /*2240*/  IADD3 R112, R247, 0x167, RZ ;  /* 0x00000167f7707810 */ /* 0x000fe20007ffe0ff */
[----:B------:R-:W-:Y:S01]  /*2250*/  @!P6 IMAD.IADD R10, R10, 0x1, -R191 ;  /* 0x000000010a0ae824 */ /* 0x000fe200078e0abf */
[C---:B------:R-:W-:Y:S01]  /*2260*/  ISETP.GT.U32.AND P6, PT, R191.reuse, R6, PT ;  /* 0x00000006bf00720c */ /* 0x040fe20003fc4070 */
[----:B------:R-:W-:Y:S01]  /*2270*/  IMAD.MOV.U32 R234, RZ, RZ, R8 ;  /* 0x000000ffffea7224 */ /* 0x000fe200078e0008 */
[----:B------:R-:W-:Y:S01]  /*2280*/  ISETP.GT.U32.AND P3, PT, R191, R4, PT ;  /* 0x00000004bf00720c */ /* 0x000fe20003f64070 */
[----:B------:R-:W-:Y:S01]  /*2290*/  IMAD.MOV R8, RZ, RZ, -R5 ;  /* 0x000000ffff087224 */ /* 0x000fe200078e0a05 */
[----:B------:R-:W-:Y:S01]  /*22a0*/  MOV R235, R10 ;  /* 0x0000000a00eb7202 */ /* 0x000fe20000000f00 */
[----:B------:R-:W-:Y:S01]  /*22b0*/  IMAD.MOV.U32 R10, RZ, RZ, R3 ;  /* 0x000000ffff0a7224 */ /* 0x000fe200078e0003 */
[----:B------:R-:W-:Y:S01]  /*22c0*/  IADD3 R111, R247, 0x168, RZ ;  /* 0x00000168f76f7810 */ /* 0x000fe20007ffe0ff */
[----:B------:R-:W-:Y:S01]  /*22d0*/  IMAD R8, R191, R8, R7 ;  /* 0x00000008bf087224 */ /* 0x000fe200078e0207 */
[----:B------:R-:W-:Y:S01]  /*22e0*/  IADD3 R113, R247, 0x169, RZ ;  /* 0x00000169f7717810 */ /* 0x000fe20007ffe0ff */
[----:B------:R-:W-:Y:S01]  /*22f0*/  @!P5 IMAD.MOV R234, RZ, RZ, -R234 ;  /* 0x000000ffffead224 */ /* 0x000fe200078e0aea */
[----:B------:R-:W-:Y:S01]  /*2300*/  ISETP.GE.AND P5, PT, R13, RZ, PT ;  /* 0x000000ff0d00720c */ /* 0x000fe20003fa6270 */
[----:B------:R-:W-:Y:S01]  /*2310*/  IMAD.HI.U32 R3, R194, R10, RZ ;  /* 0x0000000ac2037227 */ /* 0x000fe200078e00ff */
[----:B------:R-:W-:-:S02]  /*2320*/  IADD3 R13, R247, 0x25, RZ ;  /* 0x00000025f70d7810 */ /* 0x000fc40007ffe0ff */
[----:B------:R-:W-:Y:S01]  /*2330*/  IABS R114, R111 ;  /* 0x0000006f00727213 */ /* 0x000fe20000000000 */
[--C-:B------:R-:W-:Y:S01]  /*2340*/  @!P4 IMAD.IADD R12, R12, 0x1, -R191.reuse ;  /* 0x000000010c0cc824 */ /* 0x100fe200078e0abf */
[----:B------:R-:W-:Y:S01]  /*2350*/  ISETP.GT.U32.AND P4, PT, R191, R8, PT ;  /* 0x00000008bf00720c */ /* 0x000fe20003f84070 */
[--C-:B------:R-:W-:Y:S01]  /*2360*/  @!P6 IMAD.IADD R6, R6, 0x1, -R191.reuse ;  /* 0x000000010606e824 */ /* 0x100fe200078e0abf */
[----:B------:R-:W-:Y:S01]  /*2370*/  IADD3 R5, -R3, RZ, RZ ;  /* 0x000000ff03057210 */ /* 0x000fe20007ffe1ff */
[----:B------:R-:W-:Y:S01]  /*2380*/  @!P3 IMAD.IADD R4, R4, 0x1, -R191 ;  /* 0x000000010404b824 */ /* 0x000fe200078e0abf */
[----:B------:R-:W-:Y:S01]  /*2390*/  ISETP.GE.AND P3, PT, R9, RZ, PT ;  /* 0x000000ff0900720c */ /* 0x000fe20003f66270 */
[----:B------:R-:W-:Y:S01]  /*23a0*/  @!P2 IMAD.MOV R204, RZ, RZ, -R204 ;  /* 0x000000ffffcca224 */ /* 0x000fe200078e0acc */
[C---:B------:R-:W-:Y:S01]  /*23b0*/  ISETP.GT.U32.AND P6, PT, R191.reuse, R6, PT ;  /* 0x00000006bf00720c */ /* 0x040fe20003fc4070 */
[----:B------:R-:W-:Y:S01]  /*23c0*/  IMAD R10, R191, R5, R10 ;  /* 0x00000005bf0a7224 */ /* 0x000fe200078e020a */
[----:B------:R-:W-:Y:S01]  /*23d0*/  ISETP.GE.AND P2, PT, R11, RZ, PT ;  /* 0x000000ff0b00720c */ /* 0x000fe20003f46270 */
[----:B------:R-:W-:Y:S01]  /*23e0*/  IMAD.MOV.U32 R21, RZ, RZ, R4 ;  /* 0x000000ffff157224 */ /* 0x000fe200078e0004 */
[----:B------:R-:W-:Y:S01]  /*23f0*/  IADD3 R11, R247, 0x22, RZ ;  /* 0x00000022f70b7810 */ /* 0x000fe20007ffe0ff */
[----:B------:R-:W-:Y:S01]  /*2400*/  @!P1 IMAD.MOV R235, RZ, RZ, -R235 ;  /* 0x000000ffffeb9224 */ /* 0x000fe200078e0aeb */
[----:B------:R-:W-:Y:S01]  /*2410*/  ISETP.GE.AND P1, PT, R14, RZ, PT ;  /* 0x000000ff0e00720c */ /* 0x000fe20003f26270 */
[----:B------:R-:W-:Y:S01]  /*2420*/  @!P5 IMAD.MOV R21, RZ, RZ, -R21 ;  /* 0x000000ffff15d224 */ /* 0x000fe200078e0a15 */
[----:B------:R-:W-:Y:S01]  /*2430*/  ISETP.GT.U32.AND P5, PT, R191, R10, PT ;  /* 0x0000000abf00720c */ /* 0x000fe20003fa4070 */
[--C-:B------:R-:W-:Y:S01]  /*2440*/  @!P4 IMAD.IADD R8, R8, 0x1, -R191.reuse ;  /* 0x000000010808c824 */ /* 0x100fe200078e0abf */
[----:B------:R-:W-:Y:S01]  /*2450*/  IABS R7, R11 ;  /* 0x0000000b00077213 */ /* 0x000fe20000000000 */
[----:B------:R-:W-:Y:S01]  /*2460*/  IMAD.MOV.U32 R236, RZ, RZ, R12 ;  /* 0x000000ffffec7224 */ /* 0x000fe200078e000c */
[----:B------:R-:W-:Y:S01]  /*2470*/  IADD3 R5, R247, 0x23, RZ ;  /* 0x00000023f7057810 */ /* 0x000fe20007ffe0ff */
[----:B------:R-:W-:Y:S01]  /*2480*/  @!P6 IMAD.IADD R6, R6, 0x1, -R191 ;  /* 0x000000010606e824 */ /* 0x000fe200078e0abf */
[----:B------:R-:W-:Y:S01]  /*2490*/  ISETP.GT.U32.AND P4, PT, R191, R8, PT ;  /* 0x00000008bf00720c */ /* 0x000fe20003f84070 */
[----:B------:R-:W-:Y:S01]  /*24a0*/  IMAD.HI.U32 R3, R194, R7, RZ ;  /* 0x00000007c2037227 */ /* 0x000fe200078e00ff */
[----:B------:R-:W-:Y:S01]  /*24b0*/  ISETP.GE.AND P6, PT, R11, RZ, PT ;  /* 0x000000ff0b00720c */ /* 0x000fe20003fc6270 */
[----:B------:R-:W-:Y:S01]  /*24c0*/  STL [R1+0x33c], R21 ;  /* 0x00033c1501007387 */ /* 0x000fe20000100800 */
[----:B------:R-:W-:Y:S01]  /*24d0*/  IABS R11, R13 ;  /* 0x0000000d000b7213 */ /* 0x000fe20000000000 */
[----:B------:R-:W-:Y:S01]  /*24e0*/  @!P2 IMAD.MOV R236, RZ, RZ, -R236 ;  /* 0x000000ffffeca224 */ /* 0x000fe200078e0aec */
[----:B------:R-:W-:Y:S01]  /*24f0*/  ISETP.GE.AND P2, PT, R15, RZ, PT ;  /* 0x000000ff0f00720c */ /* 0x000fe20003f46270 */
[----:B------:R-:W-:Y:S01]  /*2500*/  IMAD.MOV R4, RZ, RZ, -R3 ;  /* 0x000000ffff047224 */ /* 0x000fe200078e0a03 */
[----:B------:R-:W-:Y:S01]  /*2510*/  IABS R3, R5 ;  /* 0x0000000500037213 */ /* 0x000fe20000000000 */
[----:B------:R-:W-:Y:S01]  /*2520*/  IMAD.MOV.U32 R14, RZ, RZ, R6 ;  /* 0x000000ffff0e7224 */ /* 0x000fe200078e0006 */
[----:B------:R-:W-:Y:S01]  /*2530*/  IADD3 R12, R247, 0x24, RZ ;  /* 0x00000024f70c7810 */ /* 0x000fe20007ffe0ff */
[----:B------:R-:W-:Y:S01]  /*2540*/  @!P5 IMAD.IADD R10, R10, 0x1, -R191 ;  /* 0x000000010a0ad824 */ /* 0x000fe200078e0abf */
[----:B------:R-:W-:Y:S01]  /*2550*/  ISETP.GE.AND P5, PT, R5, RZ, PT ;  /* 0x000000ff0500720c */ /* 0x000fe20003fa6270 */
[C---:B------:R-:W-:Y:S01]  /*2560*/  IMAD R4, R191.reuse, R4, R7 ;  /* 0x00000004bf047224 */ /* 0x040fe200078e0207 */
[----:B------:R-:W-:Y:S01]  /*2570*/  MOV R7, R3 ;  /* 0x0000000300077202 */ /* 0x000fe20000000f00 */
[----:B------:R-:W-:Y:S01]  /*2580*/  @!P1 IMAD.MOV R14, RZ, RZ, -R14 ;  /* 0x000000ffff0e9224 */ /* 0x000fe200078e0a0e */
[C---:B------:R-:W-:Y:S01]  /*2590*/  ISETP.GT.U32.AND P1, PT, R191.reuse, R10, PT ;  /* 0x0000000abf00720c */ /* 0x040fe20003f24070 */
[----:B------:R-:W-:Y:S01]  /*25a0*/  @!P4 IMAD.IADD R8, R8, 0x1, -R191 ;  /* 0x000000010808c824 */ /* 0x000fe200078e0abf */
[----:B------:R-:W-:Y:S01]  /*25b0*/  ISETP.GT.U32.AND P4, PT, R191, R4, PT ;  /* 0x00000004bf00720c */ /* 0x000fe20003f84070 */
[----:B------:R-:W-:Y:S01]  /*25c0*/  IMAD.HI.U32 R3, R194, R7, RZ ;  /* 0x00000007c2037227 */ /* 0x000fe200078e00ff */
[----:B------:R1:W-:Y:S01]  /*25d0*/  STL [R1+0x338], R14 ;  /* 0x0003380e01007387 */ /* 0x0003e20000100800 */
[----:B------:R-:W-:-:S02]  /*25e0*/  IABS R9, R12 ;  /* 0x0000000c00097213 */ /* 0x000fc40000000000 */
[----:B------:R-:W-:Y:S01]  /*25f0*/  @!P2 IMAD.MOV R8, RZ, RZ, -R8 ;  /* 0x000000ffff08a224 */ /* 0x000fe200078e0a08 */
[----:B------:R-:W-:Y:S01]  /*2600*/  ISETP.GE.AND P2, PT, R12, RZ, PT ;  /* 0x000000ff0c00720c */ /* 0x000fe20003f46270 */
[----:B------:R-:W-:Y:S01]  /*2610*/  IMAD.HI.U32 R6, R194, R11, RZ ;  /* 0x0000000bc2067227 */ /* 0x000fe200078e00ff */
[----:B------:R-:W-:Y:S02]  /*2620*/  IADD3 R15, R247, 0x28, RZ ;  /* 0x00000028f70f7810 */ /* 0x000fe40007ffe0ff */
[----:B------:R2:W-:Y:S01]  /*2630*/  STL [R1+0x334], R8 ;  /* 0x0003340801007387 */ /* 0x0005e20000100800 */
[--C-:B------:R-:W-:Y:S01]  /*2640*/  @!P1 IMAD.IADD R10, R10, 0x1, -R191.reuse ;  /* 0x000000010a0a9824 */ /* 0x100fe200078e0abf */
[----:B------:R-:W-:Y:S01]  /*2650*/  ISETP.GE.AND P1, PT, R13, RZ, PT ;  /* 0x000000ff0d00720c */ /* 0x000fe20003f26270 */
[----:B------:R-:W-:Y:S01]  /*2660*/  @!P4 IMAD.IADD R4, R4, 0x1, -R191 ;  /* 0x000000010404c824 */ /* 0x000fe200078e0abf */
[C---:B------:R-:W-:Y:S01]  /*2670*/  IADD3 R13, R247.reuse, 0x27, RZ ;  /* 0x00000027f70d7810 */ /* 0x040fe20007ffe0ff */
[----:B-1----:R-:W-:Y:S01]  /*2680*/  IMAD.MOV R14, RZ, RZ, -R6 ;  /* 0x000000ffff0e7224 */ /* 0x002fe200078e0a06 */
[----:B------:R-:W-:Y:S01]  /*2690*/  IADD3 R21, R247, 0x2b, RZ ;  /* 0x0000002bf7157810 */ /* 0x000fe20007ffe0ff */
[----:B------:R-:W-:Y:S01]  /*26a0*/  IMAD.MOV.U32 R16, RZ, RZ, R10 ;  /* 0x000000ffff107224 */ /* 0x000fe200078e000a */
[----:B------:R-:W-:Y:S01]  /*26b0*/  ISETP.GT.U32.AND P4, PT, R191, R4, PT ;  /* 0x00000004bf00720c */ /* 0x000fe20003f84070 */
[----:B------:R-:W-:Y:S01]  /*26c0*/  IMAD.HI.U32 R5, R194, R9, RZ ;  /* 0x00000009c2057227 */ /* 0x000fe200078e00ff */
[----:B--2---:R-:W-:-:S02]  /*26d0*/  IADD3 R8, -R3, RZ, RZ ;  /* 0x000000ff03087210 */ /* 0x004fc40007ffe1ff */
[----:B------:R-:W-:Y:S01]  /*26e0*/  IADD3 R3, R247, 0x26, RZ ;  /* 0x00000026f7037810 */ /* 0x000fe20007ffe0ff */
[----:B------:R-:W-:Y:S01]  /*26f0*/  @!P3 IMAD.MOV R16, RZ, RZ, -R16 ;  /* 0x000000ffff10b224 */ /* 0x000fe200078e0a10 */
[----:B------:R-:W-:Y:S01]  /*2700*/  IABS R10, R13 ;  /* 0x0000000d000a7213 */ /* 0x000fe20000000000 */
[----:B------:R-:W-:Y:S01]  /*2710*/  IMAD R6, R191, R8, R7 ;  /* 0x00000008bf067224 */ /* 0x000fe200078e0207 */
[C---:B------:R-:W-:Y:S01]  /*2720*/  IADD3 R110, R247.reuse, 0x16b, RZ ;  /* 0x0000016bf76e7810 */ /* 0x040fe20007ffe0ff */
[----:B------:R-:W-:Y:S01]  /*2730*/  IMAD.MOV R12, RZ, RZ, -R5 ;  /* 0x000000ffff0c7224 */ /* 0x000fe200078e0a05 */
[----:B------:R1:W-:Y:S01]  /*2740*/  STL [R1+0x330], R16 ;  /* 0x0003301001007387 */ /* 0x0003e20000100800 */
[----:B------:R-:W-:Y:S02]  /*2750*/  IADD3 R121, R247, 0x170, RZ ;  /* 0x00000170f7797810 */ /* 0x000fe40007ffe0ff */
[----:B------:R-:W-:Y:S01]  /*2760*/  ISETP.GT.U32.AND P3, PT, R191, R6, PT ;  /* 0x00000006bf00720c */ /* 0x000fe20003f64070 */
[----:B------:R-:W-:Y:S01]  /*2770*/  @!P4 IMAD.IADD R4, R4, 0x1, -R191 ;  /* 0x000000010404c824 */ /* 0x000fe200078e0abf */
[----:B------:R-:W-:Y:S01]  /*2780*/  ISETP.GE.AND P4, PT, R3, RZ, PT ;  /* 0x000000ff0300720c */ /* 0x000fe20003f86270 */
[----:B------:R-:W-:Y:S01]  /*2790*/  IMAD R8, R191, R12, R9 ;  /* 0x0000000cbf087224 */ /* 0x000fe200078e0209 */
[----:B------:R-:W-:Y:S01]  /*27a0*/  IABS R9, R3 ;  /* 0x0000000300097213 */ /* 0x000fe20000000000 */
[----:B------:R-:W-:Y:S01]  /*27b0*/  IMAD.MOV.U32 R5, RZ, RZ, R4 ;  /* 0x000000ffff057224 */ /* 0x000fe200078e0004 */
[----:B------:R-:W-:Y:S01]  /*27c0*/  IADD3 R123, R247, 0x171, RZ ;  /* 0x00000171f77b7810 */ /* 0x000fe20007ffe0ff */
[C---:B------:R-:W-:Y:S01]  /*27d0*/  IMAD R12, R191.reuse, R14, R11 ;  /* 0x0000000ebf0c7224 */ /* 0x040fe200078e020b */
[----:B-1----:R-:W-:Y:S01]  /*27e0*/  IABS R16, R17 ;  /* 0x0000001100107213 */ /* 0x002fe20000000000 */
[----:B------:R-:W-:Y:S01]  /*27f0*/  @!P6 IMAD.MOV R5, RZ, RZ, -R5 ;  /* 0x000000ffff05e224 */ /* 0x000fe200078e0a05 */
[----:B------:R-:W-:Y:S01]  /*2800*/  ISETP.GT.U32.AND P6, PT, R191, R8, PT ;  /* 0x00000008bf00720c */ /* 0x000fe20003fc4070 */
[----:B------:R-:W-:Y:S01]  /*2810*/  IMAD.HI.U32 R3, R194, R9, RZ ;  /* 0x00000009c2037227 */ /* 0x000fe200078e00ff */
[----:B------:R-:W-:-:S02]  /*2820*/  IABS R14, R15 ;  /* 0x0000000f000e7213 */ /* 0x000fc40000000000 */
[----:B------:R-:W-:Y:S01]  /*2830*/  @!P3 IADD3 R6, R6, -R191, RZ ;  /* 0x800000bf0606b210 */ /* 0x000fe20007ffe0ff */
[----:B------:R-:W-:Y:S01]  /*2840*/  IMAD.MOV R4, RZ, RZ, -R3 ;  /* 0x000000ffff047224 */ /* 0x000fe200078e0a03 */
[----:B------:R1:W-:Y:S01]  /*2850*/  STL [R1+0x32c], R5 ;  /* 0x00032c0501007387 */ /* 0x0003e20000100800 */
[----:B------:R-:W-:Y:S01]  /*2860*/  IMAD.HI.U32 R3, R194, R10, RZ ;  /* 0x0000000ac2037227 */ /* 0x000fe200078e00ff */
[C---:B------:R-:W-:Y:S02]  /*2870*/  ISETP.GT.U32.AND P3, PT, R191.reuse, R6, PT ;  /* 0x00000006bf00720c */ /* 0x040fe40003f64070 */
[----:B------:R-:W-:Y:S01]  /*2880*/  IABS R11, R23 ;  /* 0x00000017000b7213 */ /* 0x000fe20000000000 */
[----:B------:R-:W-:Y:S01]  /*2890*/  IMAD R4, R191, R4, R9 ;  /* 0x00000004bf047224 */ /* 0x000fe200078e0209 */
[C---:B------:R-:W-:Y:S01]  /*28a0*/  IADD3 R119, R247.reuse, 0x172, RZ ;  /* 0x00000172f7777810 */ /* 0x040fe20007ffe0ff */
[----:B------:R-:W-:Y:S01]  /*28b0*/  @!P6 IMAD.IADD R8, R8, 0x1, -R191 ;  /* 0x000000010808e824 */ /* 0x000fe200078e0abf */
[C---:B------:R-:W-:Y:S01]  /*28c0*/  IADD3 R120, R247.reuse, 0x173, RZ ;  /* 0x00000173f7787810 */ /* 0x040fe20007ffe0ff */
[----:B------:R-:W-:Y:S01]  /*28d0*/  IMAD.HI.U32 R7, R194, R16, RZ ;  /* 0x00000010c2077227 */ /* 0x000fe200078e00ff */
[----:B------:R-:W-:-:S02]  /*28e0*/  IADD3 R128, R247, 0x174, RZ ;  /* 0x00000174f7807810 */ /* 0x000fc40007ffe0ff */
[C---:B------:R-:W-:Y:S01]  /*28f0*/  ISETP.GT.U32.AND P6, PT, R191.reuse, R8, PT ;  /* 0x00000008bf00720c */ /* 0x040fe20003fc4070 */
[----:B------:R-:W-:Y:S01]  /*2900*/  IMAD.HI.U32 R9, R194, R18, RZ ;  /* 0x00000012c2097227 */ /* 0x000fe200078e00ff */
[----:B------:R-:W-:Y:S02]  /*2910*/  IABS R122, R120 ;  /* 0x00000078007a7213 */ /* 0x000fe40000000000 */
[----:B------:R-:W-:Y:S01]  /*2920*/  @!P3 IADD3 R6, R6, -R191, RZ ;  /* 0x800000bf0606b210 */ /* 0x000fe20007ffe0ff */
[----:B------:R-:W-:Y:S01]  /*2930*/  IMAD.MOV R3, RZ, RZ, -R3 ;  /* 0x000000ffff037224 */ /* 0x000fe200078e0a03 */
[----:B------:R-:W-:Y:S01]  /*2940*/  ISETP.GT.U32.AND P3, PT, R191, R12, PT ;  /* 0x0000000cbf00720c */ /* 0x000fe20003f64070 */
[----:B------:R-:W-:Y:S01]  /*2950*/  IMAD.MOV R7, RZ, RZ, -R7 ;  /* 0x000000ffff077224 */ /* 0x000fe200078e0a07 */
[----:B------:R-:W-:Y:S01]  /*2960*/  IABS R118, R128 ;  /* 0x0000008000767213 */ /* 0x000fe20000000000 */
[----:B------:R-:W-:Y:S01]  /*2970*/  IMAD.MOV.U32 R24, RZ, RZ, R6 ;  /* 0x000000ffff187224 */ /* 0x000fe200078e0006 */
[----:B------:R-:W-:Y:S01]  /*2980*/  IADD3 R130, R247, 0x176, RZ ;  /* 0x00000176f7827810 */ /* 0x000fe20007ffe0ff */
[----:B------:R-:W-:Y:S01]  /*2990*/  IMAD R10, R191, R3, R10 ;  /* 0x00000003bf0a7224 */ /* 0x000fe200078e020a */
[----:B------:R-:W-:Y:S01]  /*29a0*/  IADD3 R126, R247, 0x178, RZ ;  /* 0x00000178f77e7810 */ /* 0x000fe20007ffe0ff */
[----:B------:R-:W-:Y:S01]  /*29b0*/  @!P6 IMAD.IADD R8, R8, 0x1, -R191 ;  /* 0x000000010808e824 */ /* 0x000fe200078e0abf */
[C---:B------:R-:W-:Y:S01]  /*29c0*/  ISETP.GT.U32.AND P6, PT, R191.reuse, R4, PT ;  /* 0x00000004bf00720c */ /* 0x040fe20003fc4070 */
[----:B------:R-:W-:Y:S01]  /*29d0*/  IMAD.MOV R9, RZ, RZ, -R9 ;  /* 0x000000ffff097224 */ /* 0x000fe200078e0a09 */
[----:B------:R-:W-:Y:S01]  /*29e0*/  @!P5 IADD3 R24, -R24, RZ, RZ ;  /* 0x000000ff1818d210 */ /* 0x000fe20007ffe1ff */
[C---:B------:R-:W-:Y:S01]  /*29f0*/  IMAD R16, R191.reuse, R7, R16 ;  /* 0x00000007bf107224 */ /* 0x040fe200078e0210 */
[----:B------:R-:W-:Y:S01]  /*2a00*/  ISETP.GT.U32.AND P5, PT, R191, R10, PT ;  /* 0x0000000abf00720c */ /* 0x000fe20003fa4070 */
[----:B------:R-:W-:Y:S01]  /*2a10*/  @!P3 IMAD.IADD R12, R12, 0x1, -R191 ;  /* 0x000000010c0cb824 */ /* 0x000fe200078e0abf */
[----:B------:R-:W-:Y:S01]  /*2a20*/  IABS R7, R21 ;  /* 0x0000001500077213 */ /* 0x000fe20000000000 */
[----:B-1----:R-:W-:Y:S01]  /*2a30*/  IMAD.HI.U32 R5, R194, R14, RZ ;  /* 0x0000000ec2057227 */ /* 0x002fe200078e00ff */
[----:B------:R1:W-:Y:S01]  /*2a40*/  STL [R1+0x328], R24 ;  /* 0x0003281801007387 */ /* 0x0003e20000100800 */
[----:B------:R-:W-:-:S02]  /*2a50*/  IABS R129, R130 ;  /* 0x0000008200817213 */ /* 0x000fc40000000000 */
[C---:B------:R-:W-:Y:S01]  /*2a60*/  ISETP.GT.U32.AND P3, PT, R191.reuse, R12, PT ;  /* 0x0000000cbf00720c */ /* 0x040fe20003f64070 */
[----:B------:R-:W-:Y:S01]  /*2a70*/  IMAD R18, R191, R9, R18 ;  /* 0x00000009bf127224 */ /* 0x000fe200078e0212 */
[----:B------:R-:W-:Y:S01]  /*2a80*/  IABS R9, R22 ;  /* 0x0000001600097213 */ /* 0x000fe20000000000 */
[----:B------:R-:W-:Y:S01]  /*2a90*/  IMAD.MOV R5, RZ, RZ, -R5 ;  /* 0x000000ffff057224 */ /* 0x000fe200078e0a05 */
[----:B------:R-:W-:Y:S01]  /*2aa0*/  IADD3 R139, R247, 0x182, RZ ;  /* 0x00000182f78b7810 */ /* 0x000fe20007ffe0ff */
[----:B------:R-:W-:Y:S01]  /*2ab0*/  @!P6 IMAD.IADD R4, R4, 0x1, -R191 ;  /* 0x000000010404e824 */ /* 0x000fe200078e0abf */
[C---:B------:R-:W-:Y:S01]  /*2ac0*/  ISETP.GT.U32.AND P6, PT, R191.reuse, R18, PT ;  /* 0x00000012bf00720c */ /* 0x040fe20003fc4070 */
[----:B------:R-:W-:Y:S01]  /*2ad0*/  IMAD R14, R191, R5, R14 ;  /* 0x00000005bf0e7224 */ /* 0x000fe200078e020e */
[----:B------:R-:W-:Y:S01]  /*2ae0*/  IABS R138, R139 ;  /* 0x0000008b008a7213 */ /* 0x000fe20000000000 */
[----:B------:R-:W-:Y:S01]  /*2af0*/  IMAD.MOV.U32 R20, RZ, RZ, R8 ;  /* 0x000000ffff147224 */ /* 0x000fe200078e0008 */
[C---:B------:R-:W-:Y:S01]  /*2b00*/  IADD3 R136, R247.reuse, 0x184, RZ ;  /* 0x00000184f7887810 */ /* 0x040fe20007ffe0ff */
[----:B------:R-:W-:Y:S01]  /*2b10*/  IMAD.HI.U32 R3, R194, R7, RZ ;  /* 0x00000007c2037227 */ /* 0x000fe200078e00ff */
[----:B------:R-:W-:-:S02]  /*2b20*/  IADD3 R142, R247, 0x187, RZ ;  /* 0x00000187f78e7810 */ /* 0x000fc40007ffe0ff */
[----:B------:R-:W-:Y:S01]  /*2b30*/  IADD3 R154, R247, 0x1b4, RZ ;  /* 0x000001b4f79a7810 */ /* 0x000fe20007ffe0ff */
[--C-:B------:R-:W-:Y:S01]  /*2b40*/  @!P3 IMAD.IADD R12, R12, 0x1, -R191.reuse ;  /* 0x000000010c0cb824 */ /* 0x100fe200078e0abf */
[C---:B------:R-:W-:Y:S01]  /*2b50*/  ISETP.GT.U32.AND P3, PT, R191.reuse, R16, PT ;  /* 0x00000010bf00720c */ /* 0x040fe20003f64070 */
[----:B------:R-:W-:Y:S01]  /*2b60*/  @!P2 IMAD.MOV R20, RZ, RZ, -R20 ;  /* 0x000000ffff14a224 */ /* 0x000fe200078e0a14 */
[C---:B------:R-:W-:Y:S01]  /*2b70*/  ISETP.GT.U32.AND P2, PT, R191.reuse, R14, PT ;  /* 0x0000000ebf00720c */ /* 0x040fe20003f44070 */
[----:B------:R-:W-:Y:S01]  /*2b80*/  @!P5 IMAD.IADD R10, R10, 0x1, -R191 ;  /* 0x000000010a0ad824 */ /* 0x000fe200078e0abf */
[----:B------:R-:W-:Y:S01]  /*2b90*/  ISETP.GT.U32.AND P5, PT, R191, R4, PT ;  /* 0x00000004bf00720c */ /* 0x000fe20003fa4070 */
[----:B------:R-:W-:Y:S01]  /*2ba0*/  IMAD.MOV R6, RZ, RZ, -R3 ;  /* 0x000000ffff067224 */ /* 0x000fe200078e0a03 */
[----:B------:R2:W-:Y:S01]  /*2bb0*/  STL [R1+0x324], R20 ;  /* 0x0003241401007387 */ /* 0x0005e20000100800 */
[----:B------:R-:W-:Y:S01]  /*2bc0*/  IMAD.HI.U32 R3, R194, R11, RZ ;  /* 0x0000000bc2037227 */ /* 0x000fe200078e00ff */
[----:B------:R-:W-:-:S02]  /*2bd0*/  IABS R157, R154 ;  /* 0x0000009a009d7213 */ /* 0x000fc40000000000 */
[C---:B------:R-:W-:Y:S01]  /*2be0*/  IADD3 R160, R247.reuse, 0x1ce, RZ ;  /* 0x000001cef7a07810 */ /* 0x040fe20007ffe0ff */
[--C-:B------:R-:W-:Y:S01]  /*2bf0*/  @!P6 IMAD.IADD R18, R18, 0x1, -R191.reuse ;  /* 0x000000011212e824 */ /* 0x100fe200078e0abf */
[C---:B------:R-:W-:Y:S01]  /*2c00*/  IADD3 R164, R247.reuse, 0x1da, RZ ;  /* 0x000001daf7a47810 */ /* 0x040fe20007ffe0ff */
[--C-:B------:R-:W-:Y:S01]  /*2c10*/  @!P3 IMAD.IADD R16, R16, 0x1, -R191.reuse ;  /* 0x000000011010b824 */ /* 0x100fe200078e0abf */
[----:B------:R-:W-:Y:S01]  /*2c20*/  IADD3 R171, R247, 0x1db, RZ ;  /* 0x000001dbf7ab7810 */ /* 0x000fe20007ffe0ff */
[----:B-1----:R-:W-:Y:S01]  /*2c30*/  IMAD.MOV.U32 R24, RZ, RZ, R12 ;  /* 0x000000ffff187224 */ /* 0x002fe200078e000c */
[----:B--2---:R-:W-:Y:S01]  /*2c40*/  IADD3 R20, -R3, RZ, RZ ;  /* 0x000000ff03147210 */ /* 0x004fe20007ffe1ff */
[----:B------:R-:W-:Y:S01]  /*2c50*/  @!P2 IMAD.IADD R14, R14, 0x1, -R191 ;  /* 0x000000010e0ea824 */ /* 0x000fe200078e0abf */
[C---:B------:R-:W-:Y:S01]  /*2c60*/  ISETP.GT.U32.AND P6, PT, R191.reuse, R16, PT ;  /* 0x00000010bf00720c */ /* 0x040fe20003fc4070 */
[C---:B------:R-:W-:Y:S01]  /*2c70*/  IMAD R6, R191.reuse, R6, R7 ;  /* 0x00000006bf067224 */ /* 0x040fe200078e0207 */
[C---:B------:R-:W-:Y:S01]  /*2c80*/  ISETP.GT.U32.AND P2, PT, R191.reuse, R10, PT ;  /* 0x0000000abf00720c */ /* 0x040fe20003f44070 */
[----:B------:R-:W-:Y:S01]  /*2c90*/  IMAD.HI.U32 R5, R194, R9, RZ ;  /* 0x00000009c2057227 */ /* 0x000fe200078e00ff */
[----:B------:R-:W-:-:S02]  /*2ca0*/  ISETP.GT.U32.AND P3, PT, R191, R14, PT ;  /* 0x0000000ebf00720c */ /* 0x000fc40003f64070 */
[----:B------:R-:W-:Y:S01]  /*2cb0*/  IADD3 R7, R247, 0x2e, RZ ;  /* 0x0000002ef7077810 */ /* 0x000fe20007ffe0ff */
[----:B------:R-:W-:Y:S01]  /*2cc0*/  @!P1 IMAD.MOV R24, RZ, RZ, -R24 ;  /* 0x000000ffff189224 */ /* 0x000fe200078e0a18 */
[C---:B------:R-:W-:Y:S01]  /*2cd0*/  ISETP.GT.U32.AND P1, PT, R191.reuse, R18, PT ;  /* 0x00000012bf00720c */ /* 0x040fe20003f24070 */
[C---:B------:R-:W-:Y:S01]  /*2ce0*/  IMAD R12, R191.reuse, R20, R11 ;  /* 0x00000014bf0c7224 */ /* 0x040fe200078e020b */
[----:B------:R-:W-:Y:S01]  /*2cf0*/  IABS R3, R7 ;  /* 0x0000000700037213 */ /* 0x000fe20000000000 */
[----:B------:R-:W-:Y:S01]  /*2d00*/  @!P5 IMAD.IADD R4, R4, 0x1, -R191 ;  /* 0x000000010404d824 */ /* 0x000fe200078e0abf */
[C---:B------:R-:W-:Y:S01]  /*2d10*/  ISETP.GT.U32.AND P5, PT, R191.reuse, R6, PT ;  /* 0x00000006bf00720c */ /* 0x040fe20003fa4070 */
[----:B------:R-:W-:Y:S01]  /*2d20*/  IMAD.MOV R8, RZ, RZ, -R5 ;  /* 0x000000ffff087224 */ /* 0x000fe200078e0a05 */
[----:B------:R-:W-:Y:S01]  /*2d30*/  MOV R20, R3 ;  /* 0x0000000300147202 */ /* 0x000fe20000000f00 */
[----:B------:R-:W-:Y:S01]  /*2d40*/  @!P6 IMAD.IADD R16, R16, 0x1, -R191 ;  /* 0x000000011010e824 */ /* 0x000fe200078e0abf */
[C---:B------:R-:W-:Y:S01]  /*2d50*/  ISETP.GT.U32.AND P6, PT, R191.reuse, R12, PT ;  /* 0x0000000cbf00720c */ /* 0x040fe20003fc4070 */
[----:B------:R-:W-:Y:S01]  /*2d60*/  IMAD R8, R191, R8, R9 ;  /* 0x00000008bf087224 */ /* 0x000fe200078e0209 */
[----:B------:R1:W-:Y:S01]  /*2d70*/  STL [R1+0x320], R24 ;  /* 0x0003201801007387 */ /* 0x0003e20000100800 */
[--C-:B------:R-:W-:Y:S01]  /*2d80*/  @!P2 IMAD.IADD R10, R10, 0x1, -R191.reuse ;  /* 0x000000010a0aa824 */ /* 0x100fe200078e0abf */
[----:B------:R-:W-:Y:S01]  /*2d90*/  IADD3 R9, R247, 0x2f, RZ ;  /* 0x0000002ff7097810 */ /* 0x000fe20007ffe0ff */
[--C-:B------:R-:W-:Y:S01]  /*2da0*/  @!P1 IMAD.IADD R18, R18, 0x1, -R191.reuse ;  /* 0x0000000112129824 */ /* 0x100fe200078e0abf */
[----:B------:R-:W-:Y:S01]  /*2db0*/  ISETP.GT.U32.AND P2, PT, R191, R8, PT ;  /* 0x00000008bf00720c */ /* 0x000fe20003f44070 */
[--C-:B------:R-:W-:Y:S01]  /*2dc0*/  @!P3 IMAD.IADD R14, R14, 0x1, -R191.reuse ;  /* 0x000000010e0eb824 */ /* 0x100fe200078e0abf */
[----:B------:R-:W-:Y:S01]  /*2dd0*/  ISETP.GE.AND P1, PT, R15, RZ, PT ;  /* 0x000000ff0f00720c */ /* 0x000fe20003f26270 */
[----:B------:R-:W-:Y:S01]  /*2de0*/  @!P5 IMAD.IADD R6, R6, 0x1, -R191 ;  /* 0x000000010606d824 */ /* 0x000fe200078e0abf */
[----:B------:R-:W-:Y:S01]  /*2df0*/  ISETP.GE.AND P3, PT, R13, RZ, PT ;  /* 0x000000ff0d00720c */ /* 0x000fe20003f66270 */
[----:B------:R-:W-:Y:S01]  /*2e00*/  IMAD.HI.U32 R3, R194, R20, RZ ;  /* 0x00000014c2037227 */ /* 0x000fe200078e00ff */
[----:B------:R-:W-:-:S02]  /*2e10*/  ISETP.GE.AND P5, PT, R17, RZ, PT ;  /* 0x000000ff1100720c */ /* 0x000fc40003fa6270 */
[----:B------:R-:W-:Y:S01]  /*2e20*/  IABS R5, R9 ;  /* 0x0000000900057213 */ /* 0x000fe20000000000 */
[----:B------:R-:W-:Y:S01]  /*2e30*/  @!P6 IMAD.IADD R12, R12, 0x1, -R191 ;  /* 0x000000010c0ce824 */ /* 0x000fe200078e0abf */
[----:B------:R-:W-:Y:S01]  /*2e40*/  ISETP.GT.U32.AND P6, PT, R191, R6, PT ;  /* 0x00000006bf00720c */ /* 0x000fe20003fc4070 */
[----:B-1----:R-:W-:Y:S01]  /*2e50*/  IMAD.MOV.U32 R24, RZ, RZ, R14 ;  /* 0x000000ffff187224 */ /* 0x002fe200078e000e */
[----:B------:R-:W-:Y:S01]  /*2e60*/  IADD3 R17, R247, 0x33, RZ ;  /* 0x00000033f7117810 */ /* 0x000fe20007ffe0ff */
[----:B------:R-:W-:Y:S01]  /*2e70*/  IMAD.MOV.U32 R26, RZ, RZ, R4 ;  /* 0x000000ffff1a7224 */ /* 0x000fe200078e0004 */
[----:B------:R-:W-:Y:S01]  /*2e80*/  @!P2 IADD3 R8, R8, -R191, RZ ;  /* 0x800000bf0808a210 */ /* 0x000fe20007ffe0ff */
[----:B------:R-:W-:Y:S01]  /*2e90*/  IMAD.MOV.U32 R25, RZ, RZ, R10 ;  /* 0x000000ffff197224 */ /* 0x000fe200078e000a */
[----:B------:R-:W-:Y:S01]  /*2ea0*/  ISETP.GE.AND P2, PT, R19, RZ, PT ;  /* 0x000000ff1300720c */ /* 0x000fe20003f46270 */
[----:B------:R-:W-:Y:S01]  /*2eb0*/  IMAD.MOV.U32 R10, RZ, RZ, R16 ;  /* 0x000000ffff0a7224 */ /* 0x000fe200078e0010 */
[----:B------:R-:W-:Y:S01]  /*2ec0*/  @!P1 IADD3 R24, -R24, RZ, RZ ;  /* 0x000000ff18189210 */ /* 0x000fe20007ffe1ff */
[----:B------:R-:W-:Y:S01]  /*2ed0*/  IMAD.MOV R3, RZ, RZ, -R3 ;  /* 0x000000ffff037224 */ /* 0x000fe200078e0a03 */
[----:B------:R-:W-:Y:S01]  /*2ee0*/  ISETP.GE.AND P1, PT, R21, RZ, PT ;  /* 0x000000ff1500720c */ /* 0x000fe20003f26270 */
[----:B------:R-:W-:Y:S01]  /*2ef0*/  @!P4 IMAD.MOV R26, RZ, RZ, -R26 ;  /* 0x000000ffff1ac224 */ /* 0x000fe200078e0a1a */
[C---:B------:R-:W-:Y:S01]  /*2f00*/  ISETP.GT.U32.AND P4, PT, R191.reuse, R12, PT ;  /* 0x0000000cbf00720c */ /* 0x040fe20003f84070 */
[----:B------:R-:W-:Y:S01]  /*2f10*/  @!P3 IMAD.MOV R25, RZ, RZ, -R25 ;  /* 0x000000ffff19b224 */ /* 0x000fe200078e0a19 */
[C---:B------:R-:W-:Y:S01]  /*2f20*/  ISETP.GT.U32.AND P3, PT, R191.reuse, R8, PT ;  /* 0x00000008bf00720c */ /* 0x040fe20003f64070 */
[----:B------:R-:W-:Y:S01]  /*2f30*/  @!P5 IMAD.MOV R10, RZ, RZ, -R10 ;  /* 0x000000ffff0ad224 */ /* 0x000fe200078e0a0a */
[----:B------:R-:W-:Y:S01]  /*2f40*/  STL [R1+0x31c], R26 ;  /* 0x00031c1a01007387 */ /* 0x000fe20000100800 */
[----:B------:R-:W-:Y:S01]  /*2f50*/  IMAD R20, R191, R3, R20 ;  /* 0x00000003bf147224 */ /* 0x000fe200078e0214 */
[----:B------:R-:W-:Y:S01]  /*2f60*/  IADD3 R19, R247, 0x34, RZ ;  /* 0x00000034f7137810 */ /* 0x000fe20007ffe0ff */
[----:B------:R-:W-:Y:S01]  /*2f70*/  @!P6 IMAD.IADD R6, R6, 0x1, -R191 ;  /* 0x000000010606e824 */ /* 0x000fe200078e0abf */
[----:B------:R-:W-:Y:S01]  /*2f80*/  STL [R1+0x318], R25 ;  /* 0x0003181901007387 */ /* 0x000fe20000100800 */
[----:B------:R-:W-:Y:S01]  /*2f90*/  IMAD.MOV.U32 R4, RZ, RZ, R18 ;  /* 0x000000ffff047224 */ /* 0x000fe200078e0012 */
[----:B------:R-:W-:Y:S01]  /*2fa0*/  ISETP.GT.U32.AND P5, PT, R191, R20, PT ;  /* 0x00000014bf00720c */ /* 0x000fe20003fa4070 */
[----:B------:R-:W-:Y:S01]  /*2fb0*/  IMAD.HI.U32 R3, R194, R5, RZ ;  /* 0x00000005c2037227 */ /* 0x000fe200078e00ff */
[----:B------:R-:W-:Y:S01]  /*2fc0*/  STL [R1+0x314], R24 ;  /* 0x0003141801007387 */ /* 0x000fe20000100800 */
[----:B------:R-:W-:-:S02]  /*2fd0*/  ISETP.GE.AND P6, PT, R23, RZ, PT ;  /* 0x000000ff1700720c */ /* 0x000fc40003fc6270 */
[----:B------:R-:W-:Y:S01]  /*2fe0*/  @!P2 IMAD.MOV R4, RZ, RZ, -R4 ;  /* 0x000000ffff04a224 */ /* 0x000fe200078e0a04 */
[----:B------:R1:W-:Y:S01]  /*2ff0*/  STL [R1+0x310], R10 ;  /* 0x0003100a01007387 */ /* 0x0003e20000100800 */
[--C-:B------:R-:W-:Y:S01]  /*3000*/  @!P4 IMAD.IADD R12, R12, 0x1, -R191.reuse ;  /* 0x000000010c0cc824 */ /* 0x100fe200078e0abf */
[----:B------:R-:W-:Y:S01]  /*3010*/  ISETP.GE.AND P2, PT, R22, RZ, PT ;  /* 0x000000ff1600720c */ /* 0x000fe20003f46270 */
[----:B------:R-:W-:Y:S01]  /*3020*/  IMAD.HI.U32 R131, R194, R129, RZ ;  /* 0x00000081c2837227 */ /* 0x000fe200078e00ff */
[----:B------:R2:W-:Y:S01]  /*3030*/  STL [R1+0x30c], R4 ;  /* 0x00030c0401007387 */ /* 0x0005e20000100800 */
[----:B------:R-:W-:Y:S02]  /*3040*/  @!P3 IADD3 R8, R8, -R191, RZ ;  /* 0x800000bf0808b210 */ /* 0x000fe40007ffe0ff */
[----:B------:R-:W-:Y:S01]  /*3050*/  @!P5 IMAD.IADD R20, R20, 0x1, -R191 ;  /* 0x000000011414d824 */ /* 0x000fe200078e0abf */
[----:B------:R-:W-:Y:S01]  /*3060*/  ISETP.GE.AND P3, PT, R7, RZ, PT ;  /* 0x000000ff0700720c */ /* 0x000fe20003f66270 */
[----:B------:R-:W-:Y:S01]  /*3070*/  IMAD.MOV R131, RZ, RZ, -R131 ;  /* 0x000000ffff837224 */ /* 0x000fe200078e0a83 */
[----:B------:R-:W-:Y:S01]  /*3080*/  ISETP.GE.AND P4, PT, R9, RZ, PT ;  /* 0x000000ff0900720c */ /* 0x000fe20003f86270 */
[----:B-1----:R-:W-:Y:S01]  /*3090*/  IMAD.MOV.U32 R10, RZ, RZ, R6 ;  /* 0x000000ffff0a7224 */ /* 0x002fe200078e0006 */
[----:B------:R-:W-:Y:S01]  /*30a0*/  ISETP.GT.U32.AND P5, PT, R191, R20, PT ;  /* 0x00000014bf00720c */ /* 0x000fe20003fa4070 */
[----:B------:R-:W-:Y:S01]  /*30b0*/  IMAD.HI.U32 R140, R194, R138, RZ ;  /* 0x0000008ac28c7227 */ /* 0x000fe200078e00ff */
[----:B------:R-:W-:-:S02]  /*30c0*/  IADD3 R7, R247, 0x32, RZ ;  /* 0x00000032f7077810 */ /* 0x000fc40007ffe0ff */
[----:B------:R-:W-:Y:S01]  /*30d0*/  IABS R15, R19 ;  /* 0x00000013000f7213 */ /* 0x000fe20000000000 */
[----:B------:R-:W-:Y:S01]  /*30e0*/  @!P1 IMAD.MOV R10, RZ, RZ, -R10 ;  /* 0x000000ffff0a9224 */ /* 0x000fe200078e0a0a */
[----:B------:R-:W-:Y:S01]  /*30f0*/  IABS R11, R7 ;  /* 0x00000007000b7213 */ /* 0x000fe20000000000 */
[----:B--2---:R-:W-:Y:S01]  /*3100*/  IMAD.MOV R4, RZ, RZ, -R3 ;  /* 0x000000ffff047224 */ /* 0x004fe200078e0a03 */
[----:B------:R-:W-:Y:S01]  /*3110*/  IADD3 R3, R247, 0x30, RZ ;  /* 0x00000030f7037810 */ /* 0x000fe20007ffe0ff */
[----:B------:R-:W-:Y:S01]  /*3120*/  @!P2 IMAD.MOV R8, RZ, RZ, -R8 ;  /* 0x000000ffff08a224 */ /* 0x000fe200078e0a08 */
[----:B------:R1:W-:Y:S01]  /*3130*/  STL [R1+0x308], R10 ;  /* 0x0003080a01007387 */ /* 0x0003e20000100800 */
[----:B------:R-:W-:Y:S01]  /*3140*/  IMAD R4, R191, R4, R5 ;  /* 0x00000004bf047224 */ /* 0x000fe200078e0205 */
[----:B------:R-:W-:Y:S01]  /*3150*/  IABS R6, R3 ;  /* 0x0000000300067213 */ /* 0x000fe20000000000 */
[----:B------:R-:W-:Y:S01]  /*3160*/  @!P5 IMAD.IADD R20, R20, 0x1, -R191 ;  /* 0x000000011414d824 */ /* 0x000fe200078e0abf */
[----:B------:R-:W-:Y:S01]  /*3170*/  ISETP.GE.AND P1, PT, R3, RZ, PT ;  /* 0x000000ff0300720c */ /* 0x000fe20003f26270 */
[----:B------:R2:W-:Y:S01]  /*3180*/  STL [R1+0x304], R8 ;  /* 0x0003040801007387 */ /* 0x0005e20000100800 */
[----:B------:R-:W-:Y:S01]  /*3190*/  IADD3 R5, R247, 0x31, RZ ;  /* 0x00000031f7057810 */ /* 0x000fe20007ffe0ff */
[----:B------:R-:W-:Y:S01]  /*31a0*/  IMAD.HI.U32 R3, R194, R6, RZ ;  /* 0x00000006c2037227 */ /* 0x000fe200078e00ff */
[----:B------:R-:W-:-:S02]  /*31b0*/  IABS R13, R17 ;  /* 0x00000011000d7213 */ /* 0x000fc40000000000 */
[----:B------:R-:W-:Y:S01]  /*31c0*/  IABS R9, R5 ;  /* 0x0000000500097213 */ /* 0x000fe20000000000 */
[----:B-1----:R-:W-:Y:S01]  /*31d0*/  IMAD.MOV.U32 R10, RZ, RZ, R12 ;  /* 0x000000ffff0a7224 */ /* 0x002fe200078e000c */
[----:B------:R-:W-:Y:S01]  /*31e0*/  ISETP.GE.AND P2, PT, R5, RZ, PT ;  /* 0x000000ff0500720c */ /* 0x000fe20003f46270 */
[----:B------:R-:W-:Y:S01]  /*31f0*/  IMAD.MOV R3, RZ, RZ, -R3 ;  /* 0x000000ffff037224 */ /* 0x000fe200078e0a03 */
[----:B------:R-:W-:Y:S01]  /*3200*/  ISETP.GE.AND P5, PT, R7, RZ, PT ;  /* 0x000000ff0700720c */ /* 0x000fe20003fa6270 */
[----:B------:R-:W-:Y:S01]  /*3210*/  IMAD.MOV.U32 R18, RZ, RZ, R20 ;  /* 0x000000ffff127224 */ /* 0x000fe200078e0014 */
[----:B------:R-:W-:Y:S01]  /*3220*/  @!P6 IADD3 R10, -R10, RZ, RZ ;  /* 0x000000ff0a0ae210 */ /* 0x000fe20007ffe1ff */
[C---:B------:R-:W-:Y:S01]  /*3230*/  IMAD R6, R191.reuse, R3, R6 ;  /* 0x00000003bf067224 */ /* 0x040fe200078e0206 */
[----:B------:R-:W-:Y:S01]  /*3240*/  ISETP.GT.U32.AND P6, PT, R191, R4, PT ;  /* 0x00000004bf00720c */ /* 0x000fe20003fc4070 */
[C---:B------:R-:W-:Y:S01]  /*3250*/  IMAD.HI.U32 R3, R194.reuse, R9, RZ ;  /* 0x00000009c2037227 */ /* 0x040fe200078e00ff */
[C---:B------:R-:W-:Y:S01]  /*3260*/  IADD3 R21, R247.reuse, 0x37, RZ ;  /* 0x00000037f7157810 */ /* 0x040fe20007ffe0ff */
[----:B------:R1:W-:Y:S01]  /*3270*/  STL [R1+0x300], R10 ;  /* 0x0003000a01007387 */ /* 0x0003e20000100800 */
[C---:B------:R-:W-:Y:S01]  /*3280*/  IADD3 R23, R247.reuse, 0x38, RZ ;  /* 0x00000038f7177810 */ /* 0x040fe20007ffe0ff */
[----:B--2---:R-:W-:Y:S01]  /*3290*/  IMAD.HI.U32 R8, R194, R15, RZ ;  /* 0x0000000fc2087227 */ /* 0x004fe200078e00ff */
[----:B------:R-:W-:-:S02]  /*32a0*/  IADD3 R24, R247, 0x39, RZ ;  /* 0x00000039f7187810 */ /* 0x000fc40007ffe0ff */
[----:B------:R-:W-:Y:S01]  /*32b0*/  IABS R20, R23 ;  /* 0x0000001700147213 */ /* 0x000fe20000000000 */
[----:B------:R-:W-:Y:S01]  /*32c0*/  @!P3 IMAD.MOV R18, RZ, RZ, -R18 ;  /* 0x000000ffff12b224 */ /* 0x000fe200078e0a12 */
[----:B------:R-:W-:Y:S01]  /*32d0*/  ISETP.GT.U32.AND P3, PT, R191, R6, PT ;  /* 0x00000006bf00720c */ /* 0x000fe20003f64070 */
[----:B------:R-:W-:Y:S01]  /*32e0*/  IMAD.HI.U32 R5, R194, R11, RZ ;  /* 0x0000000bc2057227 */ /* 0x000fe200078e00ff */
[----:B------:R-:W-:Y:S02]  /*32f0*/  IABS R166, R164 ;  /* 0x000000a400a67213 */ /* 0x000fe40000000000 */
[----:B------:R2:W-:Y:S01]  /*3300*/  STL [R1+0x2fc], R18 ;  /* 0x0002fc1201007387 */ /* 0x0005e20000100800 */
[----:B------:R-:W-:Y:S01]  /*3310*/  @!P6 IMAD.IADD R4, R4, 0x1, -R191 ;  /* 0x000000010404e824 */ /* 0x000fe200078e0abf */
[C---:B------:R-:W-:Y:S01]  /*3320*/  IADD3 R167, R247.reuse, 0x1dd, RZ ;  /* 0x000001ddf7a77810 */ /* 0x040fe20007ffe0ff */
[----:B-1----:R-:W-:Y:S01]  /*3330*/  IMAD.MOV R10, RZ, RZ, -R3 ;  /* 0x000000ffff0a7224 */ /* 0x002fe200078e0a03 */
[----:B------:R-:W-:Y:S01]  /*3340*/  IADD3 R173, R247, 0x1e0, RZ ;  /* 0x000001e0f7ad7810 */ /* 0x000fe20007ffe0ff */
[----:B------:R-:W-:Y:S01]  /*3350*/  IMAD.MOV R16, RZ, RZ, -R8 ;  /* 0x000000ffff107224 */ /* 0x000fe200078e0a08 */
[C---:B------:R-:W-:Y:S01]  /*3360*/  ISETP.GT.U32.AND P6, PT, R191.reuse, R4, PT ;  /* 0x00000004bf00720c */ /* 0x040fe20003fc4070 */
[----:B------:R-:W-:Y:S01]  /*3370*/  IMAD R8, R191, R10, R9 ;  /* 0x0000000abf087224 */ /* 0x000fe200078e0209 */
[----:B------:R-:W-:Y:S01]  /*3380*/  IABS R9, R21 ;  /* 0x0000001500097213 */ /* 0x000fe20000000000 */
[----:B------:R-:W-:Y:S01]  /*3390*/  IMAD.MOV R12, RZ, RZ, -R5 ;  /* 0x000000ffff0c7224 */ /* 0x000fe200078e0a05 */
[----:B------:R-:W-:Y:S01]  /*33a0*/  IABS R169, R167 ;  /* 0x000000a700a97213 */ /* 0x000fe20000000000 */
[----:B------:R-:W-:Y:S01]  /*33b0*/  IMAD.HI.U32 R7, R194, R13, RZ ;  /* 0x0000000dc2077227 */ /* 0x000fe200078e00ff */
[----:B------:R-:W-:-:S02]  /*33c0*/  IADD3 R178, R247, 0x1e6, RZ ;  /* 0x000001e6f7b27810 */ /* 0x000fc40007ffe0ff */
[----:B------:R-:W-:Y:S01]  /*33d0*/  IADD3 R183, R247, 0x1ec, RZ ;  /* 0x000001ecf7b77810 */ /* 0x000fe20007ffe0ff */
[----:B------:R-:W-:Y:S01]  /*33e0*/  IMAD R10, R191, R12, R11 ;  /* 0x0000000cbf0a7224 */ /* 0x000fe200078e020b */
[----:B------:R-:W-:Y:S01]  /*33f0*/  IADD3 R14, -R7, RZ, RZ ;  /* 0x000000ff070e7210 */ /* 0x000fe20007ffe1ff */
[--C-:B------:R-:W-:Y:S01]  /*3400*/  @!P3 IMAD.IADD R6, R6, 0x1, -R191.reuse ;  /* 0x000000010606b824 */ /* 0x100fe200078e0abf */
[----:B------:R-:W-:Y:S01]  /*3410*/  IABS R11, R24 ;  /* 0x00000018000b7213 */ /* 0x000fe20000000000 */
[----:B------:R-:W-:Y:S01]  /*3420*/  @!P6 IMAD.IADD R4, R4, 0x1, -R191 ;  /* 0x000000010404e824 */ /* 0x000fe200078e0abf */
[C---:B------:R-:W-:Y:S01]  /*3430*/  ISETP.GT.U32.AND P6, PT, R191.reuse, R8, PT ;  /* 0x00000008bf00720c */ /* 0x040fe20003fc4070 */
[C---:B------:R-:W-:Y:S01]  /*3440*/  IMAD R12, R191.reuse, R14, R13 ;  /* 0x0000000ebf0c7224 */ /* 0x040fe200078e020d */
[----:B------:R-:W-:Y:S01]  /*3450*/  ISETP.GT.U32.AND P3, PT, R191, R10, PT ;  /* 0x0000000abf00720c */ /* 0x000fe20003f64070 */
[----:B------:R-:W-:Y:S01]  /*3460*/  IMAD.MOV.U32 R3, RZ, RZ, R4 ;  /* 0x000000ffff037224 */ /* 0x000fe200078e0004 */
[----:B------:R-:W-:Y:S01]  /*3470*/  IADD3 R13, R247, 0x35, RZ ;  /* 0x00000035f70d7810 */ /* 0x000fe20007ffe0ff */
[----:B------:R-:W-:Y:S01]  /*3480*/  IMAD R14, R191, R16, R15 ;  /* 0x00000010bf0e7224 */ /* 0x000fe200078e020f */
[----:B------:R-:W-:Y:S01]  /*3490*/  IADD3 R15, R247, 0x36, RZ ;  /* 0x00000036f70f7810 */ /* 0x000fe20007ffe0ff */
[----:B------:R-:W-:Y:S01]  /*34a0*/  IMAD.MOV R140, RZ, RZ, -R140 ;  /* 0x000000ffff8c7224 */ /* 0x000fe200078e0a8c */
[----:B------:R-:W-:Y:S01]  /*34b0*/  @!P4 IADD3 R3, -R3, RZ, RZ ;  /* 0x000000ff0303c210 */ /* 0x000fe20007ffe1ff */
[----:B------:R-:W-:Y:S01]  /*34c0*/  IMAD.HI.U32 R156, R194, R157, RZ ;  /* 0x0000009dc29c7227 */ /* 0x000fe200078e00ff */
[----:B------:R-:W-:-:S02]  /*34d0*/  IABS R5, R13 ;  /* 0x0000000d00057213 */ /* 0x000fc40000000000 */
[----:B------:R-:W-:Y:S01]  /*34e0*/  IABS R7, R15 ;  /* 0x0000000f00077213 */ /* 0x000fe20000000000 */
[--C-:B------:R-:W-:Y:S01]  /*34f0*/  @!P6 IMAD.IADD R8, R8, 0x1, -R191.reuse ;  /* 0x000000010808e824 */ /* 0x100fe200078e0abf */
[C---:B------:R-:W-:Y:S01]  /*3500*/  ISETP.GT.U32.AND P6, PT, R191.reuse, R6, PT ;  /* 0x00000006bf00720c */ /* 0x040fe20003fc4070 */
[----:B------:R-:W-:Y:S01]  /*3510*/  @!P3 IMAD.IADD R10, R10, 0x1, -R191 ;  /* 0x000000010a0ab824 */ /* 0x000fe200078e0abf */
[----:B------:R1:W-:Y:S01]  /*3520*/  STL [R1+0x2f8], R3 ;  /* 0x0002f80301007387 */ /* 0x0003e20000100800 */
[C---:B------:R-:W-:Y:S01]  /*3530*/  IMAD.HI.U32 R4, R194.reuse, R7, RZ ;  /* 0x00000007c2047227 */ /* 0x040fe200078e00ff */
[C---:B------:R-:W-:Y:S02]  /*3540*/  ISETP.GT.U32.AND P4, PT, R191.reuse, R8, PT ;  /* 0x00000008bf00720c */ /* 0x040fe40003f84070 */
[----:B------:R-:W-:Y:S01]  /*3550*/  ISETP.GT.U32.AND P3, PT, R191, R10, PT ;  /* 0x0000000abf00720c */ /* 0x000fe20003f64070 */
[----:B--2---:R-:W-:Y:S01]  /*3560*/  IMAD.MOV R18, RZ, RZ, -R4 ;  /* 0x000000ffff127224 */ /* 0x004fe200078e0a04 */
[C---:B------:R-:W-:Y:S01]  /*3570*/  IADD3 R237, R247.reuse, 0x1fb, RZ ;  /* 0x000001fbf7ed7810 */ /* 0x040fe20007ffe0ff */
[----:B------:R-:W-:Y:S01]  /*3580*/  IMAD.MOV R156, RZ, RZ, -R156 ;  /* 0x000000ffff9c7224 */ /* 0x000fe200078e0a9c */
[C---:B------:R-:W-:Y:S01]  /*3590*/  IADD3 R242, R247.reuse, 0x1fc, RZ ;  /* 0x000001fcf7f27810 */ /* 0x040fe20007ffe0ff */
[----:B-1----:R-:W-:Y:S01]  /*35a0*/  IMAD.HI.U32 R3, R194, R5, RZ ;  /* 0x00000005c2037227 */ /* 0x002fe200078e00ff */
[----:B------:R-:W-:-:S03]  /*35b0*/  IADD3 R246, R247, 0x1fd, RZ ;  /* 0x000001fdf7f67810 */ /* 0x000fc60007ffe0ff */
[----:B------:R-:W-:Y:S01]  /*35c0*/  @!P6 IMAD.IADD R6, R6, 0x1, -R191 ;  /* 0x000000010606e824 */ /* 0x000fe200078e0abf */
[C---:B------:R-:W-:Y:S01]  /*35d0*/  ISETP.GT.U32.AND P6, PT, R191.reuse, R12, PT ;  /* 0x0000000cbf00720c */ /* 0x040fe20003fc4070 */
[----:B------:R-:W-:Y:S02]  /*35e0*/  IMAD.MOV R16, RZ, RZ, -R3 ;  /* 0x000000ffff107224 */ /* 0x000fe400078e0a03 */
[----:B------:R-:W-:Y:S02]  /*35f0*/  @!P3 IMAD.IADD R10, R10, 0x1, -R191 ;  /* 0x000000010a0ab824 */ /* 0x000fe400078e0abf */
[C---:B------:R-:W-:Y:S02]  /*3600*/  IMAD R4, R191.reuse, R16, R5 ;  /* 0x00000010bf047224 */ /* 0x040fe400078e0205 */
[C---:B------:R-:W-:Y:S02]  /*3610*/  IMAD R16, R191.reuse, R18, R7 ;  /* 0x00000012bf107224 */ /* 0x040fe400078e0207 */
[----:B------:R-:W-:Y:S01]  /*3620*/  IMAD.HI.U32 R3, R194, R9, RZ ;  /* 0x00000009c2037227 */ /* 0x000fe200078e00ff */
[----:B------:R-:W-:-:S03]  /*3630*/  ISETP.GT.U32.AND P3, PT, R191, R4, PT ;  /* 0x00000004bf00720c */ /* 0x000fc60003f64070 */
[--C-:B------:R-:W-:Y:S01]  /*3640*/  @!P4 IMAD.IADD R8, R8, 0x1, -R191.reuse ;  /* 0x000000010808c824 */ /* 0x100fe200078e0abf */
[C---:B------:R-:W-:Y:S01]  /*3650*/  ISETP.GT.U32.AND P4, PT, R191.reuse, R14, PT ;  /* 0x0000000ebf00720c */ /* 0x040fe20003f84070 */
[----:B------:R-:W-:Y:S01]  /*3660*/  @!P6 IMAD.IADD R12, R12, 0x1, -R191 ;  /* 0x000000010c0ce824 */ /* 0x000fe200078e0abf */
[----:B------:R-:W-:Y:S01]  /*3670*/  ISETP.GT.U32.AND P6, PT, R191, R16, PT ;  /* 0x00000010bf00720c */ /* 0x000fe20003fc4070 */
[----:B------:R-:W-:Y:S01]  /*3680*/  IMAD.MOV.U32 R25, RZ, RZ, R6 ;  /* 0x000000ffff197224 */ /* 0x000fe200078e0006 */
[----:B------:R-:W-:Y:S01]  /*3690*/  IADD3 R18, -R3, RZ, RZ ;  /* 0x000000ff03127210 */ /* 0x000fe20007ffe1ff */
[----:B------:R-:W-:Y:S02]  /*36a0*/  IMAD.MOV.U32 R3, RZ, RZ, R8 ;  /* 0x000000ffff037224 */ /* 0x000fe400078e0008 */
[----:B------:R-:W-:Y:S01]  /*36b0*/  IMAD.HI.U32 R5, R194, R20, RZ ;  /* 0x00000014c2057227 */ /* 0x000fe200078e00ff */
[----:B------:R-:W-:-:S03]  /*36c0*/  @!P1 IADD3 R25, -R25, RZ, RZ ;  /* 0x000000ff19199210 */ /* 0x000fc60007ffe1ff */
[----:B------:R-:W-:Y:S02]  /*36d0*/  @!P2 IMAD.MOV R3, RZ, RZ, -R3 ;  /* 0x000000ffff03a224 */ /* 0x000fe400078e0a03 */
[--C-:B------:R-:W-:Y:S01]  /*36e0*/  @!P3 IMAD.IADD R4, R4, 0x1, -R191.reuse ;  /* 0x000000010404b824 */ /* 0x100fe200078e0abf */
[----:B------:R-:W-:Y:S01]  /*36f0*/  ISETP.GT.U32.AND P3, PT, R191, R12, PT ;  /* 0x0000000cbf00720c */ /* 0x000fe20003f64070 */
[----:B------:R-:W-:Y:S01]  /*3700*/  STL [R1+0x2f4], R25 ;  /* 0x0002f41901007387 */ /* 0x000fe20000100800 */
[----:B------:R-:W-:Y:S01]  /*3710*/  @!P4 IMAD.IADD R14, R14, 0x1, -R191 ;  /* 0x000000010e0ec824 */ /* 0x000fe200078e0abf */
[----:B------:R-:W-:Y:S01]  /*3720*/  ISETP.GE.AND P4, PT, R17, RZ, PT ;  /* 0x000000ff1100720c */ /* 0x000fe20003f86270 */
[C---:B------:R-:W-:Y:S01]  /*3730*/  IMAD R18, R191.reuse, R18, R9 ;  /* 0x00000012bf127224 */ /* 0x040fe200078e0209 */
[----:B------:R1:W-:Y:S01]  /*3740*/  STL [R1+0x2f0], R3 ;  /* 0x0002f00301007387 */ /* 0x0003e20000100800 */
[----:B------:R-:W-:Y:S01]  /*3750*/  @!P6 IMAD.IADD R16, R16, 0x1, -R191 ;  /* 0x000000011010e824 */ /* 0x000fe200078e0abf */
[C---:B------:R-:W-:Y:S01]  /*3760*/  ISETP.GT.U32.AND P6, PT, R191.reuse, R4, PT ;  /* 0x00000004bf00720c */ /* 0x040fe20003fc4070 */
[----:B------:R-:W-:Y:S01]  /*3770*/  IMAD.HI.U32 R7, R194, R11, RZ ;  /* 0x0000000bc2077227 */ /* 0x000fe200078e00ff */
[----:B------:R-:W-:-:S02]  /*3780*/  ISETP.GT.U32.AND P1, PT, R191, R14, PT ;  /* 0x0000000ebf00720c */ /* 0x000fc40003f24070 */
[----:B------:R-:W-:Y:S01]  /*3790*/  IADD3 R9, R247, 0x3a, RZ ;  /* 0x0000003af7097810 */ /* 0x000fe20007ffe0ff */
[----:B------:R-:W-:Y:S01]  /*37a0*/  IMAD.MOV R5, RZ, RZ, -R5 ;  /* 0x000000ffff057224 */ /* 0x000fe200078e0a05 */
[C---:B------:R-:W-:Y:S01]  /*37b0*/  ISETP.GT.U32.AND P2, PT, R191.reuse, R16, PT ;  /* 0x00000010bf00720c */ /* 0x040fe20003f44070 */
[----:B------:R-:W-:Y:S01]  /*37c0*/  IMAD.MOV R22, RZ, RZ, -R7 ;  /* 0x000000ffff167224 */ /* 0x000fe200078e0a07 */
[----:B------:R-:W-:Y:S01]  /*37d0*/  IABS R8, R9 ;  /* 0x0000000900087213 */ /* 0x000fe20000000000 */
[----:B-1----:R-:W-:Y:S02]  /*37e0*/  IMAD.MOV.U32 R3, RZ, RZ, R10 ;  /* 0x000000ffff037224 */ /* 0x002fe400078e000a */
[C---:B------:R-:W-:Y:S02]  /*37f0*/  IMAD R20, R191.reuse, R5, R20 ;  /* 0x00000005bf147224 */ /* 0x040fe400078e0214 */
[----:B------:R-:W-:Y:S01]  /*3800*/  @!P5 IMAD.MOV R3, RZ, RZ, -R3 ;  /* 0x000000ffff03d224 */ /* 0x000fe200078e0a03 */
[C---:B------:R-:W-:Y:S01]  /*3810*/  ISETP.GT.U32.AND P5, PT, R191.reuse, R18, PT ;  /* 0x00000012bf00720c */ /* 0x040fe20003fa4070 */
[----:B------:R-:W-:Y:S01]  /*3820*/  IMAD R6, R191, R22, R11 ;  /* 0x00000016bf067224 */ /* 0x000fe200078e020b */
[----:B------:R-:W-:Y:S01]  /*3830*/  IADD3 R11, R247, 0x3b, RZ ;  /* 0x0000003bf70b7810 */ /* 0x000fe20007ffe0ff */
[--C-:B------:R-:W-:Y:S01]  /*3840*/  @!P3 IMAD.IADD R12, R12, 0x1, -R191.reuse ;  /* 0x000000010c0cb824 */ /* 0x100fe200078e0abf */
[C---:B------:R-:W-:Y:S01]  /*3850*/  ISETP.GT.U32.AND P3, PT, R191.reuse, R20, PT ;  /* 0x00000014bf00720c */ /* 0x040fe20003f64070 */
[--C-:B------:R-:W-:Y:S01]  /*3860*/  @!P6 IMAD.IADD R4, R4, 0x1, -R191.reuse ;  /* 0x000000010404e824 */ /* 0x100fe200078e0abf */
[----:B------:R1:W-:Y:S01]  /*3870*/  STL [R1+0x2ec], R3 ;  /* 0x0002ec0301007387 */ /* 0x0003e20000100800 */
[C---:B------:R-:W-:Y:S01]  /*3880*/  ISETP.GT.U32.AND P6, PT, R191.reuse, R6, PT ;  /* 0x00000006bf00720c */ /* 0x040fe20003fc4070 */
[----:B------:R-:W-:Y:S01]  /*3890*/  @!P2 IMAD.IADD R16, R16, 0x1, -R191 ;  /* 0x000000011010a824 */ /* 0x000fe200078e0abf */
[----:B------:R-:W-:Y:S01]  /*38a0*/  IABS R7, R11 ;  /* 0x0000000b00077213 */ /* 0x000fe20000000000 */
[----:B------:R-:W-:Y:S01]  /*38b0*/  IMAD.MOV.U32 R22, RZ, RZ, R12 ;  /* 0x000000ffff167224 */ /* 0x000fe200078e000c */
[----:B------:R-:W-:Y:S01]  /*38c0*/  @!P1 IADD3 R14, R14, -R191, RZ ;  /* 0x800000bf0e0e9210 */ /* 0x000fe20007ffe0ff */
[----:B------:R-:W-:Y:S01]  /*38d0*/  IMAD R156, R191, R156, R157 ;  /* 0x0000009cbf9c7224 */ /* 0x000fe200078e029d */
[----:B------:R-:W-:Y:S01]  /*38e0*/  ISETP.GE.AND P1, PT, R19, RZ, PT ;  /* 0x000000ff1300720c */ /* 0x000fe20003f26270 */
[----:B------:R-:W-:Y:S01]  /*38f0*/  @!P5 IMAD.IADD R18, R18, 0x1, -R191 ;  /* 0x000000011212d824 */ /* 0x000fe200078e0abf */
[----:B------:R-:W-:Y:S01]  /*3900*/  ISETP.GE.AND P5, PT, R15, RZ, PT ;  /* 0x000000ff0f00720c */ /* 0x000fe20003fa6270 */
[----:B-1----:R-:W-:Y:S01]  /*3910*/  IMAD.HI.U32 R3, R194, R8, RZ ;  /* 0x00000008c2037227 */ /* 0x002fe200078e00ff */
[----:B------:R-:W-:-:S02]  /*3920*/  ISETP.GE.AND P2, PT, R13, RZ, PT ;  /* 0x000000ff0d00720c */ /* 0x000fc40003f46270 */
[C---:B------:R-:W-:Y:S01]  /*3930*/  IADD3 R12, R247.reuse, 0x3c, RZ ;  /* 0x0000003cf70c7810 */ /* 0x040fe20007ffe0ff */
[----:B------:R-:W-:Y:S01]  /*3940*/  IMAD.MOV R5, RZ, RZ, -R3 ;  /* 0x000000ffff057224 */ /* 0x000fe200078e0a03 */
[C---:B------:R-:W-:Y:S01]  /*3950*/  IADD3 R13, R247.reuse, 0x3d, RZ ;  /* 0x0000003df70d7810 */ /* 0x040fe20007ffe0ff */
[----:B------:R-:W-:Y:S01]  /*3960*/  IMAD.HI.U32 R3, R194, R7, RZ ;  /* 0x00000007c2037227 */ /* 0x000fe200078e00ff */
[C---:B------:R-:W-:Y:S02]  /*3970*/  IADD3 R15, R247.reuse, 0x41, RZ ;  /* 0x00000041f70f7810 */ /* 0x040fe40007ffe0ff */
[----:B------:R-:W-:Y:S01]  /*3980*/  IADD3 R19, R247, 0x44, RZ ;  /* 0x00000044f7137810 */ /* 0x000fe20007ffe0ff */
[--C-:B------:R-:W-:Y:S01]  /*3990*/  @!P3 IMAD.IADD R20, R20, 0x1, -R191.reuse ;  /* 0x000000011414b824 */ /* 0x100fe200078e0abf */
[----:B------:R-:W-:Y:S01]  /*39a0*/  IADD3 R10, -R3, RZ, RZ ;  /* 0x000000ff030a7210 */ /* 0x000fe20007ffe1ff */
[----:B------:R-:W-:Y:S01]  /*39b0*/  IMAD.MOV.U32 R3, RZ, RZ, R16 ;  /* 0x000000ffff037224 */ /* 0x000fe200078e0010 */
[----:B------:R-:W-:Y:S01]  /*39c0*/  ISETP.GE.AND P3, PT, R21, RZ, PT ;  /* 0x000000ff1500720c */ /* 0x000fe20003f66270 */
[C---:B------:R-:W-:Y:S01]  /*39d0*/  IMAD R8, R191.reuse, R5, R8 ;  /* 0x00000005bf087224 */ /* 0x040fe200078e0208 */
[----:B------:R-:W-:Y:S01]  /*39e0*/  IABS R5, R12 ;  /* 0x0000000c00057213 */ /* 0x000fe20000000000 */
[----:B------:R-:W-:Y:S01]  /*39f0*/  @!P6 IMAD.IADD R6, R6, 0x1, -R191 ;  /* 0x000000010606e824 */ /* 0x000fe200078e0abf */
[----:B------:R-:W-:Y:S01]  /*3a00*/  ISETP.GT.U32.AND P6, PT, R191, R18, PT ;  /* 0x00000012bf00720c */ /* 0x000fe20003fc4070 */
[----:B------:R-:W-:Y:S01]  /*3a10*/  IMAD.MOV.U32 R17, RZ, RZ, R14 ;  /* 0x000000ffff117224 */ /* 0x000fe200078e000e */
[----:B------:R-:W-:Y:S01]  /*3a20*/  @!P5 IADD3 R3, -R3, RZ, RZ ;  /* 0x000000ff0303d210 */ /* 0x000fe20007ffe1ff */
[----:B------:R-:W-:Y:S01]  /*3a30*/  @!P4 IMAD.MOV R22, RZ, RZ, -R22 ;  /* 0x000000ffff16c224 */ /* 0x000fe200078e0a16 */
[C---:B------:R-:W-:Y:S01]  /*3a40*/  ISETP.GT.U32.AND P4, PT, R191.reuse, R20, PT ;  /* 0x00000014bf00720c */ /* 0x040fe20003f84070 */
[----:B------:R-:W-:Y:S01]  /*3a50*/  @!P1 IMAD.MOV R17, RZ, RZ, -R17 ;  /* 0x000000ffff119224 */ /* 0x000fe200078e0a11 */
[C---:B------:R-:W-:Y:S01]  /*3a60*/  ISETP.GT.U32.AND P1, PT, R191.reuse, R6, PT ;  /* 0x00000006bf00720c */ /* 0x040fe20003f24070 */
[----:B------:R-:W-:Y:S01]  /*3a70*/  @!P2 IMAD.MOV R4, RZ, RZ, -R4 ;  /* 0x000000ffff04a224 */ /* 0x000fe200078e0a04 */
[----:B------:R-:W-:Y:S01]  /*3a80*/  ISETP.GT.U32.AND P5, PT, R191, R8, PT ;  /* 0x00000008bf00720c */ /* 0x000fe20003fa4070 */
[----:B------:R-:W-:Y:S01]  /*3a90*/  STL [R1+0x2e8], R22 ;  /* 0x0002e81601007387 */ /* 0x000fe20000100800 */
[----:B------:R-:W-:-:S02]  /*3aa0*/  ISETP.GE.AND P2, PT, R23, RZ, PT ;  /* 0x000000ff1700720c */ /* 0x000fc40003f46270 */
[C---:B------:R-:W-:Y:S01]  /*3ab0*/  IADD3 R23, R247.reuse, 0x76, RZ ;  /* 0x00000076f7177810 */ /* 0x040fe20007ffe0ff */
[----:B------:R-:W-:Y:S01]  /*3ac0*/  STL [R1+0x2e4], R17 ;  /* 0x0002e41101007387 */ /* 0x000fe20000100800 */
[--C-:B------:R-:W-:Y:S01]  /*3ad0*/  @!P6 IMAD.IADD R18, R18, 0x1, -R191.reuse ;  /* 0x000000011212e824 */ /* 0x100fe200078e0abf */
[----:B------:R-:W-:Y:S02]  /*3ae0*/  ISETP.GE.AND P6, PT, R24, RZ, PT ;  /* 0x000000ff1800720c */ /* 0x000fe40003fc6270 */
[----:B------:R1:W-:Y:S01]  /*3af0*/  STL [R1+0x2e0], R4 ;  /* 0x0002e00401007387 */ /* 0x0003e20000100800 */
[--C-:B------:R-:W-:Y:S01]  /*3b00*/  @!P4 IMAD.IADD R20, R20, 0x1, -R191.reuse ;  /* 0x000000011414c824 */ /* 0x100fe200078e0abf */
[----:B------:R-:W-:Y:S01]  /*3b10*/  IADD3 R157, R247, 0x1cc, RZ ;  /* 0x000001ccf79d7810 */ /* 0x000fe20007ffe0ff */
[--C-:B------:R-:W-:Y:S01]  /*3b20*/  @!P1 IMAD.IADD R6, R6, 0x1, -R191.reuse ;  /* 0x0000000106069824 */ /* 0x100fe200078e0abf */
[----:B------:R-:W-:Y:S01]  /*3b30*/  ISETP.GE.AND P1, PT, R9, RZ, PT ;  /* 0x000000ff0900720c */ /* 0x000fe20003f26270 */
[----:B------:R-:W-:Y:S01]  /*3b40*/  @!P5 IMAD.IADD R8, R8, 0x1, -R191 ;  /* 0x000000010808d824 */ /* 0x000fe200078e0abf */
[----:B------:R-:W-:Y:S01]  /*3b50*/  MOV R9, R20 ;  /* 0x0000001400097202 */ /* 0x000fe20000000f00 */
[----:B------:R2:W-:Y:S01]  /*3b60*/  STL [R1+0x2dc], R3 ;  /* 0x0002dc0301007387 */ /* 0x0005e20000100800 */
[----:B------:R-:W-:Y:S01]  /*3b70*/  ISETP.GE.AND P5, PT, R11, RZ, PT ;  /* 0x000000ff0b00720c */ /* 0x000fe20003fa6270 */
[----:B-1----:R-:W-:Y:S01]  /*3b80*/  IMAD R4, R191, R10, R7 ;  /* 0x0000000abf047224 */ /* 0x002fe200078e0207 */
[----:B------:R-:W-:Y:S01]  /*3b90*/  IABS R7, R13 ;  /* 0x0000000d00077213 */ /* 0x000fe20000000000 */
[----:B------:R-:W-:Y:S01]  /*3ba0*/  IMAD.MOV.U32 R10, RZ, RZ, R18 ;  /* 0x000000ffff0a7224 */ /* 0x000fe200078e0012 */
[----:B------:R-:W-:Y:S01]  /*3bb0*/  IADD3 R11, R247, 0x3f, RZ ;  /* 0x0000003ff70b7810 */ /* 0x000fe20007ffe0ff */
[----:B------:R-:W-:Y:S01]  /*3bc0*/  @!P2 IMAD.MOV R9, RZ, RZ, -R9 ;  /* 0x000000ffff09a224 */ /* 0x000fe200078e0a09 */
[C---:B------:R-:W-:Y:S01]  /*3bd0*/  ISETP.GT.U32.AND P4, PT, R191.reuse, R4, PT ;  /* 0x00000004bf00720c */ /* 0x040fe20003f84070 */
[----:B------:R-:W-:Y:S01]  /*3be0*/  @!P3 IMAD.MOV R10, RZ, RZ, -R10 ;  /* 0x000000ffff0ab224 */ /* 0x000fe200078e0a0a */
[----:B------:R-:W-:Y:S01]  /*3bf0*/  ISETP.GT.U32.AND P3, PT, R191, R8, PT ;  /* 0x00000008bf00720c */ /* 0x000fe20003f64070 */
[----:B--2---:R-:W-:Y:S01]  /*3c00*/  IMAD.HI.U32 R3, R194, R5, RZ ;  /* 0x00000005c2037227 */ /* 0x004fe200078e00ff */
[----:B------:R-:W-:-:S02]  /*3c10*/  ISETP.GE.AND P2, PT, R12, RZ, PT ;  /* 0x000000ff0c00720c */ /* 0x000fc40003f46270 */
[----:B------:R1:W-:Y:S01]  /*3c20*/  STL [R1+0x2d8], R10 ;  /* 0x0002d80a01007387 */ /* 0x0003e20000100800 */
[C---:B------:R-:W-:Y:S02]  /*3c30*/  IADD3 R18, R247.reuse, 0x43, RZ ;  /* 0x00000043f7127810 */ /* 0x040fe40007ffe0ff */
[----:B------:R-:W-:Y:S01]  /*3c40*/  IADD3 R17, R247, 0x42, RZ ;  /* 0x00000042f7117810 */ /* 0x000fe20007ffe0ff */
[----:B------:R2:W-:Y:S03]  /*3c50*/  STL [R1+0x2d4], R9 ;  /* 0x0002d40901007387 */ /* 0x0005e60000100800 */
[----:B------:R-:W-:Y:S02]  /*3c60*/  @!P4 IMAD.IADD R4, R4, 0x1, -R191 ;  /* 0x000000010404c824 */ /* 0x000fe400078e0abf */
[----:B------:R-:W-:Y:S01]  /*3c70*/  @!P3 IADD3 R8, R8, -R191, RZ ;  /* 0x800000bf0808b210 */ /* 0x000fe20007ffe0ff */
[----:B-1----:R-:W-:-:S02]  /*3c80*/  IMAD.MOV R10, RZ, RZ, -R3 ;  /* 0x000000ffff0a7224 */ /* 0x002fc400078e0a03 */
[----:B------:R-:W-:Y:S01]  /*3c90*/  ISETP.GT.U32.AND P4, PT, R191, R4, PT ;  /* 0x00000004bf00720c */ /* 0x000fe20003f84070 */
[----:B------:R-:W-:-:S04]  /*3ca0*/  IMAD.HI.U32 R3, R194, R7, RZ ;  /* 0x00000007c2037227 */ /* 0x000fc800078e00ff */
[----:B--2---:R-:W-:Y:S02]  /*3cb0*/  IMAD.MOV.U32 R9, RZ, RZ, R6 ;  /* 0x000000ffff097224 */ /* 0x004fe400078e0006 */
[----:B------:R-:W-:Y:S01]  /*3cc0*/  IMAD R6, R191, R10, R5 ;  /* 0x0000000abf067224 */ /* 0x000fe200078e0205 */
[----:B------:R-:W-:Y:S01]  /*3cd0*/  IADD3 R5, R247, 0x3e, RZ ;  /* 0x0000003ef7057810 */ /* 0x000fe20007ffe0ff */
[----:B------:R-:W-:Y:S01]  /*3ce0*/  IMAD.MOV R10, RZ, RZ, -R3 ;  /* 0x000000ffff0a7224 */ /* 0x000fe200078e0a03 */
[----:B------:R-:W-:Y:S01]  /*3cf0*/  IABS R3, R11 ;  /* 0x0000000b00037213 */ /* 0x000fe20000000000 */
[----:B------:R-:W-:Y:S01]  /*3d00*/  @!P6 IMAD.MOV R9, RZ, RZ, -R9 ;  /* 0x000000ffff09e224 */ /* 0x000fe200078e0a09 */
[C---:B------:R-:W-:Y:S01]  /*3d10*/  ISETP.GT.U32.AND P3, PT, R191.reuse, R6, PT ;  /* 0x00000006bf00720c */ /* 0x040fe20003f64070 */
[----:B------:R-:W-:Y:S01]  /*3d20*/  IMAD R10, R191, R10, R7 ;  /* 0x0000000abf0a7224 */ /* 0x000fe200078e0207 */
[----:B------:R-:W-:Y:S01]  /*3d30*/  ISETP.GE.AND P6, PT, R13, RZ, PT ;  /* 0x000000ff0d00720c */ /* 0x000fe20003fc6270 */
[----:B------:R-:W-:Y:S01]  /*3d40*/  @!P4 IMAD.IADD R4, R4, 0x1, -R191 ;  /* 0x000000010404c824 */ /* 0x000fe200078e0abf */
[----:B------:R1:W-:Y:S01]  /*3d50*/  STL [R1+0x2d0], R9 ;  /* 0x0002d00901007387 */ /* 0x0003e20000100800 */
[----:B------:R-:W-:Y:S01]  /*3d60*/  IMAD.MOV.U32 R14, RZ, RZ, R8 ;  /* 0x000000ffff0e7224 */ /* 0x000fe200078e0008 */
[----:B------:R-:W-:Y:S01]  /*3d70*/  ISETP.GT.U32.AND P4, PT, R191, R10, PT ;  /* 0x0000000abf00720c */ /* 0x000fe20003f84070 */
[----:B------:R-:W-:Y:S01]  /*3d80*/  IMAD.MOV.U32 R8, RZ, RZ, R3 ;  /* 0x000000ffff087224 */ /* 0x000fe200078e0003 */
[----:B------:R-:W-:Y:S01]  /*3d90*/  IADD3 R13, R247, 0x40, RZ ;  /* 0x00000040f70d7810 */ /* 0x000fe20007ffe0ff */
[----:B------:R-:W-:Y:S01]  /*3da0*/  @!P1 IMAD.MOV R14, RZ, RZ, -R14 ;  /* 0x000000ffff0e9224 */ /* 0x000fe200078e0a0e */
[----:B------:R-:W-:-:S02]  /*3db0*/  ISETP.GE.AND P1, PT, R5, RZ, PT ;  /* 0x000000ff0500720c */ /* 0x000fc40003f26270 */
[----:B------:R-:W-:Y:S01]  /*3dc0*/  IABS R12, R13 ;  /* 0x0000000d000c7213 */ /* 0x000fe20000000000 */
[----:B------:R-:W-:Y:S01]  /*3dd0*/  @!P3 IMAD.IADD R6, R6, 0x1, -R191 ;  /* 0x000000010606b824 */ /* 0x000fe200078e0abf */
[----:B-1----:R-:W-:Y:S01]  /*3de0*/  IABS R9, R5 ;  /* 0x0000000500097213 */ /* 0x002fe20000000000 */
[----:B------:R1:W-:Y:S01]  /*3df0*/  STL [R1+0x2cc], R14 ;  /* 0x0002cc0e01007387 */ /* 0x0003e20000100800 */
[C---:B------:R-:W-:Y:S02]  /*3e00*/  IMAD.HI.U32 R5, R194.reuse, R8, RZ ;  /* 0x00000008c2057227 */ /* 0x040fe400078e00ff */
[----:B------:R-:W-:Y:S02]  /*3e10*/  ISETP.GT.U32.AND P3, PT, R191, R6, PT ;  /* 0x00000006bf00720c */ /* 0x000fe40003f64070 */
[----:B------:R-:W-:-:S04]  /*3e20*/  IMAD.HI.U32 R3, R194, R9, RZ ;  /* 0x00000009c2037227 */ /* 0x000fc800078e00ff */
[----:B------:R-:W-:Y:S01]  /*3e30*/  @!P4 IMAD.IADD R10, R10, 0x1, -R191 ;  /* 0x000000010a0ac824 */ /* 0x000fe200078e0abf */
[----:B-1----:R-:W-:Y:S01]  /*3e40*/  MOV R14, R4 ;  /* 0x00000004000e7202 */ /* 0x002fe20000000f00 */
[----:B------:R-:W-:Y:S02]  /*3e50*/  IMAD.MOV R4, RZ, RZ, -R3 ;  /* 0x000000ffff047224 */ /* 0x000fe400078e0a03 */
[----:B------:R-:W-:Y:S01]  /*3e60*/  IMAD.HI.U32 R7, R194, R12, RZ ;  /* 0x0000000cc2077227 */ /* 0x000fe200078e00ff */
[----:B------:R-:W-:-:S03]  /*3e70*/  ISETP.GT.U32.AND P4, PT, R191, R10, PT ;  /* 0x0000000abf00720c */ /* 0x000fc60003f84070 */
[C---:B------:R-:W-:Y:S01]  /*3e80*/  IMAD R4, R191.reuse, R4, R9 ;  /* 0x00000004bf047224 */ /* 0x040fe200078e0209 */
[----:B------:R-:W-:Y:S01]  /*3e90*/  IABS R9, R17 ;  /* 0x0000001100097213 */ /* 0x000fe20000000000 */
[----:B------:R-:W-:Y:S02]  /*3ea0*/  @!P3 IMAD.IADD R6, R6, 0x1, -R191 ;  /* 0x000000010606b824 */ /* 0x000fe400078e0abf */
[----:B------:R-:W-:Y:S01]  /*3eb0*/  IMAD.MOV R7, RZ, RZ, -R7 ;  /* 0x000000ffff077224 */ /* 0x000fe200078e0a07 */
[C---:B------:R-:W-:Y:S01]  /*3ec0*/  ISETP.GT.U32.AND P3, PT, R191.reuse, R4, PT ;  /* 0x00000004bf00720c */ /* 0x040fe20003f64070 */
[----:B------:R-:W-:Y:S01]  /*3ed0*/  IMAD.MOV R5, RZ, RZ, -R5 ;  /* 0x000000ffff057224 */ /* 0x000fe200078e0a05 */
[----:B------:R-:W-:Y:S01]  /*3ee0*/  MOV R16, R6 ;  /* 0x0000000600107202 */ /* 0x000fe20000000f00 */
[C---:B------:R-:W-:Y:S02]  /*3ef0*/  IMAD R12, R191.reuse, R7, R12 ;  /* 0x00000007bf0c7224 */ /* 0x040fe400078e020c */
[C---:B------:R-:W-:Y:S01]  /*3f00*/  IMAD R8, R191.reuse, R5, R8 ;  /* 0x00000005bf087224 */ /* 0x040fe200078e0208 */
[----:B------:R-:W-:Y:S01]  /*3f10*/  IABS R5, R15 ;  /* 0x0000000f00057213 */ /* 0x000fe20000000000 */
[----:B------:R-:W-:Y:S01]  /*3f20*/  @!P2 IMAD.MOV R16, RZ, RZ, -R16 ;  /* 0x000000ffff10a224 */ /* 0x000fe200078e0a10 */
[C---:B------:R-:W-:Y:S01]  /*3f30*/  ISETP.GT.U32.AND P2, PT, R191.reuse, R12, PT ;  /* 0x0000000cbf00720c */ /* 0x040fe20003f44070 */
[----:B------:R-:W-:Y:S01]  /*3f40*/  @!P4 IMAD.IADD R10, R10, 0x1, -R191 ;  /* 0x000000010a0ac824 */ /* 0x000fe200078e0abf */
[----:B------:R-:W-:Y:S01]  /*3f50*/  ISETP.GT.U32.AND P4, PT, R191, R8, PT ;  /* 0x00000008bf00720c */ /* 0x000fe20003f84070 */
[----:B------:R-:W-:-:S04]  /*3f60*/  IMAD.HI.U32 R3, R194, R5, RZ ;  /* 0x00000005c2037227 */ /* 0x000fc800078e00ff */
[----:B------:R-:W-:Y:S02]  /*3f70*/  @!P3 IMAD.IADD R4, R4, 0x1, -R191 ;  /* 0x000000010404b824 */ /* 0x000fe400078e0abf */
[----:B------:R-:W-:Y:S01]  /*3f80*/  @!P5 IMAD.MOV R14, RZ, RZ, -R14 ;  /* 0x000000ffff0ed224 */ /* 0x000fe200078e0a0e */
[----:B------:R-:W-:Y:S01]  /*3f90*/  ISETP.GE.AND P5, PT, R11, RZ, PT ;  /* 0x000000ff0b00720c */ /* 0x000fe20003fa6270 */
[----:B------:R-:W-:Y:S01]  /*3fa0*/  IMAD.MOV R6, RZ, RZ, -R3 ;  /* 0x000000ffff067224 */ /* 0x000fe200078e0a03 */
[C---:B------:R-:W-:Y:S01]  /*3fb0*/  ISETP.GT.U32.AND P3, PT, R191.reuse, R4, PT ;  /* 0x00000004bf00720c */ /* 0x040fe20003f64070 */
[--C-:B------:R-:W-:Y:S01]  /*3fc0*/  @!P2 IMAD.IADD R12, R12, 0x1, -R191.reuse ;  /* 0x000000010c0ca824 */ /* 0x100fe200078e0abf */
[----:B------:R1:W-:Y:S01]  /*3fd0*/  STL [R1+0x2c8], R14 ;  /* 0x0002c80e01007387 */ /* 0x0003e20000100800 */
[----:B------:R-:W-:Y:S01]  /*3fe0*/  @!P4 IMAD.IADD R8, R8, 0x1, -R191 ;  /* 0x000000010808c824 */ /* 0x000fe200078e0abf */
[----:B------:R-:W-:Y:S01]  /*3ff0*/  IABS R11, R19 ;  /* 0x00000013000b7213 */ /* 0x000fe20000000000 */
[C---:B------:R-:W-:Y:S01]  /*4000*/  IMAD R6, R191.reuse, R6, R5 ;  /* 0x00000006bf067224 */ /* 0x040fe200078e0205 */
[C---:B------:R-:W-:Y:S01]  /*4010*/  ISETP.GT.U32.AND P2, PT, R191.reuse, R12, PT ;  /* 0x0000000cbf00720c */ /* 0x040fe20003f44070 */
[----:B------:R-:W-:Y:S01]  /*4020*/  IMAD.MOV.U32 R7, RZ, RZ, R10 ;  /* 0x000000ffff077224 */ /* 0x000fe200078e000a */
[----:B------:R-:W-:Y:S01]  /*4030*/  ISETP.GT.U32.AND P4, PT, R191, R8, PT ;  /* 0x00000008bf00720c */ /* 0x000fe20003f84070 */
[----:B------:R-:W-:Y:S01]  /*4040*/  STL [R1+0x2c4], R16 ;  /* 0x0002c41001007387 */ /* 0x000fe20000100800 */
[----:B------:R-:W-:Y:S01]  /*4050*/  IMAD.HI.U32 R3, R194, R9, RZ ;  /* 0x00000009c2037227 */ /* 0x000fe200078e00ff */
[----:B-1----:R-:W-:-:S02]  /*4060*/  IABS R14, R18 ;  /* 0x00000012000e7213 */ /* 0x002fc40000000000 */
[----:B------:R-:W-:Y:S01]  /*4070*/  @!P3 IADD3 R4, R4, -R191, RZ ;  /* 0x800000bf0404b210 */ /* 0x000fe20007ffe0ff */
[----:B------:R-:W-:Y:S01]  /*4080*/  @!P6 IMAD.MOV R7, RZ, RZ, -R7 ;  /* 0x000000ffff07e224 */ /* 0x000fe200078e0a07 */
[----:B------:R-:W-:Y:S01]  /*4090*/  ISETP.GT.U32.AND P3, PT, R191, R6, PT ;  /* 0x00000006bf00720c */ /* 0x000fe20003f64070 */
[----:B------:R-:W-:Y:S01]  /*40a0*/  IMAD.HI.U32 R5, R194, R14, RZ ;  /* 0x0000000ec2057227 */ /* 0x000fe200078e00ff */
[----:B------:R-:W-:Y:S02]  /*40b0*/  ISETP.GE.AND P6, PT, R13, RZ, PT ;  /* 0x000000ff0d00720c */ /* 0x000fe40003fc6270 */
[----:B------:R1:W-:Y:S01]  /*40c0*/  STL [R1+0x2c0], R7 ;  /* 0x0002c00701007387 */ /* 0x0003e20000100800 */
[----:B------:R-:W-:Y:S01]  /*40d0*/  IMAD.MOV R5, RZ, RZ, -R5 ;  /* 0x000000ffff057224 */ /* 0x000fe200078e0a05 */
[----:B------:R-:W-:Y:S01]  /*40e0*/  IADD3 R13, R247, 0x45, RZ ;  /* 0x00000045f70d7810 */ /* 0x000fe20007ffe0ff */
[--C-:B------:R-:W-:Y:S02]  /*40f0*/  @!P2 IMAD.IADD R12, R12, 0x1, -R191.reuse ;  /* 0x000000010c0ca824 */ /* 0x100fe400078e0abf */
[----:B------:R-:W-:Y:S01]  /*4100*/  IMAD R14, R191, R5, R14 ;  /* 0x00000005bf0e7224 */ /* 0x000fe200078e020e */
[----:B------:R-:W-:Y:S01]  /*4110*/  IABS R5, R13 ;  /* 0x0000000d00057213 */ /* 0x000fe20000000000 */
[----:B------:R-:W-:Y:S01]  /*4120*/  @!P4 IMAD.IADD R8, R8, 0x1, -R191 ;  /* 0x000000010808c824 */ /* 0x000fe200078e0abf */
[----:B------:R-:W-:Y:S01]  /*4130*/  ISETP.GE.AND P4, PT, R15, RZ, PT ;  /* 0x000000ff0f00720c */ /* 0x000fe20003f86270 */
[----:B------:R-:W-:Y:S01]  /*4140*/  IMAD.MOV.U32 R20, RZ, RZ, R4 ;  /* 0x000000ffff147224 */ /* 0x000fe200078e0004 */
[----:B------:R-:W-:Y:S01]  /*4150*/  @!P3 IADD3 R6, R6, -R191, RZ ;  /* 0x800000bf0606b210 */ /* 0x000fe20007ffe0ff */
[----:B-1----:R-:W-:Y:S01]  /*4160*/  IMAD.HI.U32 R7, R194, R11, RZ ;  /* 0x0000000bc2077227 */ /* 0x002fe200078e00ff */
[----:B------:R-:W-:-:S02]  /*4170*/  ISETP.GT.U32.AND P2, PT, R191, R14, PT ;  /* 0x0000000ebf00720c */ /* 0x000fc40003f44070 */
[----:B------:R-:W-:Y:S01]  /*4180*/  IADD3 R15, R247, 0x46, RZ ;  /* 0x00000046f70f7810 */ /* 0x000fe20007ffe0ff */
[----:B------:R-:W-:Y:S02]  /*4190*/  IMAD.MOV R16, RZ, RZ, -R7 ;  /* 0x000000ffff107224 */ /* 0x000fe400078e0a07 */
[----:B------:R-:W-:Y:S02]  /*41a0*/  IMAD.MOV.U32 R7, RZ, RZ, R12 ;  /* 0x000000ffff077224 */ /* 0x000fe400078e000c */
[C---:B------:R-:W-:Y:S02]  /*41b0*/  IMAD R4, R191.reuse, R16, R11 ;  /* 0x00000010bf047224 */ /* 0x040fe400078e020b */
[----:B------:R-:W-:Y:S02]  /*41c0*/  IMAD.MOV R10, RZ, RZ, -R3 ;  /* 0x000000ffff0a7224 */ /* 0x000fe400078e0a03 */
[----:B------:R-:W-:Y:S01]  /*41d0*/  @!P1 IMAD.MOV R20, RZ, RZ, -R20 ;  /* 0x000000ffff149224 */ /* 0x000fe200078e0a14 */
[----:B------:R-:W-:Y:S01]  /*41e0*/  ISETP.GT.U32.AND P1, PT, R191, R6, PT ;  /* 0x00000006bf00720c */ /* 0x000fe20003f24070 */
[----:B------:R-:W-:-:S02]  /*41f0*/  IMAD.MOV.U32 R3, RZ, RZ, R8 ;  /* 0x000000ffff037224 */ /* 0x000fc400078e0008 */
[----:B------:R-:W-:Y:S01]  /*4200*/  @!P6 IMAD.MOV R7, RZ, RZ, -R7 ;  /* 0x000000ffff07e224 */ /* 0x000fe200078e0a07 */
[C---:B------:R-:W-:Y:S01]  /*4210*/  ISETP.GT.U32.AND P6, PT, R191.reuse, R4, PT ;  /* 0x00000004bf00720c */ /* 0x040fe20003fc4070 */
[----:B------:R-:W-:Y:S01]  /*4220*/  IMAD R10, R191, R10, R9 ;  /* 0x0000000abf0a7224 */ /* 0x000fe200078e0209 */
[----:B------:R-:W-:Y:S01]  /*4230*/  STL [R1+0x2bc], R20 ;  /* 0x0002bc1401007387 */ /* 0x000fe20000100800 */
[----:B------:R-:W-:Y:S01]  /*4240*/  @!P5 IMAD.MOV R3, RZ, RZ, -R3 ;  /* 0x000000ffff03d224 */ /* 0x000fe200078e0a03 */
[----:B------:R-:W-:Y:S01]  /*4250*/  ISETP.GE.AND P5, PT, R17, RZ, PT ;  /* 0x000000ff1100720c */ /* 0x000fe20003fa6270 */
[----:B------:R-:W-:Y:S01]  /*4260*/  @!P2 IMAD.IADD R14, R14, 0x1, -R191 ;  /* 0x000000010e0ea824 */ /* 0x000fe200078e0abf */
[----:B------:R-:W-:Y:S02]  /*4270*/  ISETP.GT.U32.AND P3, PT, R191, R10, PT ;  /* 0x0000000abf00720c */ /* 0x000fe40003f64070 */
[----:B------:R1:W-:Y:S01]  /*4280*/  STL [R1+0x2b8], R3 ;  /* 0x0002b80301007387 */ /* 0x0003e20000100800 */
[----:B------:R-:W-:-:S02]  /*4290*/  @!P1 IADD3 R6, R6, -R191, RZ ;  /* 0x800000bf06069210 */ /* 0x000fc40007ffe0ff */
[----:B------:R-:W-:Y:S01]  /*42a0*/  ISETP.GE.AND P1, PT, R18, RZ, PT ;  /* 0x000000ff1200720c */ /* 0x000fe20003f26270 */
[----:B------:R2:W-:Y:S01]  /*42b0*/  STL [R1+0x2b4], R7 ;  /* 0x0002b40701007387 */ /* 0x0005e20000100800 */
[----:B------:R-:W-:Y:S01]  /*42c0*/  @!P6 IMAD.IADD R4, R4, 0x1, -R191 ;  /* 0x000000010404e824 */ /* 0x000fe200078e0abf */
[----:B------:R-:W-:Y:S01]  /*42d0*/  ISETP.GT.U32.AND P6, PT, R191, R14, PT ;  /* 0x0000000ebf00720c */ /* 0x000fe20003fc4070 */
[----:B------:R-:W-:Y:S01]  /*42e0*/  IMAD.MOV.U32 R9, RZ, RZ, R6 ;  /* 0x000000ffff097224 */ /* 0x000fe200078e0006 */
[C---:B------:R-:W-:Y:S01]  /*42f0*/  IADD3 R18, R247.reuse, 0x48, RZ ;  /* 0x00000048f7127810 */ /* 0x040fe20007ffe0ff */
[----:B-1----:R-:W-:Y:S01]  /*4300*/  IMAD.HI.U32 R3, R194, R5, RZ ;  /* 0x00000005c2037227 */ /* 0x002fe200078e00ff */
[----:B------:R-:W-:Y:S02]  /*4310*/  IADD3 R17, R247, 0x47, RZ ;  /* 0x00000047f7117810 */ /* 0x000fe40007ffe0ff */
[----:B------:R-:W-:Y:S01]  /*4320*/  IABS R12, R18 ;  /* 0x00000012000c7213 */ /* 0x000fe20000000000 */
[----:B------:R-:W-:Y:S01]  /*4330*/  IMAD.MOV R8, RZ, RZ, -R3 ;  /* 0x000000ffff087224 */ /* 0x000fe200078e0a03 */
[----:B--2---:R-:W-:Y:S01]  /*4340*/  IABS R7, R15 ;  /* 0x0000000f00077213 */ /* 0x004fe20000000000 */
[----:B------:R-:W-:Y:S01]  /*4350*/  @!P3 IMAD.IADD R10, R10, 0x1, -R191 ;  /* 0x000000010a0ab824 */ /* 0x000fe200078e0abf */
[----:B------:R-:W-:Y:S01]  /*4360*/  ISETP.GE.AND P3, PT, R19, RZ, PT ;  /* 0x000000ff1300720c */ /* 0x000fe20003f66270 */
[----:B------:R-:W-:Y:S01]  /*4370*/  IMAD R6, R191, R8, R5 ;  /* 0x00000008bf067224 */ /* 0x000fe200078e0205 */
[----:B------:R-:W-:Y:S01]  /*4380*/  IADD3 R19, R247, 0x49, RZ ;  /* 0x00000049f7137810 */ /* 0x000fe20007ffe0ff */
[----:B------:R-:W-:Y:S01]  /*4390*/  IMAD.HI.U32 R3, R194, R7, RZ ;  /* 0x00000007c2037227 */ /* 0x000fe200078e00ff */
[----:B------:R-:W-:-:S02]  /*43a0*/  ISETP.GT.U32.AND P2, PT, R191, R10, PT ;  /* 0x0000000abf00720c */ /* 0x000fc40003f44070 */
[----:B------:R-:W-:Y:S01]  /*43b0*/  IABS R11, R19 ;  /* 0x00000013000b7213 */ /* 0x000fe20000000000 */
[----:B------:R-:W-:Y:S01]  /*43c0*/  @!P6 IMAD.IADD R14, R14, 0x1, -R191 ;  /* 0x000000010e0ee824 */ /* 0x000fe200078e0abf */
[----:B------:R-:W-:Y:S01]  /*43d0*/  IADD3 R8, -R3, RZ, RZ ;  /* 0x000000ff03087210 */ /* 0x000fe20007ffe1ff */
[----:B------:R-:W-:Y:S01]  /*43e0*/  @!P4 IMAD.MOV R9, RZ, RZ, -R9 ;  /* 0x000000ffff09c224 */ /* 0x000fe200078e0a09 */
[----:B------:R-:W-:Y:S01]  /*43f0*/  ISETP.GT.U32.AND P4, PT, R191, R4, PT ;  /* 0x00000004bf00720c */ /* 0x000fe20003f84070 */
[----:B------:R-:W-:-:S03]  /*4400*/  IMAD.HI.U32 R5, R194, R12, RZ ;  /* 0x0000000cc2057227 */ /* 0x000fc600078e00ff */
[----:B------:R1:W-:Y:S01]  /*4410*/  STL [R1+0x2b0], R9 ;  /* 0x0002b00901007387 */ /* 0x0003e20000100800 */
[----:B------:R-:W-:Y:S01]  /*4420*/  IMAD R8, R191, R8, R7 ;  /* 0x00000008bf087224 */ /* 0x000fe200078e0207 */
[----:B------:R-:W-:Y:S01]  /*4430*/  IADD3 R5, -R5, RZ, RZ ;  /* 0x000000ff05057210 */ /* 0x000fe20007ffe1ff */
[----:B------:R-:W-:Y:S01]  /*4440*/  @!P2 IMAD.IADD R10, R10, 0x1, -R191 ;  /* 0x000000010a0aa824 */ /* 0x000fe200078e0abf */
[C---:B------:R-:W-:Y:S01]  /*4450*/  ISETP.GT.U32.AND P2, PT, R191.reuse, R6, PT ;  /* 0x00000006bf00720c */ /* 0x040fe20003f44070 */
[----:B------:R-:W-:Y:S01]  /*4460*/  IMAD.HI.U32 R7, R194, R11, RZ ;  /* 0x0000000bc2077227 */ /* 0x000fe200078e00ff */
[----:B------:R-:W-:-:S03]  /*4470*/  ISETP.GT.U32.AND P6, PT, R191, R8, PT ;  /* 0x00000008bf00720c */ /* 0x000fc60003fc4070 */
[----:B------:R-:W-:Y:S01]  /*4480*/  IMAD.MOV.U32 R16, RZ, RZ, R10 ;  /* 0x000000ffff107224 */ /* 0x000fe200078e000a */
[----:B-1----:R-:W-:Y:S01]  /*4490*/  IABS R9, R17 ;  /* 0x0000001100097213 */ /* 0x002fe20000000000 */
[----:B------:R-:W-:Y:S01]  /*44a0*/  @!P4 IMAD.IADD R4, R4, 0x1, -R191 ;  /* 0x000000010404c824 */ /* 0x000fe200078e0abf */
[----:B------:R-:W-:Y:S01]  /*44b0*/  ISETP.GE.AND P4, PT, R13, RZ, PT ;  /* 0x000000ff0d00720c */ /* 0x000fe20003f86270 */
[----:B------:R-:W-:Y:S02]  /*44c0*/  @!P5 IMAD.MOV R16, RZ, RZ, -R16 ;  /* 0x000000ffff10d224 */ /* 0x000fe400078e0a10 */
[----:B------:R-:W-:-:S03]  /*44d0*/  IMAD.HI.U32 R3, R194, R9, RZ ;  /* 0x00000009c2037227 */ /* 0x000fc600078e00ff */
[----:B------:R1:W-:Y:S01]  /*44e0*/  STL [R1+0x2ac], R16 ;  /* 0x0002ac1001007387 */ /* 0x0003e20000100800 */
[----:B------:R-:W-:Y:S02]  /*44f0*/  @!P6 IMAD.IADD R8, R8, 0x1, -R191 ;  /* 0x000000010808e824 */ /* 0x000fe400078e0abf */
[----:B------:R-:W-:Y:S02]  /*4500*/  IMAD.MOV R10, RZ, RZ, -R3 ;  /* 0x000000ffff0a7224 */ /* 0x000fe400078e0a03 */
[----:B------:R-:W-:Y:S01]  /*4510*/  IMAD.MOV.U32 R3, RZ, RZ, R4 ;  /* 0x000000ffff037224 */ /* 0x000fe200078e0004 */
[----:B------:R-:W-:Y:S01]  /*4520*/  ISETP.GT.U32.AND P6, PT, R191, R8, PT ;  /* 0x00000008bf00720c */ /* 0x000fe20003fc4070 */
[----:B------:R-:W-:Y:S01]  /*4530*/  @!P2 IMAD.IADD R6, R6, 0x1, -R191 ;  /* 0x000000010606a824 */ /* 0x000fe200078e0abf */
[----:B------:R-:W-:Y:S01]  /*4540*/  ISETP.GE.AND P2, PT, R15, RZ, PT ;  /* 0x000000ff0f00720c */ /* 0x000fe20003f46270 */
[----:B------:R-:W-:Y:S01]  /*4550*/  IMAD R12, R191, R5, R12 ;  /* 0x00000005bf0c7224 */ /* 0x000fe200078e020c */
[----:B------:R-:W-:Y:S01]  /*4560*/  @!P3 IADD3 R3, -R3, RZ, RZ ;  /* 0x000000ff0303b210 */ /* 0x000fe20007ffe1ff */
[----:B-1----:R-:W-:Y:S01]  /*4570*/  IMAD.MOV R16, RZ, RZ, -R7 ;  /* 0x000000ffff107224 */ /* 0x002fe200078e0a07 */
[C---:B------:R-:W-:Y:S01]  /*4580*/  ISETP.GT.U32.AND P5, PT, R191.reuse, R6, PT ;  /* 0x00000006bf00720c */ /* 0x040fe20003fa4070 */
[----:B------:R-:W-:Y:S01]  /*4590*/  IMAD.MOV.U32 R13, RZ, RZ, R14 ;  /* 0x000000ffff0d7224 */ /* 0x000fe200078e000e */
[C---:B------:R-:W-:Y:S01]  /*45a0*/  ISETP.GT.U32.AND P3, PT, R191.reuse, R12, PT ;  /* 0x0000000cbf00720c */ /* 0x040fe20003f64070 */
[----:B------:R-:W-:Y:S01]  /*45b0*/  IMAD R4, R191, R16, R11 ;  /* 0x00000010bf047224 */ /* 0x000fe200078e020b */
[C---:B------:R-:W-:Y:S01]  /*45c0*/  IADD3 R11, R247.reuse, 0x4a, RZ ;  /* 0x0000004af70b7810 */ /* 0x040fe20007ffe0ff */
[----:B------:R-:W-:Y:S01]  /*45d0*/  @!P1 IMAD.MOV R13, RZ, RZ, -R13 ;  /* 0x000000ffff0d9224 */ /* 0x000fe200078e0a0d */
[----:B------:R-:W-:Y:S01]  /*45e0*/  IADD3 R15, R247, 0x4c, RZ ;  /* 0x0000004cf70f7810 */ /* 0x000fe20007ffe0ff */
[----:B------:R-:W-:Y:S01]  /*45f0*/  @!P6 IMAD.IADD R8, R8, 0x1, -R191 ;  /* 0x000000010808e824 */ /* 0x000fe200078e0abf */
[C---:B------:R-:W-:Y:S01]  /*4600*/  ISETP.GT.U32.AND P6, PT, R191.reuse, R4, PT ;  /* 0x00000004bf00720c */ /* 0x040fe20003fc4070 */
[C---:B------:R-:W-:Y:S01]  /*4610*/  IMAD R10, R191.reuse, R10, R9 ;  /* 0x0000000abf0a7224 */ /* 0x040fe200078e0209 */
[----:B------:R1:W-:Y:S01]  /*4620*/  STL [R1+0x2a8], R13 ;  /* 0x0002a80d01007387 */ /* 0x0003e20000100800 */
[----:B------:R-:W-:Y:S01]  /*4630*/  IABS R5, R11 ;  /* 0x0000000b00057213 */ /* 0x000fe20000000000 */
[----:B------:R-:W-:Y:S01]  /*4640*/  IMAD.MOV.U32 R20, RZ, RZ, R8 ;  /* 0x000000ffff147224 */ /* 0x000fe200078e0008 */
[----:B------:R-:W-:Y:S01]  /*4650*/  IABS R16, R15 ;  /* 0x0000000f00107213 */ /* 0x000fe20000000000 */
[--C-:B------:R-:W-:Y:S01]  /*4660*/  @!P5 IMAD.IADD R6, R6, 0x1, -R191.reuse ;  /* 0x000000010606d824 */ /* 0x100fe200078e0abf */
[----:B------:R-:W-:Y:S01]  /*4670*/  ISETP.GT.U32.AND P1, PT, R191, R10, PT ;  /* 0x0000000abf00720c */ /* 0x000fe20003f24070 */
[----:B------:R2:W-:Y:S01]  /*4680*/  STL [R1+0x2a4], R3 ;  /* 0x0002a40301007387 */ /* 0x0005e20000100800 */
[----:B------:R-:W-:Y:S01]  /*4690*/  @!P3 IMAD.IADD R12, R12, 0x1, -R191 ;  /* 0x000000010c0cb824 */ /* 0x000fe200078e0abf */
[----:B------:R-:W-:Y:S01]  /*46a0*/  ISETP.GE.AND P5, PT, R17, RZ, PT ;  /* 0x000000ff1100720c */ /* 0x000fe20003fa6270 */
[----:B------:R-:W-:Y:S01]  /*46b0*/  IMAD.MOV.U32 R7, RZ, RZ, R6 ;  /* 0x000000ffff077224 */ /* 0x000fe200078e0006 */
[----:B-1----:R-:W-:Y:S01]  /*46c0*/  IADD3 R13, R247, 0x4b, RZ ;  /* 0x0000004bf70d7810 */ /* 0x002fe20007ffe0ff */
[----:B------:R-:W-:Y:S01]  /*46d0*/  @!P2 IMAD.MOV R20, RZ, RZ, -R20 ;  /* 0x000000ffff14a224 */ /* 0x000fe200078e0a14 */
[----:B------:R-:W-:Y:S01]  /*46e0*/  @!P6 IADD3 R4, R4, -R191, RZ ;  /* 0x800000bf0404e210 */ /* 0x000fe20007ffe0ff */
[----:B------:R-:W-:Y:S01]  /*46f0*/  @!P4 IMAD.MOV R7, RZ, RZ, -R7 ;  /* 0x000000ffff07c224 */ /* 0x000fe200078e0a07 */
[----:B------:R-:W-:Y:S01]  /*4700*/  IABS R14, R13 ;  /* 0x0000000d000e7213 */ /* 0x000fe20000000000 */
[----:B--2---:R-:W-:Y:S01]  /*4710*/  IMAD.HI.U32 R3, R194, R5, RZ ;  /* 0x00000005c2037227 */ /* 0x004fe200078e00ff */
[----:B------:R-:W-:-:S02]  /*4720*/  ISETP.GT.U32.AND P6, PT, R191, R12, PT ;  /* 0x0000000cbf00720c */ /* 0x000fc40003fc4070 */
[----:B------:R1:W-:Y:S01]  /*4730*/  STL [R1+0x2a0], R7 ;  /* 0x0002a00701007387 */ /* 0x0003e20000100800 */
[----:B------:R-:W-:Y:S01]  /*4740*/  ISETP.GT.U32.AND P4, PT, R191, R4, PT ;  /* 0x00000004bf00720c */ /* 0x000fe20003f84070 */
[----:B------:R-:W-:Y:S01]  /*4750*/  IMAD.MOV R6, RZ, RZ, -R3 ;  /* 0x000000ffff067224 */ /* 0x000fe200078e0a03 */
[C---:B------:R-:W-:Y:S01]  /*4760*/  IADD3 R17, R247.reuse, 0x4d, RZ ;  /* 0x0000004df7117810 */ /* 0x040fe20007ffe0ff */
[----:B------:R-:W-:Y:S01]  /*4770*/  IMAD.HI.U32 R3, R194, R14, RZ ;  /* 0x0000000ec2037227 */ /* 0x000fe200078e00ff */
[----:B------:R2:W-:Y:S03]  /*4780*/  STL [R1+0x29c], R20 ;  /* 0x00029c1401007387 */ /* 0x0005e60000100800 */
[----:B------:R-:W-:Y:S01]  /*4790*/  @!P1 IMAD.IADD R10, R10, 0x1, -R191 ;  /* 0x000000010a0a9824 */ /* 0x000fe200078e0abf */
[----:B------:R-:W-:Y:S01]  /*47a0*/  ISETP.GE.AND P1, PT, R18, RZ, PT ;  /* 0x000000ff1200720c */ /* 0x000fe20003f26270 */
[----:B------:R-:W-:Y:S01]  /*47b0*/  IMAD.MOV R3, RZ, RZ, -R3 ;  /* 0x000000ffff037224 */ /* 0x000fe200078e0a03 */
[----:B------:R-:W-:Y:S01]  /*47c0*/  IADD3 R18, R247, 0x4e, RZ ;  /* 0x0000004ef7127810 */ /* 0x000fe20007ffe0ff */
[----:B------:R-:W-:Y:S01]  /*47d0*/  @!P6 IMAD.IADD R12, R12, 0x1, -R191 ;  /* 0x000000010c0ce824 */ /* 0x000fe200078e0abf */
[C---:B------:R-:W-:Y:S01]  /*47e0*/  ISETP.GT.U32.AND P3, PT, R191.reuse, R10, PT ;  /* 0x0000000abf00720c */ /* 0x040fe20003f64070 */
[C---:B------:R-:W-:Y:S01]  /*47f0*/  IMAD R14, R191.reuse, R3, R14 ;  /* 0x00000003bf0e7224 */ /* 0x040fe200078e020e */
[----:B-1----:R-:W-:Y:S01]  /*4800*/  IABS R7, R17 ;  /* 0x0000001100077213 */ /* 0x002fe20000000000 */
[C---:B------:R-:W-:Y:S01]  /*4810*/  IMAD R6, R191.reuse, R6, R5 ;  /* 0x00000006bf067224 */ /* 0x040fe200078e0205 */
[----:B------:R-:W-:Y:S01]  /*4820*/  IABS R9, R18 ;  /* 0x0000001200097213 */ /* 0x000fe20000000000 */
[----:B------:R-:W-:Y:S01]  /*4830*/  IMAD.HI.U32 R3, R194, R16, RZ ;  /* 0x00000010c2037227 */ /* 0x000fe200078e00ff */
[----:B------:R-:W-:-:S02]  /*4840*/  ISETP.GT.U32.AND P6, PT, R191, R14, PT ;  /* 0x0000000ebf00720c */ /* 0x000fc40003fc4070 */
[----:B--2---:R-:W-:Y:S01]  /*4850*/  IADD3 R20, R247, 0x61, RZ ;  /* 0x00000061f7147810 */ /* 0x004fe20007ffe0ff */
[----:B------:R-:W-:Y:S01]  /*4860*/  @!P4 IMAD.IADD R4, R4, 0x1, -R191 ;  /* 0x000000010404c824 */ /* 0x000fe200078e0abf */
[----:B------:R-:W-:Y:S01]  /*4870*/  ISETP.GE.AND P4, PT, R19, RZ, PT ;  /* 0x000000ff1300720c */ /* 0x000fe20003f86270 */
[----:B------:R-:W-:Y:S02]  /*4880*/  IMAD.MOV R5, RZ, RZ, -R3 ;  /* 0x000000ffff057224 */ /* 0x000fe400078e0a03 */
[----:B------:R-:W-:Y:S01]  /*4890*/  @!P3 IMAD.IADD R10, R10, 0x1, -R191 ;  /* 0x000000010a0ab824 */ /* 0x000fe200078e0abf */
[----:B------:R-:W-:Y:S01]  /*48a0*/  ISETP.GT.U32.AND P3, PT, R191, R6, PT ;  /* 0x00000006bf00720c */ /* 0x000fe20003f64070 */
[----:B------:R-:W-:-:S04]  /*48b0*/  IMAD.HI.U32 R3, R194, R7, RZ ;  /* 0x00000007c2037227 */ /* 0x000fc800078e00ff */
[----:B------:R-:W-:Y:S02]  /*48c0*/  @!P6 IMAD.IADD R14, R14, 0x1, -R191 ;  /* 0x000000010e0ee824 */ /* 0x000fe400078e0abf */
[C---:B------:R-:W-:Y:S02]  /*48d0*/  IMAD R16, R191.reuse, R5, R16 ;  /* 0x00000005bf107224 */ /* 0x040fe400078e0210 */
[----:B------:R-:W-:Y:S01]  /*48e0*/  IMAD.MOV.U32 R5, RZ, RZ, R9 ;  /* 0x000000ffff057224 */ /* 0x000fe200078e0009 */
[C---:B------:R-:W-:Y:S01]  /*48f0*/  ISETP.GT.U32.AND P6, PT, R191.reuse, R14, PT ;  /* 0x0000000ebf00720c */ /* 0x040fe20003fc4070 */
[----:B------:R-:W-:Y:S01]  /*4900*/  IMAD.MOV R8, RZ, RZ, -R3 ;  /* 0x000000ffff087224 */ /* 0x000fe200078e0a03 */
[----:B------:R-:W-:Y:S01]  /*4910*/  MOV R3, R4 ;  /* 0x0000000400037202 */ /* 0x000fe20000000f00 */
[----:B------:R-:W-:Y:S01]  /*4920*/  IMAD.MOV.U32 R9, RZ, RZ, R12 ;  /* 0x000000ffff097224 */ /* 0x000fe200078e000c */
[----:B------:R-:W-:Y:S01]  /*4930*/  @!P3 IADD3 R6, R6, -R191, RZ ;  /* 0x800000bf0606b210 */ /* 0x000fe20007ffe0ff */
[----:B------:R-:W-:Y:S01]  /*4940*/  @!P5 IMAD.MOV R10, RZ, RZ, -R10 ;  /* 0x000000ffff0ad224 */ /* 0x000fe200078e0a0a */
[C---:B------:R-:W-:Y:S01]  /*4950*/  ISETP.GT.U32.AND P5, PT, R191.reuse, R16, PT ;  /* 0x00000010bf00720c */ /* 0x040fe20003fa4070 */
[----:B------:R-:W-:Y:S01]  /*4960*/  @!P1 IMAD.MOV R9, RZ, RZ, -R9 ;  /* 0x000000ffff099224 */ /* 0x000fe200078e0a09 */
[C---:B------:R-:W-:Y:S01]  /*4970*/  ISETP.GT.U32.AND P2, PT, R191.reuse, R6, PT ;  /* 0x00000006bf00720c */ /* 0x040fe20003f44070 */
[----:B------:R-:W-:Y:S01]  /*4980*/  IMAD R4, R191, R8, R7 ;  /* 0x00000008bf047224 */ /* 0x000fe200078e0207 */
[----:B------:R1:W-:Y:S01]  /*4990*/  STL [R1+0x298], R10 ;  /* 0x0002980a01007387 */ /* 0x0003e20000100800 */
[----:B------:R-:W-:Y:S01]  /*49a0*/  @!P4 IMAD.MOV R3, RZ, RZ, -R3 ;  /* 0x000000ffff03c224 */ /* 0x000fe200078e0a03 */
[----:B------:R-:W-:Y:S01]  /*49b0*/  ISETP.GE.AND P1, PT, R13, RZ, PT ;  /* 0x000000ff0d00720c */ /* 0x000fe20003f26270 */
[----:B------:R-:W-:Y:S01]  /*49c0*/  @!P6 IMAD.IADD R14, R14, 0x1, -R191 ;  /* 0x000000010e0ee824 */ /* 0x000fe200078e0abf */
[----:B------:R2:W-:Y:S01]  /*49d0*/  STL [R1+0x294], R9 ;  /* 0x0002940901007387 */ /* 0x0005e20000100800 */
[----:B------:R-:W-:-:S02]  /*49e0*/  ISETP.GT.U32.AND P6, PT, R191, R4, PT ;  /* 0x00000004bf00720c */ /* 0x000fc40003fc4070 */
[----:B------:R-:W-:Y:S01]  /*49f0*/  ISETP.GE.AND P3, PT, R11, RZ, PT ;  /* 0x000000ff0b00720c */ /* 0x000fe20003f66270 */
[----:B------:R3:W-:Y:S01]  /*4a00*/  STL [R1+0x290], R3 ;  /* 0x0002900301007387 */ /* 0x0007e20000100800 */
[----:B------:R-:W-:Y:S01]  /*4a10*/  @!P5 IADD3 R16, R16, -R191, RZ ;  /* 0x800000bf1010d210 */ /* 0x000fe20007ffe0ff */
[----:B-1----:R-:W-:Y:S01]  /*4a20*/  IMAD.MOV.U32 R10, RZ, RZ, R14 ;  /* 0x000000ffff0a7224 */ /* 0x002fe200078e000e */
[----:B------:R-:W-:Y:S01]  /*4a30*/  ISETP.GE.AND P4, PT, R15, RZ, PT ;  /* 0x000000ff0f00720c */ /* 0x000fe20003f86270 */
[----:B------:R-:W-:Y:S01]  /*4a40*/  @!P2 IMAD.IADD R6, R6, 0x1, -R191 ;  /* 0x000000010606a824 */ /* 0x000fe200078e0abf */
[----:B------:R-:W-:Y:S02]  /*4a50*/  ISETP.GT.U32.AND P5, PT, R191, R16, PT ;  /* 0x00000010bf00720c */ /* 0x000fe40003fa4070 */
[C---:B--2---:R-:W-:Y:S01]  /*4a60*/  IADD3 R9, R247.reuse, 0x4f, RZ ;  /* 0x0000004ff7097810 */ /* 0x044fe20007ffe0ff */
[----:B------:R-:W-:Y:S01]  /*4a70*/  IMAD.MOV.U32 R11, RZ, RZ, R6 ;  /* 0x000000ffff0b7224 */ /* 0x000fe200078e0006 */
[C---:B------:R-:W-:Y:S01]  /*4a80*/  IADD3 R12, R247.reuse, 0x50, RZ ;  /* 0x00000050f70c7810 */ /* 0x040fe20007ffe0ff */
[----:B---3--:R-:W-:Y:S01]  /*4a90*/  IMAD.HI.U32 R3, R194, R5, RZ ;  /* 0x00000005c2037227 */ /* 0x008fe200078e00ff */
[----:B------:R-:W-:-:S02]  /*4aa0*/  IADD3 R13, R247, 0x51, RZ ;  /* 0x00000051f70d7810 */ /* 0x000fc40007ffe0ff */
[----:B------:R-:W-:Y:S01]  /*4ab0*/  IABS R7, R12 ;  /* 0x0000000c00077213 */ /* 0x000fe20000000000 */
[----:B------:R-:W-:Y:S01]  /*4ac0*/  IMAD.MOV R8, RZ, RZ, -R3 ;  /* 0x000000ffff087224 */ /* 0x000fe200078e0a03 */
[----:B------:R-:W-:Y:S01]  /*4ad0*/  IABS R3, R9 ;  /* 0x0000000900037213 */ /* 0x000fe20000000000 */
[----:B------:R-:W-:Y:S01]  /*4ae0*/  @!P6 IMAD.IADD R4, R4, 0x1, -R191 ;  /* 0x000000010404e824 */ /* 0x000fe200078e0abf */
[----:B------:R-:W-:Y:S01]  /*4af0*/  IADD3 R14, R247, 0x52, RZ ;  /* 0x00000052f70e7810 */ /* 0x000fe20007ffe0ff */
[----:B------:R-:W-:Y:S01]  /*4b00*/  IMAD R8, R191, R8, R5 ;  /* 0x00000008bf087224 */ /* 0x000fe200078e0205 */
[----:B------:R-:W-:Y:S01]  /*4b10*/  ISETP.GE.AND P2, PT, R17, RZ, PT ;  /* 0x000000ff1100720c */ /* 0x000fe20003f46270 */
[----:B------:R-:W-:Y:S01]  /*4b20*/  IMAD.MOV.U32 R6, RZ, RZ, R3 ;  /* 0x000000ffff067224 */ /* 0x000fe200078e0003 */
[C---:B------:R-:W-:Y:S01]  /*4b30*/  ISETP.GT.U32.AND P6, PT, R191.reuse, R4, PT ;  /* 0x00000004bf00720c */ /* 0x040fe20003fc4070 */
[----:B------:R-:W-:Y:S01]  /*4b40*/  @!P1 IMAD.MOV R10, RZ, RZ, -R10 ;  /* 0x000000ffff0a9224 */ /* 0x000fe200078e0a0a */
[----:B------:R-:W-:Y:S01]  /*4b50*/  ISETP.GT.U32.AND P1, PT, R191, R8, PT ;  /* 0x00000008bf00720c */ /* 0x000fe20003f24070 */
[----:B------:R-:W-:Y:S01]  /*4b60*/  IMAD.HI.U32 R3, R194, R6, RZ ;  /* 0x00000006c2037227 */ /* 0x000fe200078e00ff */
[----:B------:R-:W-:-:S03]  /*4b70*/  IADD3 R17, R247, 0x55, RZ ;  /* 0x00000055f7117810 */ /* 0x000fc60007ffe0ff */
[----:B------:R-:W-:Y:S01]  /*4b80*/  @!P3 IMAD.MOV R11, RZ, RZ, -R11 ;  /* 0x000000ffff0bb224 */ /* 0x000fe200078e0a0b */
[----:B------:R-:W-:Y:S01]  /*4b90*/  IADD3 R3, -R3, RZ, RZ ;  /* 0x000000ff03037210 */ /* 0x000fe20007ffe1ff */
[--C-:B------:R-:W-:Y:S01]  /*4ba0*/  @!P5 IMAD.IADD R16, R16, 0x1, -R191.reuse ;  /* 0x000000011010d824 */ /* 0x100fe200078e0abf */
[----:B------:R-:W-:Y:S02]  /*4bb0*/  ISETP.GE.AND P5, PT, R9, RZ, PT ;  /* 0x000000ff0900720c */ /* 0x000fe40003fa6270 */
[----:B------:R1:W-:Y:S01]  /*4bc0*/  STL [R1+0x28c], R11 ;  /* 0x00028c0b01007387 */ /* 0x0003e20000100800 */
[C---:B------:R-:W-:Y:S01]  /*4bd0*/  IMAD R6, R191.reuse, R3, R6 ;  /* 0x00000003bf067224 */ /* 0x040fe200078e0206 */
[----:B------:R-:W-:Y:S01]  /*4be0*/  IABS R9, R13 ;  /* 0x0000000d00097213 */ /* 0x000fe20000000000 */
[--C-:B------:R-:W-:Y:S01]  /*4bf0*/  @!P1 IMAD.IADD R8, R8, 0x1, -R191.reuse ;  /* 0x0000000108089824 */ /* 0x100fe200078e0abf */
[----:B------:R2:W-:Y:S01]  /*4c00*/  STL [R1+0x288], R10 ;  /* 0x0002880a01007387 */ /* 0x0005e20000100800 */
[----:B------:R-:W-:Y:S01]  /*4c10*/  @!P6 IMAD.IADD R4, R4, 0x1, -R191 ;  /* 0x000000010404e824 */ /* 0x000fe200078e0abf */
[C---:B------:R-:W-:Y:S01]  /*4c20*/  ISETP.GT.U32.AND P6, PT, R191.reuse, R6, PT ;  /* 0x00000006bf00720c */ /* 0x040fe20003fc4070 */
[----:B------:R-:W-:Y:S01]  /*4c30*/  IMAD.HI.U32 R3, R194, R7, RZ ;  /* 0x00000007c2037227 */ /* 0x000fe200078e00ff */
[----:B------:R-:W-:-:S02]  /*4c40*/  ISETP.GT.U32.AND P1, PT, R191, R8, PT ;  /* 0x00000008bf00720c */ /* 0x000fc40003f24070 */
[----:B------:R-:W-:Y:S01]  /*4c50*/  ISETP.GE.AND P3, PT, R18, RZ, PT ;  /* 0x000000ff1200720c */ /* 0x000fe20003f66270 */
[----:B------:R-:W-:Y:S01]  /*4c60*/  IMAD.HI.U32 R5, R194, R9, RZ ;  /* 0x00000009c2057227 */ /* 0x000fe200078e00ff */
[----:B------:R-:W-:Y:S02]  /*4c70*/  MOV R15, R4 ;  /* 0x00000004000f7202 */ /* 0x000fe40000000f00 */
[----:B-1----:R-:W-:Y:S01]  /*4c80*/  IABS R11, R14 ;  /* 0x0000000e000b7213 */ /* 0x002fe20000000000 */
[----:B--2---:R-:W-:Y:S02]  /*4c90*/  IMAD.MOV.U32 R10, RZ, RZ, R16 ;  /* 0x000000ffff0a7224 */ /* 0x004fe400078e0010 */
[----:B------:R-:W-:Y:S01]  /*4ca0*/  @!P2 IMAD.MOV R15, RZ, RZ, -R15 ;  /* 0x000000ffff0fa224 */ /* 0x000fe200078e0a0f */
[----:B------:R-:W-:Y:S01]  /*4cb0*/  ISETP.GE.AND P2, PT, R13, RZ, PT ;  /* 0x000000ff0d00720c */ /* 0x000fe20003f46270 */
[----:B------:R-:W-:Y:S01]  /*4cc0*/  @!P4 IMAD.MOV R10, RZ, RZ, -R10 ;  /* 0x000000ffff0ac224 */ /* 0x000fe200078e0a0a */
[----:B------:R-:W-:Y:S01]  /*4cd0*/  ISETP.GE.AND P4, PT, R12, RZ, PT ;  /* 0x000000ff0c00720c */ /* 0x000fe20003f86270 */
[----:B------:R-:W-:Y:S01]  /*4ce0*/  @!P6 IMAD.IADD R6, R6, 0x1, -R191 ;  /* 0x000000010606e824 */ /* 0x000fe200078e0abf */
[----:B------:R-:W-:Y:S01]  /*4cf0*/  IADD3 R13, R247, 0x53, RZ ;  /* 0x00000053f70d7810 */ /* 0x000fe20007ffe0ff */
[----:B------:R-:W-:Y:S01]  /*4d00*/  IMAD.MOV R12, RZ, RZ, -R5 ;  /* 0x000000ffff0c7224 */ /* 0x000fe200078e0a05 */
[----:B------:R1:W-:Y:S01]  /*4d10*/  STL [R1+0x284], R10 ;  /* 0x0002840a01007387 */ /* 0x0003e20000100800 */
[----:B------:R-:W-:Y:S01]  /*4d20*/  @!P1 IMAD.IADD R8, R8, 0x1, -R191 ;  /* 0x0000000108089824 */ /* 0x000fe200078e0abf */
[----:B------:R-:W-:Y:S01]  /*4d30*/  ISETP.GT.U32.AND P6, PT, R191, R6, PT ;  /* 0x00000006bf00720c */ /* 0x000fe20003fc4070 */
[----:B------:R-:W-:Y:S01]  /*4d40*/  IMAD.MOV.U32 R5, RZ, RZ, R11 ;  /* 0x000000ffff057224 */ /* 0x000fe200078e000b */
[----:B------:R2:W-:Y:S01]  /*4d50*/  STL [R1+0x280], R15 ;  /* 0x0002800f01007387 */ /* 0x0005e20000100800 */
[----:B------:R-:W-:Y:S01]  /*4d60*/  IABS R11, R17 ;  /* 0x00000011000b7213 */ /* 0x000fe20000000000 */
[----:B-1----:R-:W-:-:S02]  /*4d70*/  IMAD.MOV R10, RZ, RZ, -R3 ;  /* 0x000000ffff0a7224 */ /* 0x002fc400078e0a03 */
[----:B------:R-:W-:Y:S01]  /*4d80*/  IMAD.HI.U32 R3, R194, R5, RZ ;  /* 0x00000005c2037227 */ /* 0x000fe200078e00ff */
[----:B--2---:R-:W-:-:S03]  /*4d90*/  IADD3 R15, R247, 0x54, RZ ;  /* 0x00000054f70f7810 */ /* 0x004fc60007ffe0ff */
[C---:B------:R-:W-:Y:S02]  /*4da0*/  IMAD R4, R191.reuse, R10, R7 ;  /* 0x0000000abf047224 */ /* 0x040fe400078e0207 */
[C---:B------:R-:W-:Y:S01]  /*4db0*/  IMAD R10, R191.reuse, R12, R9 ;  /* 0x0000000cbf0a7224 */ /* 0x040fe200078e0209 */
[----:B------:R-:W-:Y:S01]  /*4dc0*/  IABS R9, R15 ;  /* 0x0000000f00097213 */ /* 0x000fe20000000000 */
[----:B------:R-:W-:Y:S01]  /*4dd0*/  IMAD.MOV.U32 R7, RZ, RZ, R8 ;  /* 0x000000ffff077224 */ /* 0x000fe200078e0008 */
[----:B------:R-:W-:Y:S01]  /*4de0*/  ISETP.GT.U32.AND P1, PT, R191, R4, PT ;  /* 0x00000004bf00720c */ /* 0x000fe20003f24070 */
[----:B------:R-:W-:Y:S01]  /*4df0*/  @!P6 IMAD.IADD R6, R6, 0x1, -R191 ;  /* 0x000000010606e824 */ /* 0x000fe200078e0abf */
[----:B------:R-:W-:Y:S01]  /*4e00*/  IADD3 R8, -R3, RZ, RZ ;  /* 0x000000ff03087210 */ /* 0x000fe20007ffe1ff */
[----:B------:R-:W-:Y:S01]  /*4e10*/  @!P3 IMAD.MOV R7, RZ, RZ, -R7 ;  /* 0x000000ffff07b224 */ /* 0x000fe200078e0a07 */
[----:B------:R-:W-:Y:S01]  /*4e20*/  ISETP.GT.U32.AND P3, PT, R191, R10, PT ;  /* 0x0000000abf00720c */ /* 0x000fe20003f64070 */
[----:B------:R-:W-:-:S02]  /*4e30*/  IMAD.MOV.U32 R12, RZ, RZ, R6 ;  /* 0x000000ffff0c7224 */ /* 0x000fc400078e0006 */
[C---:B------:R-:W-:Y:S01]  /*4e40*/  IMAD R8, R191.reuse, R8, R5 ;  /* 0x00000008bf087224 */ /* 0x040fe200078e0205 */
[----:B------:R1:W-:Y:S01]  /*4e50*/  STL [R1+0x27c], R7 ;  /* 0x00027c0701007387 */ /* 0x0003e20000100800 */
[----:B------:R-:W-:Y:S01]  /*4e60*/  @!P5 IMAD.MOV R12, RZ, RZ, -R12 ;  /* 0x000000ffff0cd224 */ /* 0x000fe200078e0a0c */
[----:B------:R-:W-:Y:S01]  /*4e70*/  ISETP.GE.AND P5, PT, R14, RZ, PT ;  /* 0x000000ff0e00720c */ /* 0x000fe20003fa6270 */
[----:B------:R-:W-:Y:S01]  /*4e80*/  IMAD.HI.U32 R6, R194, R11, RZ ;  /* 0x0000000bc2067227 */ /* 0x000fe200078e00ff */
[C---:B------:R-:W-:Y:S02]  /*4e90*/  ISETP.GT.U32.AND P6, PT, R191.reuse, R8, PT ;  /* 0x00000008bf00720c */ /* 0x040fe40003fc4070 */
[----:B------:R2:W-:Y:S01]  /*4ea0*/  STL [R1+0x258], R12 ;  /* 0x0002580c01007387 */ /* 0x0005e20000100800 */
[--C-:B------:R-:W-:Y:S02]  /*4eb0*/  @!P1 IMAD.IADD R4, R4, 0x1, -R191.reuse ;  /* 0x0000000104049824 */ /* 0x100fe400078e0abf */
[----:B------:R-:W-:Y:S01]  /*4ec0*/  @!P3 IMAD.IADD R10, R10, 0x1, -R191 ;  /* 0x000000010a0ab824 */ /* 0x000fe200078e0abf */
[----:B-1----:R-:W-:Y:S01]  /*4ed0*/  IABS R7, R13 ;  /* 0x0000000d00077213 */ /* 0x002fe20000000000 */
[----:B------:R-:W-:Y:S01]  /*4ee0*/  IMAD.HI.U32 R5, R194, R9, RZ ;  /* 0x00000009c2057227 */ /* 0x000fe200078e00ff */
[----:B------:R-:W-:-:S02]  /*4ef0*/  ISETP.GT.U32.AND P1, PT, R191, R4, PT ;  /* 0x00000004bf00720c */ /* 0x000fc40003f24070 */
[----:B------:R-:W-:Y:S01]  /*4f00*/  ISETP.GT.U32.AND P3, PT, R191, R10, PT ;  /* 0x0000000abf00720c */ /* 0x000fe20003f64070 */
[----:B------:R-:W-:-:S04]  /*4f10*/  IMAD.HI.U32 R3, R194, R7, RZ ;  /* 0x00000007c2037227 */ /* 0x000fc800078e00ff */
[----:B------:R-:W-:Y:S01]  /*4f20*/  IMAD.MOV R16, RZ, RZ, -R6 ;  /* 0x000000ffff107224 */ /* 0x000fe200078e0a06 */
[----:B--2---:R-:W-:Y:S01]  /*4f30*/  IADD3 R12, -R3, RZ, RZ ;  /* 0x000000ff030c7210 */ /* 0x004fe20007ffe1ff */
[----:B------:R-:W-:Y:S02]  /*4f40*/  IMAD.MOV R14, RZ, RZ, -R5 ;  /* 0x000000ffff0e7224 */ /* 0x000fe400078e0a05 */
[--C-:B------:R-:W-:Y:S02]  /*4f50*/  @!P6 IMAD.IADD R8, R8, 0x1, -R191.reuse ;  /* 0x000000010808e824 */ /* 0x100fe400078e0abf */
[----:B------:R-:W-:Y:S01]  /*4f60*/  @!P1 IMAD.IADD R4, R4, 0x1, -R191 ;  /* 0x0000000104049824 */ /* 0x000fe200078e0abf */
[----:B------:R-:W-:Y:S01]  /*4f70*/  ISETP.GE.AND P1, PT, R13, RZ, PT ;  /* 0x000000ff0d00720c */ /* 0x000fe20003f26270 */
[C---:B------:R-:W-:Y:S01]  /*4f80*/  IMAD R6, R191.reuse, R12, R7 ;  /* 0x0000000cbf067224 */ /* 0x040fe200078e0207 */
[C---:B------:R-:W-:Y:S01]  /*4f90*/  ISETP.GT.U32.AND P6, PT, R191.reuse, R8, PT ;  /* 0x00000008bf00720c */ /* 0x040fe20003fc4070 */
[----:B------:R-:W-:Y:S01]  /*4fa0*/  IMAD R12, R191, R14, R9 ;  /* 0x0000000ebf0c7224 */ /* 0x000fe200078e0209 */
[----:B------:R-:W-:Y:S01]  /*4fb0*/  IADD3 R9, R247, 0x56, RZ ;  /* 0x00000056f7097810 */ /* 0x000fe20007ffe0ff */
[----:B------:R-:W-:Y:S01]  /*4fc0*/  @!P3 IMAD.IADD R10, R10, 0x1, -R191 ;  /* 0x000000010a0ab824 */ /* 0x000fe200078e0abf */
[C---:B------:R-:W-:Y:S01]  /*4fd0*/  ISETP.GT.U32.AND P3, PT, R191.reuse, R6, PT ;  /* 0x00000006bf00720c */ /* 0x040fe20003f64070 */
[----:B------:R-:W-:Y:S01]  /*4fe0*/  IMAD.MOV.U32 R19, RZ, RZ, R4 ;  /* 0x000000ffff137224 */ /* 0x000fe200078e0004 */
[----:B------:R-:W-:Y:S01]  /*4ff0*/  IABS R4, R9 ;  /* 0x0000000900047213 */ /* 0x000fe20000000000 */
[----:B------:R-:W-:Y:S01]  /*5000*/  IMAD R14, R191, R16, R11 ;  /* 0x00000010bf0e7224 */ /* 0x000fe200078e020b */
[----:B------:R-:W-:Y:S01]  /*5010*/  IADD3 R11, R247, 0x57, RZ ;  /* 0x00000057f70b7810 */ /* 0x000fe20007ffe0ff */
[----:B------:R-:W-:Y:S01]  /*5020*/  @!P4 IMAD.MOV R19, RZ, RZ, -R19 ;  /* 0x000000ffff13c224 */ /* 0x000fe200078e0a13 */
[----:B------:R-:W-:Y:S01]  /*5030*/  ISETP.GT.U32.AND P4, PT, R191, R12, PT ;  /* 0x0000000cbf00720c */ /* 0x000fe20003f84070 */
[----:B------:R-:W-:Y:S01]  /*5040*/  IMAD.HI.U32 R3, R194, R4, RZ ;  /* 0x00000004c2037227 */ /* 0x000fe200078e00ff */
[----:B------:R-:W-:-:S02]  /*5050*/  IABS R7, R11 ;  /* 0x0000000b00077213 */ /* 0x000fc40000000000 */
[----:B------:R-:W-:Y:S01]  /*5060*/  MOV R18, R10 ;  /* 0x0000000a00127202 */ /* 0x000fe20000000f00 */
[--C-:B------:R-:W-:Y:S01]  /*5070*/  @!P6 IMAD.IADD R8, R8, 0x1, -R191.reuse ;  /* 0x000000010808e824 */ /* 0x100fe200078e0abf */
[----:B------:R-:W-:Y:S01]  /*5080*/  ISETP.GT.U32.AND P6, PT, R191, R14, PT ;  /* 0x0000000ebf00720c */ /* 0x000fe20003fc4070 */
[--C-:B------:R-:W-:Y:S01]  /*5090*/  @!P3 IMAD.IADD R6, R6, 0x1, -R191.reuse ;  /* 0x000000010606b824 */ /* 0x100fe200078e0abf */
[----:B------:R-:W-:Y:S01]  /*50a0*/  IADD3 R5, -R3, RZ, RZ ;  /* 0x000000ff03057210 */ /* 0x000fe20007ffe1ff */
[----:B------:R-:W-:Y:S01]  /*50b0*/  IMAD.MOV.U32 R10, RZ, RZ, R8 ;  /* 0x000000ffff0a7224 */ /* 0x000fe200078e0008 */
[----:B------:R-:W-:Y:S01]  /*50c0*/  IADD3 R13, R247, 0x58, RZ ;  /* 0x00000058f70d7810 */ /* 0x000fe20007ffe0ff */
[----:B------:R-:W-:Y:S01]  /*50d0*/  IMAD.HI.U32 R3, R194, R7, RZ ;  /* 0x00000007c2037227 */ /* 0x000fe200078e00ff */
[----:B------:R1:W-:Y:S01]  /*50e0*/  STL [R1+0x254], R19 ;  /* 0x0002541301007387 */ /* 0x0003e20000100800 */
[----:B------:R-:W-:Y:S02]  /*50f0*/  ISETP.GE.AND P3, PT, R17, RZ, PT ;  /* 0x000000ff1100720c */ /* 0x000fe40003f66270 */
[--C-:B------:R-:W-:Y:S01]  /*5100*/  @!P4 IMAD.IADD R12, R12, 0x1, -R191.reuse ;  /* 0x000000010c0cc824 */ /* 0x100fe200078e0abf */
[C---:B------:R-:W-:Y:S01]  /*5110*/  ISETP.GT.U32.AND P4, PT, R191.reuse, R6, PT ;  /* 0x00000006bf00720c */ /* 0x040fe20003f84070 */
[----:B------:R-:W-:Y:S01]  /*5120*/  IMAD R4, R191, R5, R4 ;  /* 0x00000005bf047224 */ /* 0x000fe200078e0204 */
[----:B------:R-:W-:Y:S01]  /*5130*/  IADD3 R16, R247, 0x5a, RZ ;  /* 0x0000005af7107810 */ /* 0x000fe20007ffe0ff */
[----:B------:R-:W-:Y:S01]  /*5140*/  @!P6 IMAD.IADD R14, R14, 0x1, -R191 ;  /* 0x000000010e0ee824 */ /* 0x000fe200078e0abf */
[----:B------:R-:W-:Y:S01]  /*5150*/  ISETP.GT.U32.AND P6, PT, R191, R12, PT ;  /* 0x0000000cbf00720c */ /* 0x000fe20003fc4070 */
[----:B------:R-:W-:Y:S01]  /*5160*/  @!P2 IMAD.MOV R18, RZ, RZ, -R18 ;  /* 0x000000ffff12a224 */ /* 0x000fe200078e0a12 */
[----:B------:R-:W-:Y:S01]  /*5170*/  ISETP.GE.AND P2, PT, R15, RZ, PT ;  /* 0x000000ff0f00720c */ /* 0x000fe20003f46270 */
[----:B------:R-:W-:Y:S01]  /*5180*/  @!P5 IMAD.MOV R10, RZ, RZ, -R10 ;  /* 0x000000ffff0ad224 */ /* 0x000fe200078e0a0a */
[----:B------:R-:W-:Y:S01]  /*5190*/  ISETP.GT.U32.AND P5, PT, R191, R14, PT ;  /* 0x0000000ebf00720c */ /* 0x000fe20003fa4070 */
[----:B------:R-:W-:Y:S01]  /*51a0*/  IMAD.MOV R8, RZ, RZ, -R3 ;  /* 0x000000ffff087224 */ /* 0x000fe200078e0a03 */
[----:B------:R-:W-:Y:S01]  /*51b0*/  STL [R1+0x24c], R18 ;  /* 0x00024c1201007387 */ /* 0x000fe20000100800 */
[----:B------:R-:W-:-:S02]  /*51c0*/  IADD3 R15, R247, 0x59, RZ ;  /* 0x00000059f70f7810 */ /* 0x000fc40007ffe0ff */
[----:B------:R-:W-:Y:S01]  /*51d0*/  @!P4 IMAD.IADD R6, R6, 0x1, -R191 ;  /* 0x000000010606c824 */ /* 0x000fe200078e0abf */
[C---:B------:R-:W-:Y:S01]  /*51e0*/  ISETP.GT.U32.AND P4, PT, R191.reuse, R4, PT ;  /* 0x00000004bf00720c */ /* 0x040fe20003f84070 */
[----:B------:R2:W-:Y:S01]  /*51f0*/  STL [R1+0x228], R10 ;  /* 0x0002280a01007387 */ /* 0x0005e20000100800 */
[----:B------:R-:W-:Y:S01]  /*5200*/  IMAD R8, R191, R8, R7 ;  /* 0x00000008bf087224 */ /* 0x000fe200078e0207 */
[----:B------:R-:W-:Y:S01]  /*5210*/  IABS R7, R15 ;  /* 0x0000000f00077213 */ /* 0x000fe20000000000 */
[--C-:B------:R-:W-:Y:S01]  /*5220*/  @!P6 IMAD.IADD R12, R12, 0x1, -R191.reuse ;  /* 0x000000010c0ce824 */ /* 0x100fe200078e0abf */
[----:B-1----:R-:W-:Y:S01]  /*5230*/  IADD3 R19, R247, 0x60, RZ ;  /* 0x00000060f7137810 */ /* 0x002fe20007ffe0ff */
[----:B------:R-:W-:Y:S01]  /*5240*/  IMAD.MOV.U32 R17, RZ, RZ, R6 ;  /* 0x000000ffff117224 */ /* 0x000fe200078e0006 */
[----:B------:R-:W-:Y:S01]  /*5250*/  ISETP.GT.U32.AND P6, PT, R191, R8, PT ;  /* 0x00000008bf00720c */ /* 0x000fe20003fc4070 */
[----:B------:R-:W-:Y:S01]  /*5260*/  @!P5 IMAD.IADD R14, R14, 0x1, -R191 ;  /* 0x000000010e0ed824 */ /* 0x000fe200078e0abf */
[----:B------:R-:W-:Y:S01]  /*5270*/  ISETP.GE.AND P5, PT, R9, RZ, PT ;  /* 0x000000ff0900720c */ /* 0x000fe20003fa6270 */
[----:B------:R-:W-:Y:S01]  /*5280*/  @!P1 IMAD.MOV R17, RZ, RZ, -R17 ;  /* 0x000000ffff119224 */ /* 0x000fe200078e0a11 */
[----:B--2---:R-:W-:-:S02]  /*5290*/  IABS R10, R13 ;  /* 0x0000000d000a7213 */ /* 0x004fc40000000000 */
[--C-:B------:R-:W-:Y:S01]  /*52a0*/  @!P4 IMAD.IADD R4, R4, 0x1, -R191.reuse ;  /* 0x000000010404c824 */ /* 0x100fe200078e0abf */
[----:B------:R-:W-:Y:S01]  /*52b0*/  IABS R9, R16 ;  /* 0x0000001000097213 */ /* 0x000fe20000000000 */
[----:B------:R1:W-:Y:S01]  /*52c0*/  STL [R1+0x214], R17 ;  /* 0x0002141101007387 */ /* 0x0003e20000100800 */
[----:B------:R-:W-:Y:S01]  /*52d0*/  IMAD.HI.U32 R3, R194, R10, RZ ;  /* 0x0000000ac2037227 */ /* 0x000fe200078e00ff */
[----:B------:R-:W-:Y:S02]  /*52e0*/  ISETP.GE.AND P4, PT, R11, RZ, PT ;  /* 0x000000ff0b00720c */ /* 0x000fe40003f86270 */
[----:B------:R-:W-:Y:S01]  /*52f0*/  ISETP.GT.U32.AND P1, PT, R191, R4, PT ;  /* 0x00000004bf00720c */ /* 0x000fe20003f24070 */
[----:B------:R-:W-:Y:S01]  /*5300*/  @!P6 IMAD.IADD R8, R8, 0x1, -R191 ;  /* 0x000000010808e824 */ /* 0x000fe200078e0abf */
[----:B------:R-:W-:Y:S01]  /*5310*/  IADD3 R5, -R3, RZ, RZ ;  /* 0x000000ff03057210 */ /* 0x000fe20007ffe1ff */
[----:B------:R-:W-:Y:S01]  /*5320*/  IMAD.HI.U32 R3, R194, R7, RZ ;  /* 0x00000007c2037227 */ /* 0x000fe200078e00ff */
[----:B------:R-:W-:-:S02]  /*5330*/  MOV R11, R12 ;  /* 0x0000000c000b7202 */ /* 0x000fc40000000f00 */
[----:B------:R-:W-:Y:S01]  /*5340*/  ISETP.GT.U32.AND P6, PT, R191, R8, PT ;  /* 0x00000008bf00720c */ /* 0x000fe20003fc4070 */
[----:B------:R-:W-:Y:S01]  /*5350*/  IMAD.MOV R6, RZ, RZ, -R3 ;  /* 0x000000ffff067224 */ /* 0x000fe200078e0a03 */
[----:B-1----:R-:W-:Y:S01]  /*5360*/  IADD3 R17, R247, 0x5d, RZ ;  /* 0x0000005df7117810 */ /* 0x002fe20007ffe0ff */
[C---:B------:R-:W-:Y:S02]  /*5370*/  IMAD R10, R191.reuse, R5, R10 ;  /* 0x00000005bf0a7224 */ /* 0x040fe400078e020a */
[----:B------:R-:W-:Y:S02]  /*5380*/  IMAD.MOV.U32 R5, RZ, RZ, R9 ;  /* 0x000000ffff057224 */ /* 0x000fe400078e0009 */
[----:B------:R-:W-:Y:S02]  /*5390*/  IMAD R6, R191, R6, R7 ;  /* 0x00000006bf067224 */ /* 0x000fe400078e0207 */
[----:B------:R-:W-:-:S04]  /*53a0*/  IMAD.HI.U32 R3, R194, R5, RZ ;  /* 0x00000005c2037227 */ /* 0x000fc800078e00ff */
[----:B------:R-:W-:Y:S01]  /*53b0*/  @!P1 IMAD.IADD R4, R4, 0x1, -R191 ;  /* 0x0000000104049824 */ /* 0x000fe200078e0abf */
[C---:B------:R-:W-:Y:S01]  /*53c0*/  ISETP.GT.U32.AND P1, PT, R191.reuse, R6, PT ;  /* 0x00000006bf00720c */ /* 0x040fe20003f24070 */
[----:B------:R-:W-:Y:S01]  /*53d0*/  @!P2 IMAD.MOV R11, RZ, RZ, -R11 ;  /* 0x000000ffff0ba224 */ /* 0x000fe200078e0a0b */
[C---:B------:R-:W-:Y:S01]  /*53e0*/  ISETP.GT.U32.AND P2, PT, R191.reuse, R10, PT ;  /* 0x0000000abf00720c */ /* 0x040fe20003f44070 */
[----:B------:R-:W-:Y:S02]  /*53f0*/  IMAD.MOV R12, RZ, RZ, -R3 ;  /* 0x000000ffff0c7224 */ /* 0x000fe400078e0a03 */
[----:B------:R-:W-:Y:S01]  /*5400*/  IMAD.MOV.U32 R9, RZ, RZ, R14 ;  /* 0x000000ffff097224 */ /* 0x000fe200078e000e */
[----:B------:R1:W-:Y:S01]  /*5410*/  STL [R1+0x198], R11 ;  /* 0x0001980b01007387 */ /* 0x0003e20000100800 */
[----:B------:R-:W-:Y:S02]  /*5420*/  IMAD R12, R191, R12, R5 ;  /* 0x0000000cbf0c7224 */ /* 0x000fe400078e0205 */
[----:B------:R-:W-:Y:S01]  /*5430*/  @!P3 IMAD.MOV R9, RZ, RZ, -R9 ;  /* 0x000000ffff09b224 */ /* 0x000fe200078e0a09 */
[----:B------:R-:W-:Y:S01]  /*5440*/  ISETP.GE.AND P3, PT, R13, RZ, PT ;  /* 0x000000ff0d00720c */ /* 0x000fe20003f66270 */
[--C-:B------:R-:W-:Y:S01]  /*5450*/  @!P6 IMAD.IADD R8, R8, 0x1, -R191.reuse ;  /* 0x000000010808e824 */ /* 0x100fe200078e0abf */
[----:B------:R-:W-:Y:S01]  /*5460*/  ISETP.GT.U32.AND P6, PT, R191, R12, PT ;  /* 0x0000000cbf00720c */ /* 0x000fe20003fc4070 */
[----:B------:R-:W-:Y:S01]  /*5470*/  @!P1 IMAD.IADD R6, R6, 0x1, -R191 ;  /* 0x0000000106069824 */ /* 0x000fe200078e0abf */
[C---:B------:R-:W-:Y:S01]  /*5480*/  IADD3 R13, R247.reuse, 0x5c, RZ ;  /* 0x0000005cf70d7810 */ /* 0x040fe20007ffe0ff */
[----:B------:R-:W-:Y:S01]  /*5490*/  IMAD.MOV.U32 R18, RZ, RZ, R4 ;  /* 0x000000ffff127224 */ /* 0x000fe200078e0004 */
[----:B-1----:R-:W-:Y:S01]  /*54a0*/  IADD3 R11, R247, 0x5b, RZ ;  /* 0x0000005bf70b7810 */ /* 0x002fe20007ffe0ff */
[----:B------:R-:W-:Y:S01]  /*54b0*/  IMAD.MOV.U32 R14, RZ, RZ, R8 ;  /* 0x000000ffff0e7224 */ /* 0x000fe200078e0008 */
[----:B------:R-:W-:Y:S01]  /*54c0*/  IABS R7, R13 ;  /* 0x0000000d00077213 */ /* 0x000fe20000000000 */
[----:B------:R-:W-:Y:S01]  /*54d0*/  @!P5 IMAD.MOV R18, RZ, RZ, -R18 ;  /* 0x000000ffff12d224 */ /* 0x000fe200078e0a12 */
[----:B------:R-:W-:Y:S01]  /*54e0*/  IABS R5, R11 ;  /* 0x0000000b00057213 */ /* 0x000fe20000000000 */
[----:B------:R-:W-:Y:S01]  /*54f0*/  @!P4 IMAD.MOV R14, RZ, RZ, -R14 ;  /* 0x000000ffff0ec224 */ /* 0x000fe200078e0a0e */
[----:B------:R-:W-:Y:S01]  /*5500*/  ISETP.GT.U32.AND P5, PT, R191, R6, PT ;  /* 0x00000006bf00720c */ /* 0x000fe20003fa4070 */
[----:B------:R-:W-:Y:S01]  /*5510*/  IMAD.HI.U32 R4, R194, R7, RZ ;  /* 0x00000007c2047227 */ /* 0x000fe200078e00ff */
[----:B------:R1:W-:Y:S01]  /*5520*/  STL [R1+0x194], R9 ;  /* 0x0001940901007387 */ /* 0x0003e20000100800 */
[----:B------:R-:W-:-:S02]  /*5530*/  @!P2 IADD3 R10, R10, -R191, RZ ;  /* 0x800000bf0a0aa210 */ /* 0x000fc40007ffe0ff */
[----:B------:R-:W-:Y:S01]  /*5540*/  IMAD.HI.U32 R3, R194, R5, RZ ;  /* 0x00000005c2037227 */ /* 0x000fe200078e00ff */
[----:B------:R-:W-:Y:S01]  /*5550*/  STL [R1+0x18c], R18 ;  /* 0x00018c1201007387 */ /* 0x000fe20000100800 */
[----:B------:R-:W-:Y:S02]  /*5560*/  ISETP.GE.AND P2, PT, R15, RZ, PT ;  /* 0x000000ff0f00720c */ /* 0x000fe40003f46270 */
[--C-:B------:R-:W-:Y:S01]  /*5570*/  @!P6 IMAD.IADD R12, R12, 0x1, -R191.reuse ;  /* 0x000000010c0ce824 */ /* 0x100fe200078e0abf */
[----:B------:R-:W-:Y:S01]  /*5580*/  IADD3 R8, -R3, RZ, RZ ;  /* 0x000000ff03087210 */ /* 0x000fe20007ffe1ff */
[----:B------:R2:W-:Y:S01]  /*5590*/  STL [R1+0x158], R14 ;  /* 0x0001580e01007387 */ /* 0x0005e20000100800 */
[----:B-1----:R-:W-:Y:S01]  /*55a0*/  IABS R9, R17 ;  /* 0x0000001100097213 */ /* 0x002fe20000000000 */
[----:B------:R-:W-:Y:S01]  /*55b0*/  @!P5 IMAD.IADD R6, R6, 0x1, -R191 ;  /* 0x000000010606d824 */ /* 0x000fe200078e0abf */
[C---:B------:R-:W-:Y:S02]  /*55c0*/  ISETP.GT.U32.AND P6, PT, R191.reuse, R12, PT ;  /* 0x0000000cbf00720c */ /* 0x040fe40003fc4070 */
[----:B------:R-:W-:Y:S01]  /*55d0*/  ISETP.GT.U32.AND P1, PT, R191, R10, PT ;  /* 0x0000000abf00720c */ /* 0x000fe20003f24070 */
[----:B------:R-:W-:Y:S01]  /*55e0*/  IMAD.HI.U32 R3, R194, R9, RZ ;  /* 0x00000009c2037227 */ /* 0x000fe200078e00ff */
[----:B------:R-:W-:-:S02]  /*55f0*/  IADD3 R15, R247, 0x5e, RZ ;  /* 0x0000005ef70f7810 */ /* 0x000fc40007ffe0ff */
[----:B------:R-:W-:Y:S01]  /*5600*/  ISETP.GE.AND P4, PT, R16, RZ, PT ;  /* 0x000000ff1000720c */ /* 0x000fe20003f86270 */
[----:B--2---:R-:W-:Y:S01]  /*5610*/  IMAD.MOV R14, RZ, RZ, -R4 ;  /* 0x000000ffff0e7224 */ /* 0x004fe200078e0a04 */
[----:B------:R-:W-:Y:S01]  /*5620*/  IABS R16, R15 ;  /* 0x0000000f00107213 */ /* 0x000fe20000000000 */
[----:B------:R-:W-:Y:S01]  /*5630*/  IMAD R4, R191, R8, R5 ;  /* 0x00000008bf047224 */ /* 0x000fe200078e0205 */
[----:B------:R-:W-:Y:S01]  /*5640*/  IADD3 R18, R247, 0x5f, RZ ;  /* 0x0000005ff7127810 */ /* 0x000fe20007ffe0ff */
[C---:B------:R-:W-:Y:S02]  /*5650*/  IMAD R8, R191.reuse, R14, R7 ;  /* 0x0000000ebf087224 */ /* 0x040fe400078e0207 */
[----:B------:R-:W-:Y:S01]  /*5660*/  IMAD.MOV R14, RZ, RZ, -R3 ;  /* 0x000000ffff0e7224 */ /* 0x000fe200078e0a03 */
[C---:B------:R-:W-:Y:S01]  /*5670*/  ISETP.GT.U32.AND P5, PT, R191.reuse, R4, PT ;  /* 0x00000004bf00720c */ /* 0x040fe20003fa4070 */
[----:B------:R-:W-:Y:S01]  /*5680*/  @!P6 IMAD.IADD R12, R12, 0x1, -R191 ;  /* 0x000000010c0ce824 */ /* 0x000fe200078e0abf */
[C---:B------:R-:W-:Y:S01]  /*5690*/  ISETP.GT.U32.AND P6, PT, R191.reuse, R8, PT ;  /* 0x00000008bf00720c */ /* 0x040fe20003fc4070 */
[----:B------:R-:W-:Y:S01]  /*56a0*/  IMAD R14, R191, R14, R9 ;  /* 0x0000000ebf0e7224 */ /* 0x000fe200078e0209 */
[----:B------:R-:W-:Y:S01]  /*56b0*/  IABS R7, R18 ;  /* 0x0000001200077213 */ /* 0x000fe20000000000 */
[----:B------:R-:W-:Y:S01]  /*56c0*/  IMAD.HI.U32 R3, R194, R16, RZ ;  /* 0x00000010c2037227 */ /* 0x000fe200078e00ff */
[----:B------:R-:W-:-:S03]  /*56d0*/  IABS R9, R19 ;  /* 0x0000001300097213 */ /* 0x000fc60000000000 */
[--C-:B------:R-:W-:Y:S01]  /*56e0*/  @!P1 IMAD.IADD R10, R10, 0x1, -R191.reuse ;  /* 0x000000010a0a9824 */ /* 0x100fe200078e0abf */
[----:B------:R-:W-:Y:S01]  /*56f0*/  IADD3 R5, -R3, RZ, RZ ;  /* 0x000000ff03057210 */ /* 0x000fe20007ffe1ff */
[----:B------:R-:W-:Y:S01]  /*5700*/  IMAD.HI.U32 R3, R194, R7, RZ ;  /* 0x00000007c2037227 */ /* 0x000fe200078e00ff */
[----:B------:R-:W-:Y:S02]  /*5710*/  ISETP.GE.AND P1, PT, R11, RZ, PT ;  /* 0x000000ff0b00720c */ /* 0x000fe40003f26270 */
[----:B------:R-:W-:Y:S01]  /*5720*/  IABS R11, R20 ;  /* 0x00000014000b7213 */ /* 0x000fe20000000000 */
[--C-:B------:R-:W-:Y:S01]  /*5730*/  @!P5 IMAD.IADD R4, R4, 0x1, -R191.reuse ;  /* 0x000000010404d824 */ /* 0x100fe200078e0abf */
[----:B------:R-:W-:Y:S01]  /*5740*/  ISETP.GT.U32.AND P5, PT, R191, R14, PT ;  /* 0x0000000ebf00720c */ /* 0x000fe20003fa4070 */
[----:B------:R-:W-:Y:S01]  /*5750*/  @!P6 IMAD.IADD R8, R8, 0x1, -R191 ;  /* 0x000000010808e824 */ /* 0x000fe200078e0abf */
[----:B------:R-:W-:Y:S01]  /*5760*/  ISETP.GE.AND P6, PT, R13, RZ, PT ;  /* 0x000000ff0d00720c */ /* 0x000fe20003fc6270 */
[----:B------:R-:W-:-:S02]  /*5770*/  IMAD.MOV.U32 R22, RZ, RZ, R10 ;  /* 0x000000ffff167224 */ /* 0x000fc400078e000a */
[----:B------:R-:W-:Y:S02]  /*5780*/  IMAD.MOV.U32 R21, RZ, RZ, R6 ;  /* 0x000000ffff157224 */ /* 0x000fe400078e0006 */
[----:B------:R-:W-:Y:S02]  /*5790*/  IMAD.MOV R10, RZ, RZ, -R3 ;  /* 0x000000ffff0a7224 */ /* 0x000fe400078e0a03 */
[----:B------:R-:W-:Y:S01]  /*57a0*/  IMAD R16, R191, R5, R16 ;  /* 0x00000005bf107224 */ /* 0x000fe200078e0210 */
[----:B------:R-:W-:Y:S01]  /*57b0*/  @!P2 IADD3 R21, -R21, RZ, RZ ;  /* 0x000000ff1515a210 */ /* 0x000fe20007ffe1ff */
[----:B------:R-:W-:Y:S01]  /*57c0*/  @!P3 IMAD.MOV R22, RZ, RZ, -R22 ;  /* 0x000000ffff16b224 */ /* 0x000fe200078e0a16 */
[C---:B------:R-:W-:Y:S01]  /*57d0*/  ISETP.GT.U32.AND P3, PT, R191.reuse, R8, PT ;  /* 0x00000008bf00720c */ /* 0x040fe20003f64070 */
[----:B------:R-:W-:Y:S01]  /*57e0*/  @!P5 IMAD.IADD R14, R14, 0x1, -R191 ;  /* 0x000000010e0ed824 */ /* 0x000fe200078e0abf */
[C---:B------:R-:W-:Y:S01]  /*57f0*/  ISETP.GT.U32.AND P5, PT, R191.reuse, R4, PT ;  /* 0x00000004bf00720c */ /* 0x040fe20003fa4070 */
[----:B------:R-:W-:Y:S01]  /*5800*/  IMAD.MOV.U32 R3, RZ, RZ, R12 ;  /* 0x000000ffff037224 */ /* 0x000fe200078e000c */
[----:B------:R-:W-:Y:S01]  /*5810*/  STL [R1+0x154], R22 ;  /* 0x0001541601007387 */ /* 0x000fe20000100800 */
[----:B------:R-:W-:Y:S01]  /*5820*/  IMAD.HI.U32 R5, R194, R9, RZ ;  /* 0x00000009c2057227 */ /* 0x000fe200078e00ff */
[----:B------:R-:W-:-:S02]  /*5830*/  ISETP.GT.U32.AND P2, PT, R191, R14, PT ;  /* 0x0000000ebf00720c */ /* 0x000fc40003f44070 */
[----:B------:R-:W-:Y:S01]  /*5840*/  STL [R1+0x150], R21 ;  /* 0x0001501501007387 */ /* 0x000fe20000100800 */
[----:B------:R-:W-:Y:S01]  /*5850*/  @!P4 IMAD.MOV R3, RZ, RZ, -R3 ;  /* 0x000000ffff03c224 */ /* 0x000fe200078e0a03 */
[C---:B------:R-:W-:Y:S01]  /*5860*/  ISETP.GT.U32.AND P4, PT, R191.reuse, R16, PT ;  /* 0x00000010bf00720c */ /* 0x040fe20003f84070 */
[----:B------:R-:W-:Y:S02]  /*5870*/  IMAD.MOV R12, RZ, RZ, -R5 ;  /* 0x000000ffff0c7224 */ /* 0x000fe400078e0a05 */
[----:B------:R-:W-:Y:S01]  /*5880*/  IMAD.MOV.U32 R5, RZ, RZ, R11 ;  /* 0x000000ffff057224 */ /* 0x000fe200078e000b */
[----:B------:R1:W-:Y:S01]  /*5890*/  STL [R1+0x14c], R3 ;  /* 0x00014c0301007387 */ /* 0x0003e20000100800 */
[----:B------:R-:W-:Y:S01]  /*58a0*/  IMAD R6, R191, R10, R7 ;  /* 0x0000000abf067224 */ /* 0x000fe200078e0207 */
[----:B------:R-:W-:Y:S01]  /*58b0*/  IADD3 R11, R247, 0x63, RZ ;  /* 0x00000063f70b7810 */ /* 0x000fe20007ffe0ff */
[----:B------:R-:W-:Y:S01]  /*58c0*/  IMAD R10, R191, R12, R9 ;  /* 0x0000000cbf0a7224 */ /* 0x000fe200078e0209 */
[----:B------:R-:W-:Y:S01]  /*58d0*/  IADD3 R9, R247, 0x62, RZ ;  /* 0x00000062f7097810 */ /* 0x000fe20007ffe0ff */
[--C-:B------:R-:W-:Y:S01]  /*58e0*/  @!P5 IMAD.IADD R4, R4, 0x1, -R191.reuse ;  /* 0x000000010404d824 */ /* 0x100fe200078e0abf */
[C---:B------:R-:W-:Y:S01]  /*58f0*/  ISETP.GT.U32.AND P5, PT, R191.reuse, R6, PT ;  /* 0x00000006bf00720c */ /* 0x040fe20003fa4070 */
[--C-:B------:R-:W-:Y:S01]  /*5900*/  @!P3 IMAD.IADD R8, R8, 0x1, -R191.reuse ;  /* 0x000000010808b824 */ /* 0x100fe200078e0abf */
[----:B------:R-:W-:Y:S01]  /*5910*/  ISETP.GT.U32.AND P3, PT, R191, R10, PT ;  /* 0x0000000abf00720c */ /* 0x000fe20003f64070 */
[----:B------:R-:W-:Y:S01]  /*5920*/  @!P4 IMAD.IADD R16, R16, 0x1, -R191 ;  /* 0x000000011010c824 */ /* 0x000fe200078e0abf */
[----:B------:R-:W-:Y:S01]  /*5930*/  @!P2 IADD3 R14, R14, -R191, RZ ;  /* 0x800000bf0e0ea210 */ /* 0x000fe20007ffe0ff */
[----:B-1----:R-:W-:Y:S01]  /*5940*/  IMAD.HI.U32 R3, R194, R5, RZ ;  /* 0x00000005c2037227 */ /* 0x002fe200078e00ff */
[----:B------:R-:W-:-:S02]  /*5950*/  ISETP.GE.AND P2, PT, R17, RZ, PT ;  /* 0x000000ff1100720c */ /* 0x000fc40003f46270 */
[----:B------:R-:W-:Y:S01]  /*5960*/  ISETP.GE.AND P4, PT, R15, RZ, PT ;  /* 0x000000ff0f00720c */ /* 0x000fe20003f86270 */
[----:B------:R-:W-:Y:S01]  /*5970*/  IMAD.MOV R12, RZ, RZ, -R3 ;  /* 0x000000ffff0c7224 */ /* 0x000fe200078e0a03 */
[----:B------:R-:W-:Y:S01]  /*5980*/  IABS R3, R9 ;  /* 0x0000000900037213 */ /* 0x000fe20000000000 */
[----:B------:R-:W-:Y:S01]  /*5990*/  @!P6 IMAD.MOV R8, RZ, RZ, -R8 ;  /* 0x000000ffff08e224 */ /* 0x000fe200078e0a08 */
[----:B------:R-:W-:Y:S01]  /*59a0*/  IABS R7, R11 ;  /* 0x0000000b00077213 */ /* 0x000fe20000000000 */
[----:B------:R-:W-:Y:S01]  /*59b0*/  IMAD R12, R191, R12, R5 ;  /* 0x0000000cbf0c7224 */ /* 0x000fe200078e0205 */
[C---:B------:R-:W-:Y:S01]  /*59c0*/  IADD3 R17, R247.reuse, 0x72, RZ ;  /* 0x00000072f7117810 */ /* 0x040fe20007ffe0ff */
[----:B------:R-:W-:Y:S01]  /*59d0*/  IMAD.MOV.U32 R13, RZ, RZ, R4 ;  /* 0x000000ffff0d7224 */ /* 0x000fe200078e0004 */
[----:B------:R-:W-:Y:S01]  /*59e0*/  IADD3 R21, R247, 0x74, RZ ;  /* 0x00000074f7157810 */ /* 0x000fe20007ffe0ff */
[--C-:B------:R-:W-:Y:S01]  /*59f0*/  @!P5 IMAD.IADD R6, R6, 0x1, -R191.reuse ;  /* 0x000000010606d824 */ /* 0x100fe200078e0abf */
[C---:B------:R-:W-:Y:S01]  /*5a00*/  ISETP.GT.U32.AND P6, PT, R191.reuse, R12, PT ;  /* 0x0000000cbf00720c */ /* 0x040fe20003fc4070 */
[----:B------:R-:W-:Y:S01]  /*5a10*/  @!P3 IMAD.IADD R10, R10, 0x1, -R191 ;  /* 0x000000010a0ab824 */ /* 0x000fe200078e0abf */
[----:B------:R-:W-:Y:S01]  /*5a20*/  ISETP.GT.U32.AND P5, PT, R191, R16, PT ;  /* 0x00000010bf00720c */ /* 0x000fe20003fa4070 */
[----:B------:R-:W-:Y:S01]  /*5a30*/  IMAD.MOV.U32 R4, RZ, RZ, R14 ;  /* 0x000000ffff047224 */ /* 0x000fe200078e000e */
[----:B------:R-:W-:Y:S01]  /*5a40*/  @!P1 IADD3 R13, -R13, RZ, RZ ;  /* 0x000000ff0d0d9210 */ /* 0x000fe20007ffe1ff */
[----:B------:R-:W-:Y:S01]  /*5a50*/  IMAD.MOV.U32 R5, RZ, RZ, R3 ;  /* 0x000000ffff057224 */ /* 0x000fe200078e0003 */
[C---:B------:R-:W-:Y:S01]  /*5a60*/  ISETP.GT.U32.AND P1, PT, R191.reuse, R6, PT ;  /* 0x00000006bf00720c */ /* 0x040fe20003f24070 */
[----:B------:R-:W-:Y:S01]  /*5a70*/  @!P2 IMAD.MOV R4, RZ, RZ, -R4 ;  /* 0x000000ffff04a224 */ /* 0x000fe200078e0a04 */
[----:B------:R-:W-:Y:S01]  /*5a80*/  ISETP.GT.U32.AND P3, PT, R191, R10, PT ;  /* 0x0000000abf00720c */ /* 0x000fe20003f64070 */
[----:B------:R-:W-:Y:S01]  /*5a90*/  IMAD.HI.U32 R3, R194, R5, RZ ;  /* 0x00000005c2037227 */ /* 0x000fe200078e00ff */
[----:B------:R-:W-:Y:S01]  /*5aa0*/  STL [R1+0x148], R13 ;  /* 0x0001480d01007387 */ /* 0x000fe20000100800 */
[----:B------:R-:W-:-:S02]  /*5ab0*/  ISETP.GE.AND P2, PT, R18, RZ, PT ;  /* 0x000000ff1200720c */ /* 0x000fc40003f46270 */
[--C-:B------:R-:W-:Y:S01]  /*5ac0*/  @!P6 IMAD.IADD R12, R12, 0x1, -R191.reuse ;  /* 0x000000010c0ce824 */ /* 0x100fe200078e0abf */
[----:B------:R-:W-:Y:S01]  /*5ad0*/  STL [R1+0x144], R8 ;  /* 0x0001440801007387 */ /* 0x000fe20000100800 */
[--C-:B------:R-:W-:Y:S01]  /*5ae0*/  @!P5 IMAD.IADD R16, R16, 0x1, -R191.reuse ;  /* 0x000000011010d824 */ /* 0x100fe200078e0abf */
[----:B------:R-:W-:Y:S02]  /*5af0*/  ISETP.GE.AND P5, PT, R19, RZ, PT ;  /* 0x000000ff1300720c */ /* 0x000fe40003fa6270 */
[----:B------:R1:W-:Y:S01]  /*5b00*/  STL [R1+0x140], R4 ;  /* 0x0001400401007387 */ /* 0x0003e20000100800 */
[----:B------:R-:W-:Y:S01]  /*5b10*/  ISETP.GT.U32.AND P6, PT, R191, R12, PT ;  /* 0x0000000cbf00720c */ /* 0x000fe20003fc4070 */
[----:B------:R-:W-:Y:S01]  /*5b20*/  IMAD.MOV.U32 R15, RZ, RZ, R16 ;  /* 0x000000ffff0f7224 */ /* 0x000fe200078e0010 */
[----:B------:R-:W-:Y:S01]  /*5b30*/  @!P3 IADD3 R10, R10, -R191, RZ ;  /* 0x800000bf0a0ab210 */ /* 0x000fe20007ffe0ff */
[----:B------:R-:W-:Y:S01]  /*5b40*/  @!P1 IMAD.IADD R6, R6, 0x1, -R191 ;  /* 0x0000000106069824 */ /* 0x000fe200078e0abf */
[----:B------:R-:W-:Y:S01]  /*5b50*/  ISETP.GE.AND P3, PT, R9, RZ, PT ;  /* 0x000000ff0900720c */ /* 0x000fe20003f66270 */
[----:B------:R-:W-:Y:S01]  /*5b60*/  @!P4 IMAD.MOV R15, RZ, RZ, -R15 ;  /* 0x000000ffff0fc224 */ /* 0x000fe200078e0a0f */
[----:B------:R-:W-:Y:S01]  /*5b70*/  ISETP.GE.AND P1, PT, R20, RZ, PT ;  /* 0x000000ff1400720c */ /* 0x000fe20003f26270 */
[----:B------:R-:W-:Y:S01]  /*5b80*/  IMAD.MOV.U32 R14, RZ, RZ, R6 ;  /* 0x000000ffff0e7224 */ /* 0x000fe200078e0006 */
[----:B------:R-:W-:Y:S01]  /*5b90*/  IADD3 R19, R247, 0x73, RZ ;  /* 0x00000073f7137810 */ /* 0x000fe20007ffe0ff */
[----:B-1----:R-:W-:Y:S01]  /*5ba0*/  IMAD.MOV R4, RZ, RZ, -R3 ;  /* 0x000000ffff047224 */ /* 0x002fe200078e0a03 */
[----:B------:R-:W-:Y:S01]  /*5bb0*/  STL [R1+0x13c], R15 ;  /* 0x00013c0f01007387 */ /* 0x000fe20000100800 */
[----:B------:R-:W-:Y:S01]  /*5bc0*/  IMAD.HI.U32 R3, R194, R7, RZ ;  /* 0x00000007c2037227 */ /* 0x000fe200078e00ff */
[----:B------:R-:W-:-:S02]  /*5bd0*/  @!P2 IADD3 R14, -R14, RZ, RZ ;  /* 0x000000ff0e0ea210 */ /* 0x000fc40007ffe1ff */
[----:B------:R-:W-:Y:S01]  /*5be0*/  ISETP.GE.AND P2, PT, R11, RZ, PT ;  /* 0x000000ff0b00720c */ /* 0x000fe20003f46270 */
[----:B------:R-:W-:Y:S01]  /*5bf0*/  IMAD R4, R191, R4, R5 ;  /* 0x00000004bf047224 */ /* 0x000fe200078e0205 */
[C---:B------:R-:W-:Y:S01]  /*5c00*/  IADD3 R5, R247.reuse, 0x64, RZ ;  /* 0x00000064f7057810 */ /* 0x040fe20007ffe0ff */
[----:B------:R-:W-:Y:S01]  /*5c10*/  IMAD.MOV R8, RZ, RZ, -R3 ;  /* 0x000000ffff087224 */ /* 0x000fe200078e0a03 */
[----:B------:R-:W-:Y:S01]  /*5c20*/  IADD3 R11, R247, 0x66, RZ ;  /* 0x00000066f70b7810 */ /* 0x000fe20007ffe0ff */
[----:B------:R-:W-:Y:S01]  /*5c30*/  IMAD.MOV.U32 R13, RZ, RZ, R10 ;  /* 0x000000ffff0d7224 */ /* 0x000fe200078e000a */
[C---:B------:R-:W-:Y:S01]  /*5c40*/  ISETP.GT.U32.AND P4, PT, R191.reuse, R4, PT ;  /* 0x00000004bf00720c */ /* 0x040fe20003f84070 */
[----:B------:R-:W-:Y:S01]  /*5c50*/  IMAD R6, R191, R8, R7 ;  /* 0x00000008bf067224 */ /* 0x000fe200078e0207 */
[----:B------:R-:W-:Y:S01]  /*5c60*/  IADD3 R7, R247, 0x65, RZ ;  /* 0x00000065f7077810 */ /* 0x000fe20007ffe0ff */
[----:B------:R-:W-:Y:S01]  /*5c70*/  @!P6 IMAD.IADD R12, R12, 0x1, -R191 ;  /* 0x000000010c0ce824 */ /* 0x000fe200078e0abf */
[----:B------:R1:W-:Y:S01]  /*5c80*/  STL [R1+0x138], R14 ;  /* 0x0001380e01007387 */ /* 0x0003e20000100800 */
[----:B------:R-:W-:Y:S01]  /*5c90*/  @!P5 IMAD.MOV R13, RZ, RZ, -R13 ;  /* 0x000000ffff0dd224 */ /* 0x000fe200078e0a0d */
[----:B------:R-:W-:Y:S01]  /*5ca0*/  ISETP.GT.U32.AND P6, PT, R191, R6, PT ;  /* 0x00000006bf00720c */ /* 0x000fe20003fc4070 */
[----:B------:R-:W-:Y:S01]  /*5cb0*/  IMAD.MOV.U32 R9, RZ, RZ, R12 ;  /* 0x000000ffff097224 */ /* 0x000fe200078e000c */
[----:B------:R-:W-:-:S02]  /*5cc0*/  ISETP.GE.AND P5, PT, R5, RZ, PT ;  /* 0x000000ff0500720c */ /* 0x000fc40003fa6270 */
[----:B------:R-:W-:Y:S01]  /*5cd0*/  IABS R5, R5 ;  /* 0x0000000500057213 */ /* 0x000fe20000000000 */
[----:B------:R2:W-:Y:S01]  /*5ce0*/  STL [R1+0x134], R13 ;  /* 0x0001340d01007387 */ /* 0x0005e20000100800 */
[----:B------:R-:W-:Y:S01]  /*5cf0*/  IABS R10, R7 ;  /* 0x00000007000a7213 */ /* 0x000fe20000000000 */
[----:B------:R-:W-:Y:S01]  /*5d00*/  @!P4 IMAD.IADD R4, R4, 0x1, -R191 ;  /* 0x000000010404c824 */ /* 0x000fe200078e0abf */
[----:B-1----:R-:W-:Y:S01]  /*5d10*/  IADD3 R14, R247, 0x68, RZ ;  /* 0x00000068f70e7810 */ /* 0x002fe20007ffe0ff */
[----:B------:R-:W-:Y:S01]  /*5d20*/  IMAD.MOV.U32 R8, RZ, RZ, R5 ;  /* 0x000000ffff087224 */ /* 0x000fe200078e0005 */
[----:B------:R-:W-:Y:S01]  /*5d30*/  IABS R5, R11 ;  /* 0x0000000b00057213 */ /* 0x000fe20000000000 */
[----:B------:R-:W-:Y:S01]  /*5d40*/  @!P1 IMAD.MOV R9, RZ, RZ, -R9 ;  /* 0x000000ffff099224 */ /* 0x000fe200078e0a09 */
[----:B------:R-:W-:Y:S01]  /*5d50*/  ISETP.GT.U32.AND P4, PT, R191, R4, PT ;  /* 0x00000004bf00720c */ /* 0x000fe20003f84070 */
[----:B------:R-:W-:Y:S01]  /*5d60*/  IMAD.HI.U32 R3, R194, R8, RZ ;  /* 0x00000008c2037227 */ /* 0x000fe200078e00ff */
[----:B------:R-:W-:-:S02]  /*5d70*/  ISETP.GE.AND P1, PT, R7, RZ, PT ;  /* 0x000000ff0700720c */ /* 0x000fc40003f26270 */
[C---:B--2---:R-:W-:Y:S01]  /*5d80*/  IADD3 R13, R247.reuse, 0x67, RZ ;  /* 0x00000067f70d7810 */ /* 0x044fe20007ffe0ff */
[----:B------:R-:W-:Y:S01]  /*5d90*/  @!P6 IMAD.IADD R6, R6, 0x1, -R191 ;  /* 0x000000010606e824 */ /* 0x000fe200078e0abf */
[----:B------:R-:W-:Y:S01]  /*5da0*/  IADD3 R15, R247, 0x69, RZ ;  /* 0x00000069f70f7810 */ /* 0x000fe20007ffe0ff */
[----:B------:R-:W-:Y:S01]  /*5db0*/  IMAD.MOV.U32 R12, RZ, RZ, R5 ;  /* 0x000000ffff0c7224 */ /* 0x000fe200078e0005 */
[----:B------:R-:W-:Y:S01]  /*5dc0*/  IADD3 R5, -R3, RZ, RZ ;  /* 0x000000ff03057210 */ /* 0x000fe20007ffe1ff */
[----:B------:R-:W-:Y:S01]  /*5dd0*/  IMAD.HI.U32 R3, R194, R10, RZ ;  /* 0x0000000ac2037227 */ /* 0x000fe200078e00ff */
[C---:B------:R-:W-:Y:S01]  /*5de0*/  ISETP.GT.U32.AND P6, PT, R191.reuse, R6, PT ;  /* 0x00000006bf00720c */ /* 0x040fe20003fc4070 */
[----:B------:R1:W-:Y:S01]  /*5df0*/  STL [R1+0x130], R9 ;  /* 0x0001300901007387 */ /* 0x0003e20000100800 */
[----:B------:R-:W-:Y:S01]  /*5e00*/  IABS R7, R14 ;  /* 0x0000000e00077213 */ /* 0x000fe20000000000 */
        /* <DEDUP_REMOVED lines=8> */
[----:B------:R-:W-:Y:S01]  /*5e90*/  IMAD.HI.U32 R5, R194, R12, RZ ;  /* 0x0000000cc2057227 */ /* 0x000fe200078e00ff */
[----:B-1----:R-:W-:-:S02]  /*5ea0*/  IABS R9, R15 ;  /* 0x0000000f00097213 */ /* 0x002fc40000000000 */
[----:B------:R-:W-:Y:S01]  /*5eb0*/  @!P6 IADD3 R6, R6, -R191, RZ ;  /* 0x800000bf0606e210 */ /* 0x000fe20007ffe0ff */
[----:B------:R-:W-:Y:S01]  /*5ec0*/  IMAD.MOV R5, RZ, RZ, -R5 ;  /* 0x000000ffff057224 */ /* 0x000fe200078e0a05 */
[C---:B------:R-:W-:Y:S01]  /*5ed0*/  ISETP.GT.U32.AND P6, PT, R191.reuse, R10, PT ;  /* 0x0000000abf00720c */ /* 0x040fe20003fc4070 */
[----:B------:R-:W-:Y:S02]  /*5ee0*/  IMAD.MOV.U32 R16, RZ, RZ, R4 ;  /* 0x000000ffff107224 */ /* 0x000fe400078e0004 */
[C---:B------:R-:W-:Y:S02]  /*5ef0*/  IMAD R12, R191.reuse, R5, R12 ;  /* 0x00000005bf0c7224 */ /* 0x040fe400078e020c */
[----:B------:R-:W-:Y:S02]  /*5f00*/  @!P4 IMAD.IADD R8, R8, 0x1, -R191 ;  /* 0x000000010808c824 */ /* 0x000fe400078e0abf */
[----:B------:R-:W-:Y:S01]  /*5f10*/  IMAD.MOV.U32 R5, RZ, RZ, R3 ;  /* 0x000000ffff057224 */ /* 0x000fe200078e0003 */
[C---:B------:R-:W-:Y:S01]  /*5f20*/  ISETP.GT.U32.AND P4, PT, R191.reuse, R12, PT ;  /* 0x0000000cbf00720c */ /* 0x040fe20003f84070 */
[----:B------:R-:W-:Y:S01]  /*5f30*/  @!P3 IMAD.MOV R16, RZ, RZ, -R16 ;  /* 0x000000ffff10b224 */ /* 0x000fe200078e0a10 */
[----:B------:R-:W-:Y:S01]  /*5f40*/  ISETP.GT.U32.AND P3, PT, R191, R8, PT ;  /* 0x00000008bf00720c */ /* 0x000fe20003f64070 */
[----:B------:R-:W-:-:S03]  /*5f50*/  IMAD.HI.U32 R3, R194, R5, RZ ;  /* 0x00000005c2037227 */ /* 0x000fc600078e00ff */
[----:B------:R-:W-:Y:S01]  /*5f60*/  STL [R1+0x12c], R16 ;  /* 0x00012c1001007387 */ /* 0x000fe20000100800 */
[----:B------:R-:W-:Y:S02]  /*5f70*/  @!P6 IMAD.IADD R10, R10, 0x1, -R191 ;  /* 0x000000010a0ae824 */ /* 0x000fe400078e0abf */
[----:B------:R-:W-:Y:S02]  /*5f80*/  IMAD.MOV R4, RZ, RZ, -R3 ;  /* 0x000000ffff047224 */ /* 0x000fe400078e0a03 */
[----:B------:R-:W-:Y:S01]  /*5f90*/  @!P2 IMAD.MOV R6, RZ, RZ, -R6 ;  /* 0x000000ffff06a224 */ /* 0x000fe200078e0a06 */
[C---:B------:R-:W-:Y:S01]  /*5fa0*/  ISETP.GT.U32.AND P6, PT, R191.reuse, R10, PT ;  /* 0x0000000abf00720c */ /* 0x040fe20003fc4070 */
[----:B------:R-:W-:Y:S01]  /*5fb0*/  IMAD R4, R191, R4, R5 ;  /* 0x00000004bf047224 */ /* 0x000fe200078e0205 */
[----:B------:R-:W-:Y:S01]  /*5fc0*/  ISETP.GE.AND P2, PT, R11, RZ, PT ;  /* 0x000000ff0b00720c */ /* 0x000fe20003f46270 */
[--C-:B------:R-:W-:Y:S01]  /*5fd0*/  @!P4 IMAD.IADD R12, R12, 0x1, -R191.reuse ;  /* 0x000000010c0cc824 */ /* 0x100fe200078e0abf */
[----:B------:R1:W-:Y:S01]  /*5fe0*/  STL [R1+0x128], R6 ;  /* 0x0001280601007387 */ /* 0x0003e20000100800 */
[----:B------:R-:W-:Y:S01]  /*5ff0*/  @!P3 IMAD.IADD R8, R8, 0x1, -R191 ;  /* 0x000000010808b824 */ /* 0x000fe200078e0abf */
[C---:B------:R-:W-:Y:S01]  /*6000*/  ISETP.GT.U32.AND P3, PT, R191.reuse, R4, PT ;  /* 0x00000004bf00720c */ /* 0x040fe20003f64070 */
[----:B------:R-:W-:Y:S01]  /*6010*/  IMAD.HI.U32 R3, R194, R7, RZ ;  /* 0x00000007c2037227 */ /* 0x000fe200078e00ff */
[----:B------:R-:W-:-:S02]  /*6020*/  ISETP.GT.U32.AND P4, PT, R191, R12, PT ;  /* 0x0000000cbf00720c */ /* 0x000fc40003f84070 */
[----:B------:R-:W-:Y:S01]  /*6030*/  IADD3 R11, R247, 0x6a, RZ ;  /* 0x0000006af70b7810 */ /* 0x000fe20007ffe0ff */
[----:B------:R-:W-:Y:S01]  /*6040*/  IMAD.HI.U32 R5, R194, R9, RZ ;  /* 0x00000009c2057227 */ /* 0x000fe200078e00ff */
[----:B-1----:R-:W-:-:S03]  /*6050*/  IADD3 R6, -R3, RZ, RZ ;  /* 0x000000ff03067210 */ /* 0x002fc60007ffe1ff */
[----:B------:R-:W-:Y:S01]  /*6060*/  @!P6 IMAD.IADD R10, R10, 0x1, -R191 ;  /* 0x000000010a0ae824 */ /* 0x000fe200078e0abf */
[----:B------:R-:W-:Y:S01]  /*6070*/  IABS R3, R11 ;  /* 0x0000000b00037213 */ /* 0x000fe20000000000 */
[----:B------:R-:W-:Y:S02]  /*6080*/  IMAD.MOV.U32 R16, RZ, RZ, R8 ;  /* 0x000000ffff107224 */ /* 0x000fe400078e0008 */
[----:B------:R-:W-:Y:S01]  /*6090*/  IMAD.MOV R8, RZ, RZ, -R5 ;  /* 0x000000ffff087224 */ /* 0x000fe200078e0a05 */
[----:B------:R-:W-:Y:S01]  /*60a0*/  @!P3 IADD3 R4, R4, -R191, RZ ;  /* 0x800000bf0404b210 */ /* 0x000fe20007ffe0ff */
[----:B------:R-:W-:Y:S02]  /*60b0*/  IMAD.MOV.U32 R5, RZ, RZ, R10 ;  /* 0x000000ffff057224 */ /* 0x000fe400078e000a */
[C---:B------:R-:W-:Y:S01]  /*60c0*/  IMAD R6, R191.reuse, R6, R7 ;  /* 0x00000006bf067224 */ /* 0x040fe200078e0207 */
[----:B------:R-:W-:Y:S01]  /*60d0*/  ISETP.GT.U32.AND P3, PT, R191, R4, PT ;  /* 0x00000004bf00720c */ /* 0x000fe20003f64070 */
[----:B------:R-:W-:Y:S01]  /*60e0*/  @!P5 IMAD.MOV R16, RZ, RZ, -R16 ;  /* 0x000000ffff10d224 */ /* 0x000fe200078e0a10 */
[----:B------:R-:W-:Y:S01]  /*60f0*/  ISETP.GE.AND P5, PT, R13, RZ, PT ;  /* 0x000000ff0d00720c */ /* 0x000fe20003fa6270 */
[----:B------:R-:W-:Y:S01]  /*6100*/  @!P1 IMAD.MOV R5, RZ, RZ, -R5 ;  /* 0x000000ffff059224 */ /* 0x000fe200078e0a05 */
[C---:B------:R-:W-:Y:S01]  /*6110*/  ISETP.GT.U32.AND P6, PT, R191.reuse, R6, PT ;  /* 0x00000006bf00720c */ /* 0x040fe20003fc4070 */
[----:B------:R-:W-:Y:S01]  /*6120*/  @!P4 IMAD.IADD R12, R12, 0x1, -R191 ;  /* 0x000000010c0cc824 */ /* 0x000fe200078e0abf */
[----:B------:R-:W-:Y:S01]  /*6130*/  STL [R1+0x124], R16 ;  /* 0x0001241001007387 */ /* 0x000fe20000100800 */
[----:B------:R-:W-:Y:S01]  /*6140*/  IMAD.MOV.U32 R10, RZ, RZ, R3 ;  /* 0x000000ffff0a7224 */ /* 0x000fe200078e0003 */
[----:B------:R-:W-:Y:S01]  /*6150*/  ISETP.GE.AND P1, PT, R14, RZ, PT ;  /* 0x000000ff0e00720c */ /* 0x000fe20003f26270 */
[----:B------:R-:W-:Y:S01]  /*6160*/  IMAD R8, R191, R8, R9 ;  /* 0x00000008bf087224 */ /* 0x000fe200078e0209 */
[----:B------:R1:W-:Y:S01]  /*6170*/  STL [R1+0x120], R5 ;  /* 0x0001200501007387 */ /* 0x0003e20000100800 */
[----:B------:R-:W-:Y:S01]  /*6180*/  IMAD.HI.U32 R3, R194, R10, RZ ;  /* 0x0000000ac2037227 */ /* 0x000fe200078e00ff */
[----:B------:R-:W-:-:S02]  /*6190*/  IADD3 R9, R247, 0x6b, RZ ;  /* 0x0000006bf7097810 */ /* 0x000fc40007ffe0ff */
[----:B------:R-:W-:Y:S01]  /*61a0*/  ISETP.GT.U32.AND P4, PT, R191, R8, PT ;  /* 0x00000008bf00720c */ /* 0x000fe20003f84070 */
[--C-:B------:R-:W-:Y:S01]  /*61b0*/  @!P3 IMAD.IADD R4, R4, 0x1, -R191.reuse ;  /* 0x000000010404b824 */ /* 0x100fe200078e0abf */
[----:B------:R-:W-:Y:S01]  /*61c0*/  IABS R7, R9 ;  /* 0x0000000900077213 */ /* 0x000fe20000000000 */
[--C-:B------:R-:W-:Y:S01]  /*61d0*/  @!P6 IMAD.IADD R6, R6, 0x1, -R191.reuse ;  /* 0x000000010606e824 */ /* 0x100fe200078e0abf */
[----:B------:R-:W-:Y:S01]  /*61e0*/  IADD3 R13, R247, 0x6e, RZ ;  /* 0x0000006ef70d7810 */ /* 0x000fe20007ffe0ff */
[----:B-1----:R-:W-:Y:S01]  /*61f0*/  IMAD.MOV.U32 R5, RZ, RZ, R12 ;  /* 0x000000ffff057224 */ /* 0x002fe200078e000c */
[----:B------:R-:W-:Y:S01]  /*6200*/  ISETP.GE.AND P3, PT, R11, RZ, PT ;  /* 0x000000ff0b00720c */ /* 0x000fe20003f66270 */
[----:B------:R-:W-:Y:S01]  /*6210*/  IMAD.MOV.U32 R12, RZ, RZ, R4 ;  /* 0x000000ffff0c7224 */ /* 0x000fe200078e0004 */
[----:B------:R-:W-:Y:S02]  /*6220*/  ISETP.GT.U32.AND P6, PT, R191, R6, PT ;  /* 0x00000006bf00720c */ /* 0x000fe40003fc4070 */
[----:B------:R-:W-:Y:S01]  /*6230*/  @!P2 IADD3 R5, -R5, RZ, RZ ;  /* 0x000000ff0505a210 */ /* 0x000fe20007ffe1ff */
[----:B------:R-:W-:Y:S01]  /*6240*/  @!P5 IMAD.MOV R12, RZ, RZ, -R12 ;  /* 0x000000ffff0cd224 */ /* 0x000fe200078e0a0c */
[----:B------:R-:W-:Y:S01]  /*6250*/  ISETP.GE.AND P2, PT, R15, RZ, PT ;  /* 0x000000ff0f00720c */ /* 0x000fe20003f46270 */
[----:B------:R-:W-:Y:S01]  /*6260*/  @!P4 IMAD.IADD R8, R8, 0x1, -R191 ;  /* 0x000000010808c824 */ /* 0x000fe200078e0abf */
[----:B------:R-:W-:Y:S01]  /*6270*/  IABS R11, R13 ;  /* 0x0000000d000b7213 */ /* 0x000fe20000000000 */
[----:B------:R1:W-:Y:S01]  /*6280*/  STL [R1+0x11c], R5 ;  /* 0x00011c0501007387 */ /* 0x0003e20000100800 */
[----:B------:R-:W-:-:S02]  /*6290*/  IADD3 R15, R247, 0x71, RZ ;  /* 0x00000071f70f7810 */ /* 0x000fc40007ffe0ff */
[----:B------:R-:W-:Y:S01]  /*62a0*/  ISETP.GT.U32.AND P4, PT, R191, R8, PT ;  /* 0x00000008bf00720c */ /* 0x000fe20003f84070 */
[----:B------:R2:W-:Y:S02]  /*62b0*/  STL [R1+0x118], R12 ;  /* 0x0001180c01007387 */ /* 0x0005e40000100800 */
[----:B------:R-:W-:Y:S02]  /*62c0*/  @!P6 IADD3 R6, R6, -R191, RZ ;  /* 0x800000bf0606e210 */ /* 0x000fe40007ffe0ff */
[----:B------:R-:W-:Y:S01]  /*62d0*/  ISETP.GE.AND P6, PT, R9, RZ, PT ;  /* 0x000000ff0900720c */ /* 0x000fe20003fc6270 */
[----:B-1----:R-:W-:Y:S02]  /*62e0*/  IMAD.MOV R5, RZ, RZ, -R3 ;  /* 0x000000ffff057224 */ /* 0x002fe400078e0a03 */
[----:B------:R-:W-:Y:S01]  /*62f0*/  IMAD.HI.U32 R3, R194, R7, RZ ;  /* 0x00000007c2037227 */ /* 0x000fe200078e00ff */
[----:B--2---:R-:W-:-:S03]  /*6300*/  IADD3 R12, R247, 0x6d, RZ ;  /* 0x0000006df70c7810 */ /* 0x004fc60007ffe0ff */
[----:B------:R-:W-:Y:S01]  /*6310*/  IMAD R10, R191, R5, R10 ;  /* 0x00000005bf0a7224 */ /* 0x000fe200078e020a */
[----:B------:R-:W-:Y:S01]  /*6320*/  IADD3 R5, R247, 0x6c, RZ ;  /* 0x0000006cf7057810 */ /* 0x000fe20007ffe0ff */
[----:B------:R-:W-:Y:S01]  /*6330*/  IMAD.MOV R4, RZ, RZ, -R3 ;  /* 0x000000ffff047224 */ /* 0x000fe200078e0a03 */
[----:B------:R-:W-:Y:S01]  /*6340*/  IABS R9, R12 ;  /* 0x0000000c00097213 */ /* 0x000fe20000000000 */
[----:B------:R-:W-:Y:S01]  /*6350*/  IMAD.MOV.U32 R14, RZ, RZ, R6 ;  /* 0x000000ffff0e7224 */ /* 0x000fe200078e0006 */
[C---:B------:R-:W-:Y:S01]  /*6360*/  ISETP.GT.U32.AND P5, PT, R191.reuse, R10, PT ;  /* 0x0000000abf00720c */ /* 0x040fe20003fa4070 */
[C---:B------:R-:W-:Y:S01]  /*6370*/  IMAD R4, R191.reuse, R4, R7 ;  /* 0x00000004bf047224 */ /* 0x040fe200078e0207 */
[----:B------:R-:W-:Y:S01]  /*6380*/  IABS R3, R5 ;  /* 0x0000000500037213 */ /* 0x000fe20000000000 */
[----:B------:R-:W-:Y:S02]  /*6390*/  @!P1 IMAD.MOV R14, RZ, RZ, -R14 ;  /* 0x000000ffff0e9224 */ /* 0x000fe400078e0a0e */
[----:B------:R-:W-:Y:S01]  /*63a0*/  @!P4 IMAD.IADD R8, R8, 0x1, -R191 ;  /* 0x000000010808c824 */ /* 0x000fe200078e0abf */
[----:B------:R-:W-:Y:S01]  /*63b0*/  ISETP.GT.U32.AND P4, PT, R191, R4, PT ;  /* 0x00000004bf00720c */ /* 0x000fe20003f84070 */
[----:B------:R-:W-:Y:S01]  /*63c0*/  IMAD.MOV.U32 R7, RZ, RZ, R3 ;  /* 0x000000ffff077224 */ /* 0x000fe200078e0003 */
[----:B------:R1:W-:Y:S01]  /*63d0*/  STL [R1+0x114], R14 ;  /* 0x0001140e01007387 */ /* 0x0003e20000100800 */
[----:B------:R-:W-:Y:S01]  /*63e0*/  @!P2 IMAD.MOV R8, RZ, RZ, -R8 ;  /* 0x000000ffff08a224 */ /* 0x000fe200078e0a08 */
[----:B------:R-:W-:Y:S01]  /*63f0*/  ISETP.GE.AND P2, PT, R12, RZ, PT ;  /* 0x000000ff0c00720c */ /* 0x000fe20003f46270 */
[----:B------:R-:W-:-:S03]  /*6400*/  IMAD.HI.U32 R3, R194, R7, RZ ;  /* 0x00000007c2037227 */ /* 0x000fc600078e00ff */
[----:B------:R2:W-:Y:S01]  /*6410*/  STL [R1+0x110], R8 ;  /* 0x0001100801007387 */ /* 0x0005e20000100800 */
[----:B------:R-:W-:Y:S01]  /*6420*/  @!P5 IMAD.IADD R10, R10, 0x1, -R191 ;  /* 0x000000010a0ad824 */ /* 0x000fe200078e0abf */
[----:B------:R-:W-:Y:S01]  /*6430*/  ISETP.GE.AND P5, PT, R5, RZ, PT ;  /* 0x000000ff0500720c */ /* 0x000fe20003fa6270 */
[----:B------:R-:W-:Y:S02]  /*6440*/  IMAD.HI.U32 R6, R194, R11, RZ ;  /* 0x0000000bc2067227 */ /* 0x000fe400078e00ff */
[----:B------:R-:W-:Y:S02]  /*6450*/  @!P4 IADD3 R4, R4, -R191, RZ ;  /* 0x800000bf0404c210 */ /* 0x000fe40007ffe0ff */
[C---:B------:R-:W-:Y:S01]  /*6460*/  ISETP.GT.U32.AND P1, PT, R191.reuse, R10, PT ;  /* 0x0000000abf00720c */ /* 0x040fe20003f24070 */
[----:B-1----:R-:W-:Y:S01]  /*6470*/  IMAD.MOV R14, RZ, RZ, -R6 ;  /* 0x000000ffff0e7224 */ /* 0x002fe200078e0a06 */
[----:B------:R-:W-:Y:S01]  /*6480*/  ISETP.GT.U32.AND P4, PT, R191, R4, PT ;  /* 0x00000004bf00720c */ /* 0x000fe20003f84070 */
[----:B--2---:R-:W-:Y:S01]  /*6490*/  IMAD.MOV R8, RZ, RZ, -R3 ;  /* 0x000000ffff087224 */ /* 0x004fe200078e0a03 */
[----:B------:R-:W-:Y:S01]  /*64a0*/  IADD3 R3, R247, 0x6f, RZ ;  /* 0x0000006ff7037810 */ /* 0x000fe20007ffe0ff */
[----:B------:R-:W-:-:S04]  /*64b0*/  IMAD.HI.U32 R5, R194, R9, RZ ;  /* 0x00000009c2057227 */ /* 0x000fc800078e00ff */
[----:B------:R-:W-:Y:S02]  /*64c0*/  IMAD R6, R191, R8, R7 ;  /* 0x00000008bf067224 */ /* 0x000fe400078e0207 */
[----:B------:R-:W-:Y:S02]  /*64d0*/  IMAD.MOV R12, RZ, RZ, -R5 ;  /* 0x000000ffff0c7224 */ /* 0x000fe400078e0a05 */
[----:B------:R-:W-:Y:S01]  /*64e0*/  @!P1 IMAD.IADD R10, R10, 0x1, -R191 ;  /* 0x000000010a0a9824 */ /* 0x000fe200078e0abf */
[----:B------:R-:W-:Y:S01]  /*64f0*/  ISETP.GE.AND P1, PT, R13, RZ, PT ;  /* 0x000000ff0d00720c */ /* 0x000fe20003f26270 */
[C---:B------:R-:W-:Y:S01]  /*6500*/  IMAD R8, R191.reuse, R12, R9 ;  /* 0x0000000cbf087224 */ /* 0x040fe200078e0209 */
[----:B------:R-:W-:Y:S01]  /*6510*/  @!P4 IADD3 R4, R4, -R191, RZ ;  /* 0x800000bf0404c210 */ /* 0x000fe20007ffe0ff */
[----:B------:R-:W-:Y:S01]  /*6520*/  IMAD.MOV.U32 R16, RZ, RZ, R10 ;  /* 0x000000ffff107224 */ /* 0x000fe200078e000a */
[----:B------:R-:W-:Y:S01]  /*6530*/  IABS R9, R3 ;  /* 0x0000000300097213 */ /* 0x000fe20000000000 */
[----:B------:R-:W-:Y:S01]  /*6540*/  IMAD R12, R191, R14, R11 ;  /* 0x0000000ebf0c7224 */ /* 0x000fe200078e020b */
[----:B------:R-:W-:Y:S01]  /*6550*/  ISETP.GE.AND P4, PT, R3, RZ, PT ;  /* 0x000000ff0300720c */ /* 0x000fe20003f86270 */
[----:B------:R-:W-:Y:S01]  /*6560*/  @!P3 IMAD.MOV R16, RZ, RZ, -R16 ;  /* 0x000000ffff10b224 */ /* 0x000fe200078e0a10 */
[----:B------:R-:W-:Y:S01]  /*6570*/  ISETP.GT.U32.AND P3, PT, R191, R6, PT ;  /* 0x00000006bf00720c */ /* 0x000fe20003f64070 */
[----:B------:R-:W-:Y:S01]  /*6580*/  IMAD.MOV.U32 R5, RZ, RZ, R4 ;  /* 0x000000ffff057224 */ /* 0x000fe200078e0004 */
[----:B------:R-:W-:Y:S01]  /*6590*/  IADD3 R13, R247, 0x70, RZ ;  /* 0x00000070f70d7810 */ /* 0x000fe20007ffe0ff */
[----:B------:R-:W-:Y:S01]  /*65a0*/  IMAD.HI.U32 R3, R194, R9, RZ ;  /* 0x00000009c2037227 */ /* 0x000fe200078e00ff */
[----:B------:R1:W-:Y:S01]  /*65b0*/  STL [R1+0x10c], R16 ;  /* 0x00010c1001007387 */ /* 0x0003e20000100800 */
[----:B------:R-:W-:-:S02]  /*65c0*/  IABS R14, R15 ;  /* 0x0000000f000e7213 */ /* 0x000fc40000000000 */
[----:B------:R-:W-:Y:S01]  /*65d0*/  @!P6 IMAD.MOV R5, RZ, RZ, -R5 ;  /* 0x000000ffff05e224 */ /* 0x000fe200078e0a05 */
[C---:B------:R-:W-:Y:S01]  /*65e0*/  ISETP.GT.U32.AND P6, PT, R191.reuse, R8, PT ;  /* 0x00000008bf00720c */ /* 0x040fe20003fc4070 */
[----:B------:R-:W-:Y:S01]  /*65f0*/  IMAD.MOV R4, RZ, RZ, -R3 ;  /* 0x000000ffff047224 */ /* 0x000fe200078e0a03 */
[----:B------:R-:W-:Y:S02]  /*6600*/  IABS R10, R13 ;  /* 0x0000000d000a7213 */ /* 0x000fe40000000000 */
[----:B------:R2:W-:Y:S01]  /*6610*/  STL [R1+0x108], R5 ;  /* 0x0001080501007387 */ /* 0x0005e20000100800 */
[----:B------:R-:W-:Y:S01]  /*6620*/  @!P3 IMAD.IADD R6, R6, 0x1, -R191 ;  /* 0x000000010606b824 */ /* 0x000fe200078e0abf */
[----:B-1----:R-:W-:Y:S01]  /*6630*/  IABS R16, R17 ;  /* 0x0000001100107213 */ /* 0x002fe20000000000 */
[C---:B------:R-:W-:Y:S01]  /*6640*/  IMAD R4, R191.reuse, R4, R9 ;  /* 0x00000004bf047224 */ /* 0x040fe200078e0209 */
[----:B------:R-:W-:Y:S01]  /*6650*/  IABS R11, R23 ;  /* 0x00000017000b7213 */ /* 0x000fe20000000000 */
[----:B------:R-:W-:Y:S01]  /*6660*/  IMAD.HI.U32 R3, R194, R10, RZ ;  /* 0x0000000ac2037227 */ /* 0x000fe200078e00ff */
[----:B------:R-:W-:-:S03]  /*6670*/  ISETP.GT.U32.AND P3, PT, R191, R6, PT ;  /* 0x00000006bf00720c */ /* 0x000fc60003f64070 */
[----:B------:R-:W-:Y:S02]  /*6680*/  @!P6 IMAD.IADD R8, R8, 0x1, -R191 ;  /* 0x000000010808e824 */ /* 0x000fe400078e0abf */
[----:B------:R-:W-:-:S03]  /*6690*/  IMAD.HI.U32 R7, R194, R16, RZ ;  /* 0x00000010c2077227 */ /* 0x000fc600078e00ff */
[----:B------:R-:W-:Y:S01]  /*66a0*/  ISETP.GT.U32.AND P6, PT, R191, R8, PT ;  /* 0x00000008bf00720c */ /* 0x000fe20003fc4070 */
[----:B------:R-:W-:Y:S01]  /*66b0*/  IMAD.HI.U32 R9, R194, R18, RZ ;  /* 0x00000012c2097227 */ /* 0x000fe200078e00ff */
[----:B------:R-:W-:-:S03]  /*66c0*/  IADD3 R7, -R7, RZ, RZ ;  /* 0x000000ff07077210 */ /* 0x000fc60007ffe1ff */
[----:B------:R-:W-:Y:S01]  /*66d0*/  @!P3 IMAD.IADD R6, R6, 0x1, -R191 ;  /* 0x000000010606b824 */ /* 0x000fe200078e0abf */
[----:B------:R-:W-:Y:S01]  /*66e0*/  ISETP.GT.U32.AND P3, PT, R191, R12, PT ;  /* 0x0000000cbf00720c */ /* 0x000fe20003f64070 */
[----:B------:R-:W-:Y:S02]  /*66f0*/  IMAD.MOV R3, RZ, RZ, -R3 ;  /* 0x000000ffff037224 */ /* 0x000fe400078e0a03 */
[----:B--2---:R-:W-:-:S04]  /*6700*/  IMAD.HI.U32 R5, R194, R14, RZ ;  /* 0x0000000ec2057227 */ /* 0x004fc800078e00ff */
[----:B------:R-:W-:Y:S01]  /*6710*/  @!P6 IMAD.IADD R8, R8, 0x1, -R191 ;  /* 0x000000010808e824 */ /* 0x000fe200078e0abf */
[C---:B------:R-:W-:Y:S01]  /*6720*/  ISETP.GT.U32.AND P6, PT, R191.reuse, R4, PT ;  /* 0x00000004bf00720c */ /* 0x040fe20003fc4070 */
[----:B------:R-:W-:Y:S02]  /*6730*/  IMAD.MOV R9, RZ, RZ, -R9 ;  /* 0x000000ffff097224 */ /* 0x000fe400078e0a09 */
[C---:B------:R-:W-:Y:S01]  /*6740*/  IMAD R16, R191.reuse, R7, R16 ;  /* 0x00000007bf107224 */ /* 0x040fe200078e0210 */
[----:B------:R-:W-:Y:S01]  /*6750*/  MOV R20, R8 ;  /* 0x0000000800147202 */ /* 0x000fe20000000f00 */
[----:B------:R-:W-:Y:S01]  /*6760*/  @!P3 IMAD.IADD R12, R12, 0x1, -R191 ;  /* 0x000000010c0cb824 */ /* 0x000fe200078e0abf */
[----:B------:R-:W-:Y:S01]  /*6770*/  IABS R7, R21 ;  /* 0x0000001500077213 */ /* 0x000fe20000000000 */
[C---:B------:R-:W-:Y:S02]  /*6780*/  IMAD R10, R191.reuse, R3, R10 ;  /* 0x00000003bf0a7224 */ /* 0x040fe400078e020a */
[----:B------:R-:W-:Y:S01]  /*6790*/  IMAD.MOV.U32 R24, RZ, RZ, R6 ;  /* 0x000000ffff187224 */ /* 0x000fe200078e0006 */
[----:B------:R-:W-:Y:S01]  /*67a0*/  ISETP.GT.U32.AND P3, PT, R191, R12, PT ;  /* 0x0000000cbf00720c */ /* 0x000fe20003f64070 */
[----:B------:R-:W-:-:S02]  /*67b0*/  IMAD.MOV R5, RZ, RZ, -R5 ;  /* 0x000000ffff057224 */ /* 0x000fc400078e0a05 */
[C---:B------:R-:W-:Y:S01]  /*67c0*/  IMAD R18, R191.reuse, R9, R18 ;  /* 0x00000009bf127224 */ /* 0x040fe200078e0212 */
[----:B------:R-:W-:Y:S01]  /*67d0*/  IABS R9, R22 ;  /* 0x0000001600097213 */ /* 0x000fe20000000000 */
[----:B------:R-:W-:Y:S01]  /*67e0*/  @!P5 IMAD.MOV R24, RZ, RZ, -R24 ;  /* 0x000000ffff18d224 */ /* 0x000fe200078e0a18 */
[C---:B------:R-:W-:Y:S01]  /*67f0*/  ISETP.GT.U32.AND P5, PT, R191.reuse, R10, PT ;  /* 0x0000000abf00720c */ /* 0x040fe20003fa4070 */
[C---:B------:R-:W-:Y:S02]  /*6800*/  IMAD R14, R191.reuse, R5, R14 ;  /* 0x00000005bf0e7224 */ /* 0x040fe400078e020e */
[--C-:B------:R-:W-:Y:S01]  /*6810*/  @!P6 IMAD.IADD R4, R4, 0x1, -R191.reuse ;  /* 0x000000010404e824 */ /* 0x100fe200078e0abf */
[C---:B------:R-:W-:Y:S01]  /*6820*/  ISETP.GT.U32.AND P6, PT, R191.reuse, R18, PT ;  /* 0x00000012bf00720c */ /* 0x040fe20003fc4070 */
[----:B------:R-:W-:Y:S01]  /*6830*/  @!P2 IMAD.MOV R20, RZ, RZ, -R20 ;  /* 0x000000ffff14a224 */ /* 0x000fe200078e0a14 */
[C---:B------:R-:W-:Y:S01]  /*6840*/  ISETP.GT.U32.AND P2, PT, R191.reuse, R14, PT ;  /* 0x0000000ebf00720c */ /* 0x040fe20003f44070 */
[----:B------:R-:W-:Y:S01]  /*6850*/  @!P3 IMAD.IADD R12, R12, 0x1, -R191 ;  /* 0x000000010c0cb824 */ /* 0x000fe200078e0abf */
[C---:B------:R-:W-:Y:S01]  /*6860*/  ISETP.GT.U32.AND P3, PT, R191.reuse, R16, PT ;  /* 0x00000010bf00720c */ /* 0x040fe20003f64070 */
[----:B------:R-:W-:Y:S01]  /*6870*/  IMAD.HI.U32 R3, R194, R7, RZ ;  /* 0x00000007c2037227 */ /* 0x000fe200078e00ff */
[----:B------:R1:W-:Y:S03]  /*6880*/  STL [R1+0x104], R24 ;  /* 0x0001041801007387 */ /* 0x0003e60000100800 */
[----:B------:R-:W-:Y:S01]  /*6890*/  @!P5 IADD3 R10, R10, -R191, RZ ;  /* 0x800000bf0a0ad210 */ /* 0x000fe20007ffe0ff */
[----:B------:R-:W-:Y:S01]  /*68a0*/  IMAD.MOV R6, RZ, RZ, -R3 ;  /* 0x000000ffff067224 */ /* 0x000fe200078e0a03 */
[----:B------:R-:W-:Y:S01]  /*68b0*/  ISETP.GT.U32.AND P5, PT, R191, R4, PT ;  /* 0x00000004bf00720c */ /* 0x000fe20003fa4070 */
[----:B------:R-:W-:Y:S01]  /*68c0*/  IMAD.HI.U32 R3, R194, R11, RZ ;  /* 0x0000000bc2037227 */ /* 0x000fe200078e00ff */
[----:B------:R2:W-:Y:S03]  /*68d0*/  STL [R1+0x100], R20 ;  /* 0x0001001401007387 */ /* 0x0005e60000100800 */
[----:B------:R-:W-:-:S02]  /*68e0*/  @!P6 IMAD.IADD R18, R18, 0x1, -R191 ;  /* 0x000000011212e824 */ /* 0x000fc400078e0abf */
[--C-:B------:R-:W-:Y:S02]  /*68f0*/  @!P3 IMAD.IADD R16, R16, 0x1, -R191.reuse ;  /* 0x000000011010b824 */ /* 0x100fe400078e0abf */
[----:B------:R-:W-:Y:S01]  /*6900*/  @!P2 IMAD.IADD R14, R14, 0x1, -R191 ;  /* 0x000000010e0ea824 */ /* 0x000fe200078e0abf */
[C---:B------:R-:W-:Y:S01]  /*6910*/  ISETP.GT.U32.AND P2, PT, R191.reuse, R10, PT ;  /* 0x0000000abf00720c */ /* 0x040fe20003f44070 */
[----:B-1----:R-:W-:Y:S01]  /*6920*/  IMAD.MOV.U32 R24, RZ, RZ, R12 ;  /* 0x000000ffff187224 */ /* 0x002fe200078e000c */
[C---:B------:R-:W-:Y:S01]  /*6930*/  ISETP.GT.U32.AND P6, PT, R191.reuse, R16, PT ;  /* 0x00000010bf00720c */ /* 0x040fe20003fc4070 */
[----:B------:R-:W-:Y:S01]  /*6940*/  IMAD.HI.U32 R5, R194, R9, RZ ;  /* 0x00000009c2057227 */ /* 0x000fe200078e00ff */
[----:B------:R-:W-:Y:S02]  /*6950*/  ISETP.GT.U32.AND P3, PT, R191, R14, PT ;  /* 0x0000000ebf00720c */ /* 0x000fe40003f64070 */
[----:B------:R-:W-:Y:S01]  /*6960*/  @!P5 IADD3 R4, R4, -R191, RZ ;  /* 0x800000bf0404d210 */ /* 0x000fe20007ffe0ff */
[----:B--2---:R-:W-:-:S02]  /*6970*/  IMAD.MOV R20, RZ, RZ, -R3 ;  /* 0x000000ffff147224 */ /* 0x004fc400078e0a03 */
[----:B------:R-:W-:Y:S01]  /*6980*/  IMAD R6, R191, R6, R7 ;  /* 0x00000006bf067224 */ /* 0x000fe200078e0207 */
[----:B------:R-:W-:Y:S01]  /*6990*/  IADD3 R7, R247, 0x77, RZ ;  /* 0x00000077f7077810 */ /* 0x000fe20007ffe0ff */
[----:B------:R-:W-:Y:S01]  /*69a0*/  @!P1 IMAD.MOV R24, RZ, RZ, -R24 ;  /* 0x000000ffff189224 */ /* 0x000fe200078e0a18 */
[C---:B------:R-:W-:Y:S01]  /*69b0*/  ISETP.GT.U32.AND P1, PT, R191.reuse, R18, PT ;  /* 0x00000012bf00720c */ /* 0x040fe20003f24070 */
[----:B------:R-:W-:Y:S01]  /*69c0*/  IMAD.MOV R8, RZ, RZ, -R5 ;  /* 0x000000ffff087224 */ /* 0x000fe200078e0a05 */
[C---:B------:R-:W-:Y:S01]  /*69d0*/  ISETP.GT.U32.AND P5, PT, R191.reuse, R6, PT ;  /* 0x00000006bf00720c */ /* 0x040fe20003fa4070 */
[C---:B------:R-:W-:Y:S01]  /*69e0*/  IMAD R12, R191.reuse, R20, R11 ;  /* 0x00000014bf0c7224 */ /* 0x040fe200078e020b */
[----:B------:R-:W-:Y:S01]  /*69f0*/  IABS R3, R7 ;  /* 0x0000000700037213 */ /* 0x000fe20000000000 */
[C---:B------:R-:W-:Y:S01]  /*6a00*/  IMAD R8, R191.reuse, R8, R9 ;  /* 0x00000008bf087224 */ /* 0x040fe200078e0209 */
[----:B------:R1:W-:Y:S01]  /*6a10*/  STL [R1+0xfc], R24 ;  /* 0x0000fc1801007387 */ /* 0x0003e20000100800 */
[--C-:B------:R-:W-:Y:S01]  /*6a20*/  @!P6 IMAD.IADD R16, R16, 0x1, -R191.reuse ;  /* 0x000000011010e824 */ /* 0x100fe200078e0abf */
[C---:B------:R-:W-:Y:S01]  /*6a30*/  ISETP.GT.U32.AND P6, PT, R191.reuse, R12, PT ;  /* 0x0000000cbf00720c */ /* 0x040fe20003fc4070 */
[--C-:B------:R-:W-:Y:S01]  /*6a40*/  @!P2 IMAD.IADD R10, R10, 0x1, -R191.reuse ;  /* 0x000000010a0aa824 */ /* 0x100fe200078e0abf */
[----:B------:R-:W-:Y:S01]  /*6a50*/  ISETP.GT.U32.AND P2, PT, R191, R8, PT ;  /* 0x00000008bf00720c */ /* 0x000fe20003f44070 */
[--C-:B------:R-:W-:Y:S01]  /*6a60*/  @!P3 IMAD.IADD R14, R14, 0x1, -R191.reuse ;  /* 0x000000010e0eb824 */ /* 0x100fe200078e0abf */
[----:B------:R-:W-:Y:S01]  /*6a70*/  ISETP.GE.AND P3, PT, R13, RZ, PT ;  /* 0x000000ff0d00720c */ /* 0x000fe20003f66270 */
[----:B------:R-:W-:Y:S01]  /*6a80*/  @!P1 IMAD.IADD R18, R18, 0x1, -R191 ;  /* 0x0000000112129824 */ /* 0x000fe200078e0abf */
[----:B------:R-:W-:Y:S01]  /*6a90*/  ISETP.GE.AND P1, PT, R15, RZ, PT ;  /* 0x000000ff0f00720c */ /* 0x000fe20003f26270 */
[----:B------:R-:W-:Y:S01]  /*6aa0*/  IMAD.MOV.U32 R20, RZ, RZ, R3 ;  /* 0x000000ffff147224 */ /* 0x000fe200078e0003 */
[----:B------:R-:W-:Y:S01]  /*6ab0*/  @!P5 IADD3 R6, R6, -R191, RZ ;  /* 0x800000bf0606d210 */ /* 0x000fe20007ffe0ff */
[----:B-1----:R-:W-:Y:S01]  /*6ac0*/  IMAD.MOV.U32 R24, RZ, RZ, R14 ;  /* 0x000000ffff187224 */ /* 0x002fe200078e000e */
[----:B------:R-:W-:Y:S01]  /*6ad0*/  ISETP.GE.AND P5, PT, R17, RZ, PT ;  /* 0x000000ff1100720c */ /* 0x000fe20003fa6270 */
[----:B------:R-:W-:Y:S01]  /*6ae0*/  IMAD.HI.U32 R3, R194, R20, RZ ;  /* 0x00000014c2037227 */ /* 0x000fe200078e00ff */
[----:B------:R-:W-:-:S02]  /*6af0*/  IADD3 R9, R247, 0x78, RZ ;  /* 0x00000078f7097810 */ /* 0x000fc40007ffe0ff */
[----:B------:R-:W-:Y:S01]  /*6b00*/  IADD3 R17, R247, 0x7c, RZ ;  /* 0x0000007cf7117810 */ /* 0x000fe20007ffe0ff */
[--C-:B------:R-:W-:Y:S01]  /*6b10*/  @!P6 IMAD.IADD R12, R12, 0x1, -R191.reuse ;  /* 0x000000010c0ce824 */ /* 0x100fe200078e0abf */
[----:B------:R-:W-:Y:S01]  /*6b20*/  ISETP.GT.U32.AND P6, PT, R191, R6, PT ;  /* 0x00000006bf00720c */ /* 0x000fe20003fc4070 */
[----:B------:R-:W-:Y:S01]  /*6b30*/  @!P2 IMAD.IADD R8, R8, 0x1, -R191 ;  /* 0x000000010808a824 */ /* 0x000fe200078e0abf */
[----:B------:R-:W-:Y:S01]  /*6b40*/  ISETP.GE.AND P2, PT, R19, RZ, PT ;  /* 0x000000ff1300720c */ /* 0x000fe20003f46270 */
[----:B------:R-:W-:Y:S01]  /*6b50*/  IMAD.MOV.U32 R26, RZ, RZ, R4 ;  /* 0x000000ffff1a7224 */ /* 0x000fe200078e0004 */
[----:B------:R-:W-:Y:S01]  /*6b60*/  IABS R5, R9 ;  /* 0x0000000900057213 */ /* 0x000fe20000000000 */
[----:B------:R-:W-:Y:S01]  /*6b70*/  IMAD.MOV.U32 R25, RZ, RZ, R10 ;  /* 0x000000ffff197224 */ /* 0x000fe200078e000a */
[----:B------:R-:W-:Y:S01]  /*6b80*/  IADD3 R19, R247, 0x7d, RZ ;  /* 0x0000007df7137810 */ /* 0x000fe20007ffe0ff */
[----:B------:R-:W-:Y:S01]  /*6b90*/  @!P1 IMAD.MOV R24, RZ, RZ, -R24 ;  /* 0x000000ffff189224 */ /* 0x000fe200078e0a18 */
[----:B------:R-:W-:Y:S01]  /*6ba0*/  ISETP.GE.AND P1, PT, R21, RZ, PT ;  /* 0x000000ff1500720c */ /* 0x000fe20003f26270 */
[----:B------:R-:W-:Y:S01]  /*6bb0*/  IMAD.MOV.U32 R10, RZ, RZ, R16 ;  /* 0x000000ffff0a7224 */ /* 0x000fe200078e0010 */
[----:B------:R-:W-:Y:S01]  /*6bc0*/  @!P3 IADD3 R25, -R25, RZ, RZ ;  /* 0x000000ff1919b210 */ /* 0x000fe20007ffe1ff */
[----:B------:R-:W-:Y:S01]  /*6bd0*/  IMAD.MOV R3, RZ, RZ, -R3 ;  /* 0x000000ffff037224 */ /* 0x000fe200078e0a03 */
[C---:B------:R-:W-:Y:S01]  /*6be0*/  ISETP.GT.U32.AND P3, PT, R191.reuse, R8, PT ;  /* 0x00000008bf00720c */ /* 0x040fe20003f64070 */
[----:B------:R-:W-:Y:S01]  /*6bf0*/  @!P4 IMAD.MOV R26, RZ, RZ, -R26 ;  /* 0x000000ffff1ac224 */ /* 0x000fe200078e0a1a */
[C---:B------:R-:W-:Y:S01]  /*6c00*/  ISETP.GT.U32.AND P4, PT, R191.reuse, R12, PT ;  /* 0x0000000cbf00720c */ /* 0x040fe20003f84070 */
[----:B------:R-:W-:Y:S01]  /*6c10*/  @!P5 IMAD.MOV R10, RZ, RZ, -R10 ;  /* 0x000000ffff0ad224 */ /* 0x000fe200078e0a0a */
[----:B------:R-:W-:Y:S01]  /*6c20*/  IABS R15, R19 ;  /* 0x00000013000f7213 */ /* 0x000fe20000000000 */
[C---:B------:R-:W-:Y:S01]  /*6c30*/  IMAD R20, R191.reuse, R3, R20 ;  /* 0x00000003bf147224 */ /* 0x040fe200078e0214 */
[----:B------:R-:W-:Y:S01]  /*6c40*/  STL [R1+0xf8], R26 ;  /* 0x0000f81a01007387 */ /* 0x000fe20000100800 */
[----:B------:R-:W-:Y:S01]  /*6c50*/  IMAD.MOV.U32 R4, RZ, RZ, R18 ;  /* 0x000000ffff047224 */ /* 0x000fe200078e0012 */
[----:B------:R-:W-:Y:S01]  /*6c60*/  IABS R13, R17 ;  /* 0x00000011000d7213 */ /* 0x000fe20000000000 */
[----:B------:R-:W-:Y:S01]  /*6c70*/  @!P6 IMAD.IADD R6, R6, 0x1, -R191 ;  /* 0x000000010606e824 */ /* 0x000fe200078e0abf */
[----:B------:R-:W-:Y:S01]  /*6c80*/  STL [R1+0xf4], R25 ;  /* 0x0000f41901007387 */ /* 0x000fe20000100800 */
[----:B------:R-:W-:Y:S01]  /*6c90*/  @!P2 IMAD.MOV R4, RZ, RZ, -R4 ;  /* 0x000000ffff04a224 */ /* 0x000fe200078e0a04 */
[----:B------:R-:W-:Y:S01]  /*6ca0*/  ISETP.GT.U32.AND P5, PT, R191, R20, PT ;  /* 0x00000014bf00720c */ /* 0x000fe20003fa4070 */
[----:B------:R-:W-:Y:S01]  /*6cb0*/  IMAD.HI.U32 R3, R194, R5, RZ ;  /* 0x00000005c2037227 */ /* 0x000fe200078e00ff */
[----:B------:R-:W-:Y:S01]  /*6cc0*/  STL [R1+0xf0], R24 ;  /* 0x0000f01801007387 */ /* 0x000fe20000100800 */
[----:B------:R-:W-:-:S02]  /*6cd0*/  ISETP.GE.AND P6, PT, R23, RZ, PT ;  /* 0x000000ff1700720c */ /* 0x000fc40003fc6270 */
[--C-:B------:R-:W-:Y:S01]  /*6ce0*/  @!P4 IMAD.IADD R12, R12, 0x1, -R191.reuse ;  /* 0x000000010c0cc824 */ /* 0x100fe200078e0abf */
[----:B------:R1:W-:Y:S01]  /*6cf0*/  STL [R1+0xec], R10 ;  /* 0x0000ec0a01007387 */ /* 0x0003e20000100800 */
[----:B------:R-:W-:Y:S01]  /*6d00*/  ISETP.GE.AND P2, PT, R22, RZ, PT ;  /* 0x000000ff1600720c */ /* 0x000fe20003f46270 */
[--C-:B------:R-:W-:Y:S01]  /*6d10*/  @!P3 IMAD.IADD R8, R8, 0x1, -R191.reuse ;  /* 0x000000010808b824 */ /* 0x100fe200078e0abf */
[----:B------:R-:W-:Y:S01]  /*6d20*/  ISETP.GE.AND P3, PT, R7, RZ, PT ;  /* 0x000000ff0700720c */ /* 0x000fe20003f66270 */
[----:B------:R2:W-:Y:S01]  /*6d30*/  STL [R1+0xe8], R4 ;  /* 0x0000e80401007387 */ /* 0x0005e20000100800 */
[----:B------:R-:W-:Y:S02]  /*6d40*/  ISETP.GE.AND P4, PT, R9, RZ, PT ;  /* 0x000000ff0900720c */ /* 0x000fe40003f86270 */
[----:B------:R-:W-:Y:S01]  /*6d50*/  @!P5 IMAD.IADD R20, R20, 0x1, -R191 ;  /* 0x000000011414d824 */ /* 0x000fe200078e0abf */
[C---:B------:R-:W-:Y:S01]  /*6d60*/  IADD3 R7, R247.reuse, 0x7b, RZ ;  /* 0x0000007bf7077810 */ /* 0x040fe20007ffe0ff */
[----:B-1----:R-:W-:Y:S01]  /*6d70*/  IMAD.MOV.U32 R10, RZ, RZ, R6 ;  /* 0x000000ffff0a7224 */ /* 0x002fe200078e0006 */
[----:B------:R-:W-:-:S02]  /*6d80*/  IADD3 R21, R247, 0x80, RZ ;  /* 0x00000080f7157810 */ /* 0x000fc40007ffe0ff */
[----:B------:R-:W-:Y:S01]  /*6d90*/  ISETP.GT.U32.AND P5, PT, R191, R20, PT ;  /* 0x00000014bf00720c */ /* 0x000fe20003fa4070 */
[----:B------:R-:W-:Y:S01]  /*6da0*/  @!P1 IMAD.MOV R10, RZ, RZ, -R10 ;  /* 0x000000ffff0a9224 */ /* 0x000fe200078e0a0a */
[----:B--2---:R-:W-:Y:S02]  /*6db0*/  IADD3 R4, -R3, RZ, RZ ;  /* 0x000000ff03047210 */ /* 0x004fe40007ffe1ff */
[----:B------:R-:W-:Y:S02]  /*6dc0*/  IADD3 R3, R247, 0x79, RZ ;  /* 0x00000079f7037810 */ /* 0x000fe40007ffe0ff */
[----:B------:R1:W-:Y:S01]  /*6dd0*/  STL [R1+0xe4], R10 ;  /* 0x0000e40a01007387 */ /* 0x0003e20000100800 */
[----:B------:R-:W-:Y:S01]  /*6de0*/  IMAD R4, R191, R4, R5 ;  /* 0x00000004bf047224 */ /* 0x000fe200078e0205 */
[----:B------:R-:W-:Y:S02]  /*6df0*/  IABS R6, R3 ;  /* 0x0000000300067213 */ /* 0x000fe40000000000 */
[----:B------:R-:W-:-:S02]  /*6e00*/  ISETP.GE.AND P1, PT, R3, RZ, PT ;  /* 0x000000ff0300720c */ /* 0x000fc40003f26270 */
[----:B------:R-:W-:Y:S01]  /*6e10*/  IADD3 R5, R247, 0x7a, RZ ;  /* 0x0000007af7057810 */ /* 0x000fe20007ffe0ff */
[----:B------:R-:W-:Y:S01]  /*6e20*/  IMAD.HI.U32 R3, R194, R6, RZ ;  /* 0x00000006c2037227 */ /* 0x000fe200078e00ff */
[----:B------:R-:W-:Y:S02]  /*6e30*/  @!P2 IADD3 R8, -R8, RZ, RZ ;  /* 0x000000ff0808a210 */ /* 0x000fe40007ffe1ff */
[----:B------:R-:W-:Y:S01]  /*6e40*/  IABS R9, R5 ;  /* 0x0000000500097213 */ /* 0x000fe20000000000 */
[----:B-1----:R-:W-:Y:S01]  /*6e50*/  IMAD.MOV.U32 R10, RZ, RZ, R12 ;  /* 0x000000ffff0a7224 */ /* 0x002fe200078e000c */
[----:B------:R-:W-:Y:S01]  /*6e60*/  IABS R11, R7 ;  /* 0x00000007000b7213 */ /* 0x000fe20000000000 */
[----:B------:R-:W-:Y:S01]  /*6e70*/  IMAD.MOV R3, RZ, RZ, -R3 ;  /* 0x000000ffff037224 */ /* 0x000fe200078e0a03 */
[----:B------:R1:W-:Y:S01]  /*6e80*/  STL [R1+0xe0], R8 ;  /* 0x0000e00801007387 */ /* 0x0003e20000100800 */
[----:B------:R-:W-:Y:S01]  /*6e90*/  @!P6 IMAD.MOV R10, RZ, RZ, -R10 ;  /* 0x000000ffff0ae224 */ /* 0x000fe200078e0a0a */
[----:B------:R-:W-:Y:S01]  /*6ea0*/  ISETP.GT.U32.AND P6, PT, R191, R4, PT ;  /* 0x00000004bf00720c */ /* 0x000fe20003fc4070 */
[----:B------:R-:W-:Y:S01]  /*6eb0*/  @!P5 IMAD.IADD R20, R20, 0x1, -R191 ;  /* 0x000000011414d824 */ /* 0x000fe200078e0abf */
[----:B------:R-:W-:Y:S01]  /*6ec0*/  ISETP.GE.AND P2, PT, R5, RZ, PT ;  /* 0x000000ff0500720c */ /* 0x000fe20003f46270 */
[----:B------:R-:W-:Y:S01]  /*6ed0*/  IMAD R6, R191, R3, R6 ;  /* 0x00000003bf067224 */ /* 0x000fe200078e0206 */
[----:B------:R2:W-:Y:S01]  /*6ee0*/  STL [R1+0xdc], R10 ;  /* 0x0000dc0a01007387 */ /* 0x0005e20000100800 */
[----:B------:R-:W-:Y:S01]  /*6ef0*/  IMAD.HI.U32 R3, R194, R9, RZ ;  /* 0x00000009c2037227 */ /* 0x000fe200078e00ff */
[----:B------:R-:W-:-:S02]  /*6f00*/  ISETP.GE.AND P5, PT, R7, RZ, PT ;  /* 0x000000ff0700720c */ /* 0x000fc40003fa6270 */
[C---:B------:R-:W-:Y:S01]  /*6f10*/  IADD3 R23, R247.reuse, 0x81, RZ ;  /* 0x00000081f7177810 */ /* 0x040fe20007ffe0ff */
[----:B------:R-:W-:Y:S01]  /*6f20*/  IMAD.MOV.U32 R18, RZ, RZ, R20 ;  /* 0x000000ffff127224 */ /* 0x000fe200078e0014 */
[C---:B------:R-:W-:Y:S01]  /*6f30*/  IADD3 R24, R247.reuse, 0x82, RZ ;  /* 0x00000082f7187810 */ /* 0x040fe20007ffe0ff */
[----:B-1----:R-:W-:Y:S01]  /*6f40*/  IMAD.HI.U32 R8, R194, R15, RZ ;  /* 0x0000000fc2087227 */ /* 0x002fe200078e00ff */
[----:B------:R-:W-:Y:S02]  /*6f50*/  IABS R20, R23 ;  /* 0x0000001700147213 */ /* 0x000fe40000000000 */
[----:B------:R-:W-:Y:S01]  /*6f60*/  IADD3 R26, R247, 0xbe, RZ ;  /* 0x000000bef71a7810 */ /* 0x000fe20007ffe0ff */
[----:B------:R-:W-:Y:S02]  /*6f70*/  @!P6 IMAD.IADD R4, R4, 0x1, -R191 ;  /* 0x000000010404e824 */ /* 0x000fe400078e0abf */
[----:B--2---:R-:W-:Y:S02]  /*6f80*/  IMAD.MOV R10, RZ, RZ, -R3 ;  /* 0x000000ffff0a7224 */ /* 0x004fe400078e0a03 */
[----:B------:R-:W-:Y:S01]  /*6f90*/  IMAD.HI.U32 R5, R194, R11, RZ ;  /* 0x0000000bc2057227 */ /* 0x000fe200078e00ff */
[----:B------:R-:W-:-:S03]  /*6fa0*/  ISETP.GT.U32.AND P6, PT, R191, R4, PT ;  /* 0x00000004bf00720c */ /* 0x000fc60003fc4070 */
[----:B------:R-:W-:Y:S01]  /*6fb0*/  @!P3 IMAD.MOV R18, RZ, RZ, -R18 ;  /* 0x000000ffff12b224 */ /* 0x000fe200078e0a12 */
[----:B------:R-:W-:Y:S01]  /*6fc0*/  ISETP.GT.U32.AND P3, PT, R191, R6, PT ;  /* 0x00000006bf00720c */ /* 0x000fe20003f64070 */
[----:B------:R-:W-:Y:S01]  /*6fd0*/  IMAD.MOV R16, RZ, RZ, -R8 ;  /* 0x000000ffff107224 */ /* 0x000fe200078e0a08 */
[----:B------:R-:W-:Y:S01]  /*6fe0*/  IADD3 R12, -R5, RZ, RZ ;  /* 0x000000ff050c7210 */ /* 0x000fe20007ffe1ff */
[----:B------:R-:W-:Y:S01]  /*6ff0*/  IMAD R8, R191, R10, R9 ;  /* 0x0000000abf087224 */ /* 0x000fe200078e0209 */
[----:B------:R-:W-:Y:S01]  /*7000*/  STL [R1+0xd8], R18 ;  /* 0x0000d81201007387 */ /* 0x000fe20000100800 */
[----:B------:R-:W-:Y:S01]  /*7010*/  IMAD.HI.U32 R7, R194, R13, RZ ;  /* 0x0000000dc2077227 */ /* 0x000fe200078e00ff */
[----:B------:R-:W-:-:S03]  /*7020*/  IABS R9, R21 ;  /* 0x0000001500097213 */ /* 0x000fc60000000000 */
[----:B------:R-:W-:Y:S01]  /*7030*/  @!P6 IMAD.IADD R4, R4, 0x1, -R191 ;  /* 0x000000010404e824 */ /* 0x000fe200078e0abf */
[C---:B------:R-:W-:Y:S01]  /*7040*/  ISETP.GT.U32.AND P6, PT, R191.reuse, R8, PT ;  /* 0x00000008bf00720c */ /* 0x040fe20003fc4070 */
[C---:B------:R-:W-:Y:S01]  /*7050*/  IMAD R10, R191.reuse, R12, R11 ;  /* 0x0000000cbf0a7224 */ /* 0x040fe200078e020b */
[----:B------:R-:W-:Y:S01]  /*7060*/  IABS R11, R24 ;  /* 0x00000018000b7213 */ /* 0x000fe20000000000 */
[----:B------:R-:W-:Y:S02]  /*7070*/  @!P3 IMAD.IADD R6, R6, 0x1, -R191 ;  /* 0x000000010606b824 */ /* 0x000fe400078e0abf */
[----:B------:R-:W-:Y:S01]  /*7080*/  IMAD.MOV R14, RZ, RZ, -R7 ;  /* 0x000000ffff0e7224 */ /* 0x000fe200078e0a07 */
[C---:B------:R-:W-:Y:S01]  /*7090*/  ISETP.GT.U32.AND P3, PT, R191.reuse, R10, PT ;  /* 0x0000000abf00720c */ /* 0x040fe20003f64070 */
[----:B------:R-:W-:Y:S02]  /*70a0*/  IMAD.MOV.U32 R3, RZ, RZ, R4 ;  /* 0x000000ffff037224 */ /* 0x000fe400078e0004 */
[----:B------:R-:W-:Y:S01]  /*70b0*/  IMAD R12, R191, R14, R13 ;  /* 0x0000000ebf0c7224 */ /* 0x000fe200078e020d */
[----:B------:R-:W-:Y:S01]  /*70c0*/  IADD3 R13, R247, 0x7e, RZ ;  /* 0x0000007ef70d7810 */ /* 0x000fe20007ffe0ff */
[----:B------:R-:W-:Y:S01]  /*70d0*/  IMAD R14, R191, R16, R15 ;  /* 0x00000010bf0e7224 */ /* 0x000fe200078e020f */
[----:B------:R-:W-:Y:S01]  /*70e0*/  IADD3 R15, R247, 0x7f, RZ ;  /* 0x0000007ff70f7810 */ /* 0x000fe20007ffe0ff */
[----:B------:R-:W-:Y:S01]  /*70f0*/  @!P4 IMAD.MOV R3, RZ, RZ, -R3 ;  /* 0x000000ffff03c224 */ /* 0x000fe200078e0a03 */
[----:B------:R-:W-:-:S02]  /*7100*/  @!P6 IADD3 R8, R8, -R191, RZ ;  /* 0x800000bf0808e210 */ /* 0x000fc40007ffe0ff */
[C---:B------:R-:W-:Y:S02]  /*7110*/  ISETP.GT.U32.AND P6, PT, R191.reuse, R6, PT ;  /* 0x00000006bf00720c */ /* 0x040fe40003fc4070 */
[----:B------:R-:W-:Y:S01]  /*7120*/  IABS R5, R13 ;  /* 0x0000000d00057213 */ /* 0x000fe20000000000 */
[----:B------:R-:W-:Y:S01]  /*7130*/  @!P3 IMAD.IADD R10, R10, 0x1, -R191 ;  /* 0x000000010a0ab824 */ /* 0x000fe200078e0abf */
[----:B------:R-:W-:Y:S01]  /*7140*/  IABS R7, R15 ;  /* 0x0000000f00077213 */ /* 0x000fe20000000000 */
[----:B------:R1:W-:Y:S01]  /*7150*/  STL [R1+0xd4], R3 ;  /* 0x0000d40301007387 */ /* 0x0003e20000100800 */
[C---:B------:R-:W-:Y:S02]  /*7160*/  ISETP.GT.U32.AND P4, PT, R191.reuse, R8, PT ;  /* 0x00000008bf00720c */ /* 0x040fe40003f84070 */
[----:B------:R-:W-:Y:S01]  /*7170*/  ISETP.GT.U32.AND P3, PT, R191, R10, PT ;  /* 0x0000000abf00720c */ /* 0x000fe20003f64070 */
[----:B------:R-:W-:-:S04]  /*7180*/  IMAD.HI.U32 R4, R194, R7, RZ ;  /* 0x00000007c2047227 */ /* 0x000fc800078e00ff */
[----:B------:R-:W-:Y:S01]  /*7190*/  @!P6 IMAD.IADD R6, R6, 0x1, -R191 ;  /* 0x000000010606e824 */ /* 0x000fe200078e0abf */
[----:B------:R-:W-:Y:S01]  /*71a0*/  ISETP.GT.U32.AND P6, PT, R191, R12, PT ;  /* 0x0000000cbf00720c */ /* 0x000fe20003fc4070 */
[----:B-1----:R-:W-:-:S04]  /*71b0*/  IMAD.HI.U32 R3, R194, R5, RZ ;  /* 0x00000005c2037227 */ /* 0x002fc800078e00ff */
[----:B------:R-:W-:Y:S02]  /*71c0*/  IMAD.MOV R16, RZ, RZ, -R3 ;  /* 0x000000ffff107224 */ /* 0x000fe400078e0a03 */
[----:B------:R-:W-:Y:S01]  /*71d0*/  IMAD.MOV R18, RZ, RZ, -R4 ;  /* 0x000000ffff127224 */ /* 0x000fe200078e0a04 */
[----:B------:R-:W-:Y:S01]  /*71e0*/  @!P3 IADD3 R10, R10, -R191, RZ ;  /* 0x800000bf0a0ab210 */ /* 0x000fe20007ffe0ff */
[C---:B------:R-:W-:Y:S02]  /*71f0*/  IMAD R4, R191.reuse, R16, R5 ;  /* 0x00000010bf047224 */ /* 0x040fe400078e0205 */
[C---:B------:R-:W-:Y:S02]  /*7200*/  IMAD R16, R191.reuse, R18, R7 ;  /* 0x00000012bf107224 */ /* 0x040fe400078e0207 */
[----:B------:R-:W-:Y:S01]  /*7210*/  IMAD.HI.U32 R3, R194, R9, RZ ;  /* 0x00000009c2037227 */ /* 0x000fe200078e00ff */
[----:B------:R-:W-:-:S03]  /*7220*/  ISETP.GT.U32.AND P3, PT, R191, R4, PT ;  /* 0x00000004bf00720c */ /* 0x000fc60003f64070 */
[--C-:B------:R-:W-:Y:S01]  /*7230*/  @!P6 IMAD.IADD R12, R12, 0x1, -R191.reuse ;  /* 0x000000010c0ce824 */ /* 0x100fe200078e0abf */
[C---:B------:R-:W-:Y:S01]  /*7240*/  ISETP.GT.U32.AND P6, PT, R191.reuse, R16, PT ;  /* 0x00000010bf00720c */ /* 0x040fe20003fc4070 */
[----:B------:R-:W-:Y:S01]  /*7250*/  @!P4 IMAD.IADD R8, R8, 0x1, -R191 ;  /* 0x000000010808c824 */ /* 0x000fe200078e0abf */
[C---:B------:R-:W-:Y:S01]  /*7260*/  ISETP.GT.U32.AND P4, PT, R191.reuse, R14, PT ;  /* 0x0000000ebf00720c */ /* 0x040fe20003f84070 */
[----:B------:R-:W-:Y:S02]  /*7270*/  IMAD.MOV R18, RZ, RZ, -R3 ;  /* 0x000000ffff127224 */ /* 0x000fe400078e0a03 */
[----:B------:R-:W-:Y:S02]  /*7280*/  IMAD.MOV.U32 R25, RZ, RZ, R6 ;  /* 0x000000ffff197224 */ /* 0x000fe400078e0006 */
[----:B------:R-:W-:Y:S02]  /*7290*/  IMAD.MOV.U32 R3, RZ, RZ, R8 ;  /* 0x000000ffff037224 */ /* 0x000fe400078e0008 */
[----:B------:R-:W-:Y:S01]  /*72a0*/  @!P1 IMAD.MOV R25, RZ, RZ, -R25 ;  /* 0x000000ffff199224 */ /* 0x000fe200078e0a19 */
[----:B------:R-:W-:Y:S01]  /*72b0*/  @!P3 IADD3 R4, R4, -R191, RZ ;  /* 0x800000bf0404b210 */ /* 0x000fe20007ffe0ff */
[----:B------:R-:W-:Y:S01]  /*72c0*/  @!P2 IMAD.MOV R3, RZ, RZ, -R3 ;  /* 0x000000ffff03a224 */ /* 0x000fe200078e0a03 */
[C---:B------:R-:W-:Y:S01]  /*72d0*/  ISETP.GT.U32.AND P3, PT, R191.reuse, R12, PT ;  /* 0x0000000cbf00720c */ /* 0x040fe20003f64070 */
[----:B------:R-:W-:Y:S01]  /*72e0*/  @!P6 IMAD.IADD R16, R16, 0x1, -R191 ;  /* 0x000000011010e824 */ /* 0x000fe200078e0abf */
[----:B------:R-:W-:Y:S01]  /*72f0*/  STL [R1+0xd0], R25 ;  /* 0x0000d01901007387 */ /* 0x000fe20000100800 */
[C---:B------:R-:W-:Y:S01]  /*7300*/  IMAD R18, R191.reuse, R18, R9 ;  /* 0x00000012bf127224 */ /* 0x040fe200078e0209 */
[----:B------:R-:W-:Y:S01]  /*7310*/  ISETP.GT.U32.AND P6, PT, R191, R4, PT ;  /* 0x00000004bf00720c */ /* 0x000fe20003fc4070 */
[----:B------:R-:W-:Y:S01]  /*7320*/  IMAD.HI.U32 R5, R194, R20, RZ ;  /* 0x00000014c2057227 */ /* 0x000fe200078e00ff */
[----:B------:R1:W-:Y:S01]  /*7330*/  STL [R1+0xcc], R3 ;  /* 0x0000cc0301007387 */ /* 0x0003e20000100800 */
[----:B------:R-:W-:-:S02]  /*7340*/  IADD3 R9, R247, 0x83, RZ ;  /* 0x00000083f7097810 */ /* 0x000fc40007ffe0ff */
[----:B------:R-:W-:Y:S01]  /*7350*/  IMAD.HI.U32 R7, R194, R11, RZ ;  /* 0x0000000bc2077227 */ /* 0x000fe200078e00ff */
[----:B------:R-:W-:Y:S02]  /*7360*/  ISETP.GT.U32.AND P2, PT, R191, R16, PT ;  /* 0x00000010bf00720c */ /* 0x000fe40003f44070 */
[----:B------:R-:W-:Y:S01]  /*7370*/  IABS R8, R9 ;  /* 0x0000000900087213 */ /* 0x000fe20000000000 */
[----:B------:R-:W-:Y:S01]  /*7380*/  @!P4 IMAD.IADD R14, R14, 0x1, -R191 ;  /* 0x000000010e0ec824 */ /* 0x000fe200078e0abf */
[----:B------:R-:W-:Y:S01]  /*7390*/  @!P3 IADD3 R12, R12, -R191, RZ ;  /* 0x800000bf0c0cb210 */ /* 0x000fe20007ffe0ff */
[----:B------:R-:W-:Y:S01]  /*73a0*/  IMAD.MOV R5, RZ, RZ, -R5 ;  /* 0x000000ffff057224 */ /* 0x000fe200078e0a05 */
[----:B------:R-:W-:Y:S01]  /*73b0*/  ISETP.GE.AND P4, PT, R17, RZ, PT ;  /* 0x000000ff1100720c */ /* 0x000fe20003f86270 */
[----:B-1----:R-:W-:Y:S01]  /*73c0*/  IMAD.MOV.U32 R3, RZ, RZ, R10 ;  /* 0x000000ffff037224 */ /* 0x002fe200078e000a */
[----:B------:R-:W-:Y:S01]  /*73d0*/  ISETP.GT.U32.AND P1, PT, R191, R14, PT ;  /* 0x0000000ebf00720c */ /* 0x000fe20003f24070 */
[----:B------:R-:W-:Y:S01]  /*73e0*/  IMAD.MOV R22, RZ, RZ, -R7 ;  /* 0x000000ffff167224 */ /* 0x000fe200078e0a07 */
[----:B------:R-:W-:Y:S01]  /*73f0*/  IADD3 R25, R247, 0xbd, RZ ;  /* 0x000000bdf7197810 */ /* 0x000fe20007ffe0ff */
[----:B------:R-:W-:Y:S01]  /*7400*/  @!P5 IMAD.MOV R3, RZ, RZ, -R3 ;  /* 0x000000ffff03d224 */ /* 0x000fe200078e0a03 */
[C---:B------:R-:W-:Y:S01]  /*7410*/  ISETP.GT.U32.AND P5, PT, R191.reuse, R18, PT ;  /* 0x00000012bf00720c */ /* 0x040fe20003fa4070 */
[----:B------:R-:W-:-:S02]  /*7420*/  IMAD R20, R191, R5, R20 ;  /* 0x00000005bf147224 */ /* 0x000fc400078e0214 */
[----:B------:R-:W-:Y:S01]  /*7430*/  IMAD R6, R191, R22, R11 ;  /* 0x00000016bf067224 */ /* 0x000fe200078e020b */
[----:B------:R-:W-:Y:S01]  /*7440*/  IADD3 R11, R247, 0x84, RZ ;  /* 0x00000084f70b7810 */ /* 0x000fe20007ffe0ff */
[--C-:B------:R-:W-:Y:S01]  /*7450*/  @!P6 IMAD.IADD R4, R4, 0x1, -R191.reuse ;  /* 0x000000010404e824 */ /* 0x100fe200078e0abf */
[C---:B------:R-:W-:Y:S01]  /*7460*/  ISETP.GT.U32.AND P3, PT, R191.reuse, R20, PT ;  /* 0x00000014bf00720c */ /* 0x040fe20003f64070 */
[----:B------:R1:W-:Y:S01]  /*7470*/  STL [R1+0xc8], R3 ;  /* 0x0000c80301007387 */ /* 0x0003e20000100800 */
[----:B------:R-:W-:Y:S01]  /*7480*/  ISETP.GT.U32.AND P6, PT, R191, R6, PT ;  /* 0x00000006bf00720c */ /* 0x000fe20003fc4070 */
[--C-:B------:R-:W-:Y:S01]  /*7490*/  @!P1 IMAD.IADD R14, R14, 0x1, -R191.reuse ;  /* 0x000000010e0e9824 */ /* 0x100fe200078e0abf */
[----:B------:R-:W-:Y:S01]  /*74a0*/  IABS R7, R11 ;  /* 0x0000000b00077213 */ /* 0x000fe20000000000 */
[--C-:B------:R-:W-:Y:S01]  /*74b0*/  @!P2 IMAD.IADD R16, R16, 0x1, -R191.reuse ;  /* 0x000000011010a824 */ /* 0x100fe200078e0abf */
[----:B------:R-:W-:Y:S01]  /*74c0*/  ISETP.GE.AND P1, PT, R19, RZ, PT ;  /* 0x000000ff1300720c */ /* 0x000fe20003f26270 */
[----:B------:R-:W-:Y:S01]  /*74d0*/  @!P5 IMAD.IADD R18, R18, 0x1, -R191 ;  /* 0x000000011212d824 */ /* 0x000fe200078e0abf */
[----:B------:R-:W-:Y:S01]  /*74e0*/  ISETP.GE.AND P5, PT, R15, RZ, PT ;  /* 0x000000ff0f00720c */ /* 0x000fe20003fa6270 */
[----:B------:R-:W-:Y:S01]  /*74f0*/  IMAD.MOV.U32 R17, RZ, RZ, R14 ;  /* 0x000000ffff117224 */ /* 0x000fe200078e000e */
[----:B------:R-:W-:Y:S01]  /*7500*/  ISETP.GE.AND P2, PT, R13, RZ, PT ;  /* 0x000000ff0d00720c */ /* 0x000fe20003f46270 */
[----:B-1----:R-:W-:Y:S01]  /*7510*/  IMAD.HI.U32 R3, R194, R8, RZ ;  /* 0x00000008c2037227 */ /* 0x002fe200078e00ff */
[----:B------:R-:W-:-:S02]  /*7520*/  MOV R22, R12 ;  /* 0x0000000c00167202 */ /* 0x000fc40000000f00 */
[C---:B------:R-:W-:Y:S01]  /*7530*/  IADD3 R12, R247.reuse, 0x85, RZ ;  /* 0x00000085f70c7810 */ /* 0x040fe20007ffe0ff */
        /* <DEDUP_REMOVED lines=8> */
[----:B------:R-:W-:Y:S01]  /*75c0*/  @!P2 IADD3 R4, -R4, RZ, RZ ;  /* 0x000000ff0404a210 */ /* 0x000fe20007ffe1ff */
[----:B------:R-:W-:Y:S01]  /*75d0*/  @!P6 IMAD.IADD R6, R6, 0x1, -R191 ;  /* 0x000000010606e824 */ /* 0x000fe200078e0abf */
[C---:B------:R-:W-:Y:S01]  /*75e0*/  ISETP.GT.U32.AND P6, PT, R191.reuse, R18, PT ;  /* 0x00000012bf00720c */ /* 0x040fe20003fc4070 */
[----:B------:R-:W-:Y:S01]  /*75f0*/  IMAD R8, R191, R5, R8 ;  /* 0x00000005bf087224 */ /* 0x000fe200078e0208 */
[----:B------:R-:W-:Y:S01]  /*7600*/  ISETP.GE.AND P2, PT, R23, RZ, PT ;  /* 0x000000ff1700720c */ /* 0x000fe20003f46270 */
[----:B------:R-:W-:Y:S01]  /*7610*/  IMAD.MOV.U32 R3, RZ, RZ, R16 ;  /* 0x000000ffff037224 */ /* 0x000fe200078e0010 */
[----:B------:R-:W-:Y:S01]  /*7620*/  IABS R5, R12 ;  /* 0x0000000c00057213 */ /* 0x000fe20000000000 */
[----:B------:R-:W-:Y:S01]  /*7630*/  @!P4 IMAD.MOV R22, RZ, RZ, -R22 ;  /* 0x000000ffff16c224 */ /* 0x000fe200078e0a16 */
[C---:B------:R-:W-:Y:S01]  /*7640*/  ISETP.GT.U32.AND P4, PT, R191.reuse, R20, PT ;  /* 0x00000014bf00720c */ /* 0x040fe20003f84070 */
[----:B------:R-:W-:Y:S01]  /*7650*/  @!P5 IMAD.MOV R3, RZ, RZ, -R3 ;  /* 0x000000ffff03d224 */ /* 0x000fe200078e0a03 */
[C---:B------:R-:W-:Y:S01]  /*7660*/  ISETP.GT.U32.AND P5, PT, R191.reuse, R8, PT ;  /* 0x00000008bf00720c */ /* 0x040fe20003fa4070 */
[----:B------:R-:W-:Y:S01]  /*7670*/  @!P1 IMAD.MOV R17, RZ, RZ, -R17 ;  /* 0x000000ffff119224 */ /* 0x000fe200078e0a11 */
[----:B------:R-:W-:Y:S01]  /*7680*/  ISETP.GT.U32.AND P1, PT, R191, R6, PT ;  /* 0x00000006bf00720c */ /* 0x000fe20003f24070 */
[----:B------:R-:W-:Y:S01]  /*7690*/  STL [R1+0xc4], R22 ;  /* 0x0000c41601007387 */ /* 0x000fe20000100800 */
[C---:B------:R-:W-:Y:S01]  /*76a0*/  IADD3 R23, R247.reuse, 0xbb, RZ ;  /* 0x000000bbf7177810 */ /* 0x040fe20007ffe0ff */
[----:B------:R-:W-:Y:S01]  /*76b0*/  @!P6 IMAD.IADD R18, R18, 0x1, -R191 ;  /* 0x000000011212e824 */ /* 0x000fe200078e0abf */
[----:B------:R-:W-:Y:S01]  /*76c0*/  ISETP.GE.AND P6, PT, R24, RZ, PT ;  /* 0x000000ff1800720c */ /* 0x000fe20003fc6270 */
[----:B------:R-:W-:Y:S01]  /*76d0*/  STL [R1+0xc0], R17 ;  /* 0x0000c01101007387 */ /* 0x000fe20000100800 */
[----:B------:R-:W-:-:S03]  /*76e0*/  IADD3 R24, R247, 0xbc, RZ ;  /* 0x000000bcf7187810 */ /* 0x000fc60007ffe0ff */
[----:B------:R1:W-:Y:S01]  /*76f0*/  STL [R1+0xbc], R4 ;  /* 0x0000bc0401007387 */ /* 0x0003e20000100800 */
[--C-:B------:R-:W-:Y:S02]  /*7700*/  @!P4 IMAD.IADD R20, R20, 0x1, -R191.reuse ;  /* 0x000000011414c824 */ /* 0x100fe400078e0abf */
[--C-:B------:R-:W-:Y:S01]  /*7710*/  @!P5 IMAD.IADD R8, R8, 0x1, -R191.reuse ;  /* 0x000000010808d824 */ /* 0x100fe200078e0abf */
[----:B------:R2:W-:Y:S01]  /*7720*/  STL [R1+0xb8], R3 ;  /* 0x0000b80301007387 */ /* 0x0005e20000100800 */
[----:B------:R-:W-:Y:S01]  /*7730*/  @!P1 IMAD.IADD R6, R6, 0x1, -R191 ;  /* 0x0000000106069824 */ /* 0x000fe200078e0abf */
[----:B------:R-:W-:Y:S01]  /*7740*/  ISETP.GE.AND P1, PT, R9, RZ, PT ;  /* 0x000000ff0900720c */ /* 0x000fe20003f26270 */
[----:B------:R-:W-:Y:S01]  /*7750*/  IMAD.MOV.U32 R9, RZ, RZ, R20 ;  /* 0x000000ffff097224 */ /* 0x000fe200078e0014 */
[----:B------:R-:W-:Y:S01]  /*7760*/  ISETP.GE.AND P5, PT, R11, RZ, PT ;  /* 0x000000ff0b00720c */ /* 0x000fe20003fa6270 */
[----:B-1----:R-:W-:Y:S01]  /*7770*/  IMAD R4, R191, R10, R7 ;  /* 0x0000000abf047224 */ /* 0x002fe200078e0207 */
[----:B------:R-:W-:Y:S01]  /*7780*/  IABS R7, R13 ;  /* 0x0000000d00077213 */ /* 0x000fe20000000000 */
[----:B------:R-:W-:Y:S01]  /*7790*/  IMAD.MOV.U32 R10, RZ, RZ, R18 ;  /* 0x000000ffff0a7224 */ /* 0x000fe200078e0012 */
[----:B------:R-:W-:Y:S01]  /*77a0*/  IADD3 R11, R247, 0x88, RZ ;  /* 0x00000088f70b7810 */ /* 0x000fe20007ffe0ff */
[----:B--2---:R-:W-:Y:S01]  /*77b0*/  IMAD.HI.U32 R3, R194, R5, RZ ;  /* 0x00000005c2037227 */ /* 0x004fe200078e00ff */
[----:B------:R-:W-:-:S02]  /*77c0*/  ISETP.GT.U32.AND P4, PT, R191, R4, PT ;  /* 0x00000004bf00720c */ /* 0x000fc40003f84070 */
[----:B------:R-:W-:Y:S01]  /*77d0*/  @!P3 IADD3 R10, -R10, RZ, RZ ;  /* 0x000000ff0a0ab210 */ /* 0x000fe20007ffe1ff */
[----:B------:R-:W-:Y:S01]  /*77e0*/  @!P2 IMAD.MOV R9, RZ, RZ, -R9 ;  /* 0x000000ffff09a224 */ /* 0x000fe200078e0a09 */
[----:B------:R-:W-:Y:S02]  /*77f0*/  ISETP.GT.U32.AND P3, PT, R191, R8, PT ;  /* 0x00000008bf00720c */ /* 0x000fe40003f64070 */
[----:B------:R-:W-:Y:S01]  /*7800*/  ISETP.GE.AND P2, PT, R12, RZ, PT ;  /* 0x000000ff0c00720c */ /* 0x000fe20003f46270 */
[----:B------:R1:W-:Y:S01]  /*7810*/  STL [R1+0xb4], R10 ;  /* 0x0000b40a01007387 */ /* 0x0003e20000100800 */
[C---:B------:R-:W-:Y:S02]  /*7820*/  IADD3 R18, R247.reuse, 0x8c, RZ ;  /* 0x0000008cf7127810 */ /* 0x040fe40007ffe0ff */
[----:B------:R-:W-:Y:S01]  /*7830*/  IADD3 R17, R247, 0x8b, RZ ;  /* 0x0000008bf7117810 */ /* 0x000fe20007ffe0ff */
[----:B------:R2:W-:Y:S02]  /*7840*/  STL [R1+0xb0], R9 ;  /* 0x0000b00901007387 */ /* 0x0005e40000100800 */
[----:B------:R-:W-:-:S02]  /*7850*/  @!P4 IMAD.IADD R4, R4, 0x1, -R191 ;  /* 0x000000010404c824 */ /* 0x000fc400078e0abf */
[----:B-1----:R-:W-:-:S03]  /*7860*/  IMAD.MOV R10, RZ, RZ, -R3 ;  /* 0x000000ffff0a7224 */ /* 0x002fc600078e0a03 */
[C---:B------:R-:W-:Y:S01]  /*7870*/  ISETP.GT.U32.AND P4, PT, R191.reuse, R4, PT ;  /* 0x00000004bf00720c */ /* 0x040fe20003f84070 */
[----:B------:R-:W-:Y:S02]  /*7880*/  @!P3 IMAD.IADD R8, R8, 0x1, -R191 ;  /* 0x000000010808b824 */ /* 0x000fe400078e0abf */
[----:B--2---:R-:W-:Y:S02]  /*7890*/  IMAD.MOV.U32 R9, RZ, RZ, R6 ;  /* 0x000000ffff097224 */ /* 0x004fe400078e0006 */
[----:B------:R-:W-:Y:S01]  /*78a0*/  IMAD R6, R191, R10, R5 ;  /* 0x0000000abf067224 */ /* 0x000fe200078e0205 */
[----:B------:R-:W-:Y:S01]  /*78b0*/  IADD3 R5, R247, 0x87, RZ ;  /* 0x00000087f7057810 */ /* 0x000fe20007ffe0ff */
[----:B------:R-:W-:-:S03]  /*78c0*/  IMAD.HI.U32 R3, R194, R7, RZ ;  /* 0x00000007c2037227 */ /* 0x000fc600078e00ff */
[----:B------:R-:W-:Y:S01]  /*78d0*/  ISETP.GT.U32.AND P3, PT, R191, R6, PT ;  /* 0x00000006bf00720c */ /* 0x000fe20003f64070 */
[----:B------:R-:W-:Y:S01]  /*78e0*/  @!P6 IMAD.MOV R9, RZ, RZ, -R9 ;  /* 0x000000ffff09e224 */ /* 0x000fe200078e0a09 */
[----:B------:R-:W-:Y:S01]  /*78f0*/  IADD3 R10, -R3, RZ, RZ ;  /* 0x000000ff030a7210 */ /* 0x000fe20007ffe1ff */
[----:B------:R-:W-:Y:S01]  /*7900*/  IMAD.MOV.U32 R14, RZ, RZ, R8 ;  /* 0x000000ffff0e7224 */ /* 0x000fe200078e0008 */
[----:B------:R-:W-:Y:S01]  /*7910*/  IABS R3, R11 ;  /* 0x0000000b00037213 */ /* 0x000fe20000000000 */
[----:B------:R-:W-:Y:S01]  /*7920*/  @!P4 IMAD.IADD R4, R4, 0x1, -R191 ;  /* 0x000000010404c824 */ /* 0x000fe200078e0abf */
[----:B------:R1:W-:Y:S01]  /*7930*/  STL [R1+0xac], R9 ;  /* 0x0000ac0901007387 */ /* 0x0003e20000100800 */
[----:B------:R-:W-:Y:S01]  /*7940*/  IMAD R10, R191, R10, R7 ;  /* 0x0000000abf0a7224 */ /* 0x000fe200078e0207 */
[----:B------:R-:W-:Y:S01]  /*7950*/  ISETP.GE.AND P6, PT, R13, RZ, PT ;  /* 0x000000ff0d00720c */ /* 0x000fe20003fc6270 */
[----:B------:R-:W-:Y:S01]  /*7960*/  @!P1 IMAD.MOV R14, RZ, RZ, -R14 ;  /* 0x000000ffff0e9224 */ /* 0x000fe200078e0a0e */
[----:B------:R-:W-:Y:S01]  /*7970*/  IADD3 R13, R247, 0x89, RZ ;  /* 0x00000089f70d7810 */ /* 0x000fe20007ffe0ff */
[----:B------:R-:W-:Y:S01]  /*7980*/  IMAD.MOV.U32 R8, RZ, RZ, R3 ;  /* 0x000000ffff087224 */ /* 0x000fe200078e0003 */
[----:B------:R-:W-:Y:S01]  /*7990*/  ISETP.GT.U32.AND P4, PT, R191, R10, PT ;  /* 0x0000000abf00720c */ /* 0x000fe20003f84070 */
[----:B------:R-:W-:Y:S01]  /*79a0*/  @!P3 IMAD.IADD R6, R6, 0x1, -R191 ;  /* 0x000000010606b824 */ /* 0x000fe200078e0abf */
[----:B------:R2:W-:Y:S01]  /*79b0*/  STL [R1+0xa8], R14 ;  /* 0x0000a80e01007387 */ /* 0x0005e20000100800 */
[----:B------:R-:W-:-:S02]  /*79c0*/  IABS R12, R13 ;  /* 0x0000000d000c7213 */ /* 0x000fc40000000000 */
[----:B-1----:R-:W-:Y:S02]  /*79d0*/  IABS R9, R5 ;  /* 0x0000000500097213 */ /* 0x002fe40000000000 */
[----:B------:R-:W-:Y:S01]  /*79e0*/  ISETP.GT.U32.AND P3, PT, R191, R6, PT ;  /* 0x00000006bf00720c */ /* 0x000fe20003f64070 */
[----:B------:R-:W-:Y:S01]  /*79f0*/  IMAD.HI.U32 R7, R194, R12, RZ ;  /* 0x0000000cc2077227 */ /* 0x000fe200078e00ff */
[----:B------:R-:W-:-:S03]  /*7a00*/  ISETP.GE.AND P1, PT, R5, RZ, PT ;  /* 0x000000ff0500720c */ /* 0x000fc60003f26270 */
[----:B------:R-:W-:Y:S01]  /*7a10*/  IMAD.HI.U32 R3, R194, R9, RZ ;  /* 0x00000009c2037227 */ /* 0x000fe200078e00ff */
[----:B------:R-:W-:-:S03]  /*7a20*/  @!P4 IADD3 R10, R10, -R191, RZ ;  /* 0x800000bf0a0ac210 */ /* 0x000fc60007ffe0ff */
[----:B--2---:R-:W-:Y:S01]  /*7a30*/  IMAD.MOV.U32 R14, RZ, RZ, R4 ;  /* 0x000000ffff0e7224 */ /* 0x004fe200078e0004 */
[C---:B------:R-:W-:Y:S01]  /*7a40*/  ISETP.GT.U32.AND P4, PT, R191.reuse, R10, PT ;  /* 0x0000000abf00720c */ /* 0x040fe20003f84070 */
[----:B------:R-:W-:Y:S02]  /*7a50*/  IMAD.MOV R4, RZ, RZ, -R3 ;  /* 0x000000ffff047224 */ /* 0x000fe400078e0a03 */
[----:B------:R-:W-:Y:S02]  /*7a60*/  @!P3 IMAD.IADD R6, R6, 0x1, -R191 ;  /* 0x000000010606b824 */ /* 0x000fe400078e0abf */
[C---:B------:R-:W-:Y:S01]  /*7a70*/  IMAD R4, R191.reuse, R4, R9 ;  /* 0x00000004bf047224 */ /* 0x040fe200078e0209 */
[----:B------:R-:W-:Y:S01]  /*7a80*/  IABS R9, R17 ;  /* 0x0000001100097213 */ /* 0x000fe20000000000 */
[----:B------:R-:W-:Y:S02]  /*7a90*/  IMAD.MOV R7, RZ, RZ, -R7 ;  /* 0x000000ffff077224 */ /* 0x000fe400078e0a07 */
[----:B------:R-:W-:Y:S01]  /*7aa0*/  IMAD.HI.U32 R5, R194, R8, RZ ;  /* 0x00000008c2057227 */ /* 0x000fe200078e00ff */
[----:B------:R-:W-:-:S03]  /*7ab0*/  ISETP.GT.U32.AND P3, PT, R191, R4, PT ;  /* 0x00000004bf00720c */ /* 0x000fc60003f64070 */
[C---:B------:R-:W-:Y:S01]  /*7ac0*/  IMAD R12, R191.reuse, R7, R12 ;  /* 0x00000007bf0c7224 */ /* 0x040fe200078e020c */
[----:B------:R-:W-:Y:S01]  /*7ad0*/  @!P4 IADD3 R10, R10, -R191, RZ ;  /* 0x800000bf0a0ac210 */ /* 0x000fe20007ffe0ff */
[----:B------:R-:W-:Y:S02]  /*7ae0*/  IMAD.MOV.U32 R16, RZ, RZ, R6 ;  /* 0x000000ffff107224 */ /* 0x000fe400078e0006 */
[----:B------:R-:W-:Y:S02]  /*7af0*/  IMAD.MOV R5, RZ, RZ, -R5 ;  /* 0x000000ffff057224 */ /* 0x000fe400078e0a05 */
[----:B------:R-:W-:Y:S01]  /*7b00*/  @!P2 IMAD.MOV R16, RZ, RZ, -R16 ;  /* 0x000000ffff10a224 */ /* 0x000fe200078e0a10 */
[C---:B------:R-:W-:Y:S01]  /*7b10*/  ISETP.GT.U32.AND P2, PT, R191.reuse, R12, PT ;  /* 0x0000000cbf00720c */ /* 0x040fe20003f44070 */
[----:B------:R-:W-:Y:S01]  /*7b20*/  IMAD R8, R191, R5, R8 ;  /* 0x00000005bf087224 */ /* 0x000fe200078e0208 */
[----:B------:R-:W-:Y:S01]  /*7b30*/  IABS R5, R15 ;  /* 0x0000000f00057213 */ /* 0x000fe20000000000 */
[----:B------:R-:W-:-:S02]  /*7b40*/  @!P3 IMAD.IADD R4, R4, 0x1, -R191 ;  /* 0x000000010404b824 */ /* 0x000fc400078e0abf */
[----:B------:R-:W-:Y:S01]  /*7b50*/  @!P5 IMAD.MOV R14, RZ, RZ, -R14 ;  /* 0x000000ffff0ed224 */ /* 0x000fe200078e0a0e */
[C---:B------:R-:W-:Y:S01]  /*7b60*/  ISETP.GT.U32.AND P4, PT, R191.reuse, R8, PT ;  /* 0x00000008bf00720c */ /* 0x040fe20003f84070 */
[----:B------:R-:W-:Y:S01]  /*7b70*/  IMAD.HI.U32 R3, R194, R5, RZ ;  /* 0x00000005c2037227 */ /* 0x000fe200078e00ff */
[----:B------:R-:W-:Y:S02]  /*7b80*/  ISETP.GT.U32.AND P3, PT, R191, R4, PT ;  /* 0x00000004bf00720c */ /* 0x000fe40003f64070 */
[----:B------:R1:W-:Y:S01]  /*7b90*/  STL [R1+0xa4], R14 ;  /* 0x0000a40e01007387 */ /* 0x0003e20000100800 */
[----:B------:R-:W-:Y:S01]  /*7ba0*/  IMAD.MOV R6, RZ, RZ, -R3 ;  /* 0x000000ffff067224 */ /* 0x000fe200078e0a03 */
[----:B------:R-:W-:Y:S01]  /*7bb0*/  ISETP.GE.AND P5, PT, R11, RZ, PT ;  /* 0x000000ff0b00720c */ /* 0x000fe20003fa6270 */
[----:B------:R-:W-:Y:S01]  /*7bc0*/  @!P2 IMAD.IADD R12, R12, 0x1, -R191 ;  /* 0x000000010c0ca824 */ /* 0x000fe200078e0abf */
[----:B------:R-:W-:Y:S01]  /*7bd0*/  IABS R11, R19 ;  /* 0x00000013000b7213 */ /* 0x000fe20000000000 */
[----:B------:R-:W-:Y:S01]  /*7be0*/  IMAD.MOV.U32 R7, RZ, RZ, R10 ;  /* 0x000000ffff077224 */ /* 0x000fe200078e000a */
[----:B------:R-:W-:Y:S01]  /*7bf0*/  STL [R1+0xa0], R16 ;  /* 0x0000a01001007387 */ /* 0x000fe20000100800 */
[C---:B------:R-:W-:Y:S01]  /*7c00*/  IMAD R6, R191.reuse, R6, R5 ;  /* 0x00000006bf067224 */ /* 0x040fe200078e0205 */
[----:B------:R-:W-:Y:S01]  /*7c10*/  ISETP.GT.U32.AND P2, PT, R191, R12, PT ;  /* 0x0000000cbf00720c */ /* 0x000fe20003f44070 */
[--C-:B------:R-:W-:Y:S01]  /*7c20*/  @!P4 IMAD.IADD R8, R8, 0x1, -R191.reuse ;  /* 0x000000010808c824 */ /* 0x100fe200078e0abf */
[----:B-1----:R-:W-:Y:S01]  /*7c30*/  IABS R14, R18 ;  /* 0x00000012000e7213 */ /* 0x002fe20000000000 */
[----:B------:R-:W-:Y:S01]  /*7c40*/  @!P3 IMAD.IADD R4, R4, 0x1, -R191 ;  /* 0x000000010404b824 */ /* 0x000fe200078e0abf */
[----:B------:R-:W-:Y:S01]  /*7c50*/  @!P6 IADD3 R7, -R7, RZ, RZ ;  /* 0x000000ff0707e210 */ /* 0x000fe20007ffe1ff */
[----:B------:R-:W-:Y:S01]  /*7c60*/  IMAD.HI.U32 R3, R194, R9, RZ ;  /* 0x00000009c2037227 */ /* 0x000fe200078e00ff */
[----:B------:R-:W-:-:S02]  /*7c70*/  ISETP.GT.U32.AND P4, PT, R191, R8, PT ;  /* 0x00000008bf00720c */ /* 0x000fc40003f84070 */
[----:B------:R-:W-:Y:S01]  /*7c80*/  ISETP.GT.U32.AND P3, PT, R191, R6, PT ;  /* 0x00000006bf00720c */ /* 0x000fe20003f64070 */
[----:B------:R-:W-:Y:S01]  /*7c90*/  IMAD.HI.U32 R5, R194, R14, RZ ;  /* 0x0000000ec2057227 */ /* 0x000fe200078e00ff */
[----:B------:R-:W-:Y:S01]  /*7ca0*/  ISETP.GE.AND P6, PT, R13, RZ, PT ;  /* 0x000000ff0d00720c */ /* 0x000fe20003fc6270 */
[----:B------:R1:W-:Y:S01]  /*7cb0*/  STL [R1+0x9c], R7 ;  /* 0x00009c0701007387 */ /* 0x0003e20000100800 */
[----:B------:R-:W-:Y:S01]  /*7cc0*/  MOV R20, R4 ;  /* 0x0000000400147202 */ /* 0x000fe20000000f00 */
[----:B------:R-:W-:Y:S01]  /*7cd0*/  IMAD.MOV R5, RZ, RZ, -R5 ;  /* 0x000000ffff057224 */ /* 0x000fe200078e0a05 */
[----:B------:R-:W-:Y:S01]  /*7ce0*/  IADD3 R13, R247, 0x8e, RZ ;  /* 0x0000008ef70d7810 */ /* 0x000fe20007ffe0ff */
[--C-:B------:R-:W-:Y:S02]  /*7cf0*/  @!P2 IMAD.IADD R12, R12, 0x1, -R191.reuse ;  /* 0x000000010c0ca824 */ /* 0x100fe400078e0abf */
[----:B------:R-:W-:Y:S01]  /*7d00*/  IMAD R14, R191, R5, R14 ;  /* 0x00000005bf0e7224 */ /* 0x000fe200078e020e */
[----:B------:R-:W-:Y:S01]  /*7d10*/  IABS R5, R13 ;  /* 0x0000000d00057213 */ /* 0x000fe20000000000 */
[----:B------:R-:W-:Y:S01]  /*7d20*/  @!P4 IMAD.IADD R8, R8, 0x1, -R191 ;  /* 0x000000010808c824 */ /* 0x000fe200078e0abf */
[----:B------:R-:W-:Y:S01]  /*7d30*/  ISETP.GE.AND P4, PT, R15, RZ, PT ;  /* 0x000000ff0f00720c */ /* 0x000fe20003f86270 */
[----:B-1----:R-:W-:Y:S01]  /*7d40*/  IMAD.HI.U32 R7, R194, R11, RZ ;  /* 0x0000000bc2077227 */ /* 0x002fe200078e00ff */
[----:B------:R-:W-:-:S02]  /*7d50*/  ISETP.GT.U32.AND P2, PT, R191, R14, PT ;  /* 0x0000000ebf00720c */ /* 0x000fc40003f44070 */
[----:B------:R-:W-:Y:S01]  /*7d60*/  IADD3 R15, R247, 0x8f, RZ ;  /* 0x0000008ff70f7810 */ /* 0x000fe20007ffe0ff */
[----:B------:R-:W-:Y:S02]  /*7d70*/  IMAD.MOV R16, RZ, RZ, -R7 ;  /* 0x000000ffff107224 */ /* 0x000fe400078e0a07 */
[----:B------:R-:W-:Y:S02]  /*7d80*/  IMAD.MOV.U32 R7, RZ, RZ, R12 ;  /* 0x000000ffff077224 */ /* 0x000fe400078e000c */
[----:B------:R-:W-:Y:S02]  /*7d90*/  @!P3 IMAD.IADD R6, R6, 0x1, -R191 ;  /* 0x000000010606b824 */ /* 0x000fe400078e0abf */
[----:B------:R-:W-:Y:S01]  /*7da0*/  IMAD R4, R191, R16, R11 ;  /* 0x00000010bf047224 */ /* 0x000fe200078e020b */
[----:B------:R-:W-:Y:S01]  /*7db0*/  @!P6 IADD3 R7, -R7, RZ, RZ ;  /* 0x000000ff0707e210 */ /* 0x000fe20007ffe1ff */
[----:B------:R-:W-:Y:S02]  /*7dc0*/  IMAD.MOV R10, RZ, RZ, -R3 ;  /* 0x000000ffff0a7224 */ /* 0x000fe400078e0a03 */
[----:B------:R-:W-:Y:S01]  /*7dd0*/  @!P1 IMAD.MOV R20, RZ, RZ, -R20 ;  /* 0x000000ffff149224 */ /* 0x000fe200078e0a14 */
[C---:B------:R-:W-:Y:S01]  /*7de0*/  ISETP.GT.U32.AND P1, PT, R191.reuse, R6, PT ;  /* 0x00000006bf00720c */ /* 0x040fe20003f24070 */
[----:B------:R-:W-:Y:S01]  /*7df0*/  IMAD.MOV.U32 R3, RZ, RZ, R8 ;  /* 0x000000ffff037224 */ /* 0x000fe200078e0008 */
[C---:B------:R-:W-:Y:S01]  /*7e00*/  ISETP.GT.U32.AND P6, PT, R191.reuse, R4, PT ;  /* 0x00000004bf00720c */ /* 0x040fe20003fc4070 */
[----:B------:R-:W-:Y:S01]  /*7e10*/  IMAD R10, R191, R10, R9 ;  /* 0x0000000abf0a7224 */ /* 0x000fe200078e0209 */
[----:B------:R-:W-:Y:S01]  /*7e20*/  STL [R1+0x98], R20 ;  /* 0x0000981401007387 */ /* 0x000fe20000100800 */
[----:B------:R-:W-:Y:S01]  /*7e30*/  @!P5 IMAD.MOV R3, RZ, RZ, -R3 ;  /* 0x000000ffff03d224 */ /* 0x000fe200078e0a03 */
[----:B------:R-:W-:Y:S01]  /*7e40*/  ISETP.GE.AND P5, PT, R17, RZ, PT ;  /* 0x000000ff1100720c */ /* 0x000fe20003fa6270 */
[----:B------:R-:W-:Y:S01]  /*7e50*/  @!P2 IMAD.IADD R14, R14, 0x1, -R191 ;  /* 0x000000010e0ea824 */ /* 0x000fe200078e0abf */
[----:B------:R-:W-:-:S02]  /*7e60*/  ISETP.GT.U32.AND P3, PT, R191, R10, PT ;  /* 0x0000000abf00720c */ /* 0x000fc40003f64070 */
[----:B------:R1:W-:Y:S01]  /*7e70*/  STL [R1+0x94], R3 ;  /* 0x0000940301007387 */ /* 0x0003e20000100800 */
[----:B------:R-:W-:Y:S02]  /*7e80*/  IADD3 R17, R247, 0x90, RZ ;  /* 0x00000090f7117810 */ /* 0x000fe40007ffe0ff */
[--C-:B------:R-:W-:Y:S01]  /*7e90*/  @!P1 IMAD.IADD R6, R6, 0x1, -R191.reuse ;  /* 0x0000000106069824 */ /* 0x100fe200078e0abf */
[----:B------:R2:W-:Y:S01]  /*7ea0*/  STL [R1+0x90], R7 ;  /* 0x0000900701007387 */ /* 0x0005e20000100800 */
[----:B------:R-:W-:Y:S01]  /*7eb0*/  @!P6 IMAD.IADD R4, R4, 0x1, -R191 ;  /* 0x000000010404e824 */ /* 0x000fe200078e0abf */
[----:B------:R-:W-:Y:S01]  /*7ec0*/  ISETP.GT.U32.AND P6, PT, R191, R14, PT ;  /* 0x0000000ebf00720c */ /* 0x000fe20003fc4070 */
[----:B------:R-:W-:Y:S01]  /*7ed0*/  IMAD.MOV.U32 R9, RZ, RZ, R6 ;  /* 0x000000ffff097224 */ /* 0x000fe200078e0006 */
[----:B------:R-:W-:Y:S01]  /*7ee0*/  ISETP.GE.AND P1, PT, R18, RZ, PT ;  /* 0x000000ff1200720c */ /* 0x000fe20003f26270 */
[----:B-1----:R-:W-:Y:S01]  /*7ef0*/  IMAD.HI.U32 R3, R194, R5, RZ ;  /* 0x00000005c2037227 */ /* 0x002fe200078e00ff */
[----:B------:R-:W-:-:S02]  /*7f00*/  IADD3 R18, R247, 0x91, RZ ;  /* 0x00000091f7127810 */ /* 0x000fc40007ffe0ff */
[----:B------:R-:W-:Y:S01]  /*7f10*/  @!P4 IADD3 R9, -R9, RZ, RZ ;  /* 0x000000ff0909c210 */ /* 0x000fe20007ffe1ff */
[----:B------:R-:W-:Y:S01]  /*7f20*/  IMAD.MOV R8, RZ, RZ, -R3 ;  /* 0x000000ffff087224 */ /* 0x000fe200078e0a03 */
[----:B--2---:R-:W-:Y:S01]  /*7f30*/  IABS R7, R15 ;  /* 0x0000000f00077213 */ /* 0x004fe20000000000 */
[----:B------:R-:W-:Y:S01]  /*7f40*/  @!P3 IMAD.IADD R10, R10, 0x1, -R191 ;  /* 0x000000010a0ab824 */ /* 0x000fe200078e0abf */
[C---:B------:R-:W-:Y:S01]  /*7f50*/  ISETP.GT.U32.AND P4, PT, R191.reuse, R4, PT ;  /* 0x00000004bf00720c */ /* 0x040fe20003f84070 */
[----:B------:R-:W-:Y:S01]  /*7f60*/  IMAD R6, R191, R8, R5 ;  /* 0x00000008bf067224 */ /* 0x000fe200078e0205 */
[----:B------:R-:W-:Y:S01]  /*7f70*/  ISETP.GE.AND P3, PT, R19, RZ, PT ;  /* 0x000000ff1300720c */ /* 0x000fe20003f66270 */
[----:B------:R-:W-:Y:S01]  /*7f80*/  IMAD.HI.U32 R3, R194, R7, RZ ;  /* 0x00000007c2037227 */ /* 0x000fe200078e00ff */
[----:B------:R-:W-:Y:S01]  /*7f90*/  ISETP.GT.U32.AND P2, PT, R191, R10, PT ;  /* 0x0000000abf00720c */ /* 0x000fe20003f44070 */
[----:B------:R1:W-:Y:S01]  /*7fa0*/  STL [R1+0x8c], R9 ;  /* 0x00008c0901007387 */ /* 0x0003e20000100800 */
[----:B------:R-:W-:Y:S01]  /*7fb0*/  IADD3 R19, R247, 0x92, RZ ;  /* 0x00000092f7137810 */ /* 0x000fe20007ffe0ff */
[----:B------:R-:W-:Y:S01]  /*7fc0*/  IMAD.MOV R8, RZ, RZ, -R3 ;  /* 0x000000ffff087224 */ /* 0x000fe200078e0a03 */
[----:B------:R-:W-:Y:S01]  /*7fd0*/  IABS R12, R18 ;  /* 0x00000012000c7213 */ /* 0x000fe20000000000 */
[----:B------:R-:W-:Y:S01]  /*7fe0*/  @!P6 IMAD.IADD R14, R14, 0x1, -R191 ;  /* 0x000000010e0ee824 */ /* 0x000fe200078e0abf */
[----:B------:R-:W-:Y:S01]  /*7ff0*/  IABS R11, R19 ;  /* 0x00000013000b7213 */ /* 0x000fe20000000000 */
[----:B------:R-:W-:-:S02]  /*8000*/  IMAD R8, R191, R8, R7 ;  /* 0x00000008bf087224 */ /* 0x000fc400078e0207 */
[----:B------:R-:W-:Y:S01]  /*8010*/  IMAD.HI.U32 R5, R194, R12, RZ ;  /* 0x0000000cc2057227 */ /* 0x000fe200078e00ff */
[----:B-1----:R-:W-:Y:S02]  /*8020*/  IABS R9, R17 ;  /* 0x0000001100097213 */ /* 0x002fe40000000000 */
[C---:B------:R-:W-:Y:S01]  /*8030*/  ISETP.GT.U32.AND P6, PT, R191.reuse, R8, PT ;  /* 0x00000008bf00720c */ /* 0x040fe20003fc4070 */
[----:B------:R-:W-:Y:S01]  /*8040*/  @!P2 IMAD.IADD R10, R10, 0x1, -R191 ;  /* 0x000000010a0aa824 */ /* 0x000fe200078e0abf */
[----:B------:R-:W-:Y:S01]  /*8050*/  ISETP.GT.U32.AND P2, PT, R191, R6, PT ;  /* 0x00000006bf00720c */ /* 0x000fe20003f44070 */
[----:B------:R-:W-:-:S04]  /*8060*/  IMAD.HI.U32 R3, R194, R9, RZ ;  /* 0x00000009c2037227 */ /* 0x000fc800078e00ff */
[----:B------:R-:W-:Y:S01]  /*8070*/  IMAD.MOV.U32 R16, RZ, RZ, R10 ;  /* 0x000000ffff107224 */ /* 0x000fe200078e000a */
[----:B------:R-:W-:Y:S01]  /*8080*/  IADD3 R10, -R3, RZ, RZ ;  /* 0x000000ff030a7210 */ /* 0x000fe20007ffe1ff */
[--C-:B------:R-:W-:Y:S01]  /*8090*/  @!P4 IMAD.IADD R4, R4, 0x1, -R191.reuse ;  /* 0x000000010404c824 */ /* 0x100fe200078e0abf */
[----:B------:R-:W-:Y:S01]  /*80a0*/  ISETP.GE.AND P4, PT, R13, RZ, PT ;  /* 0x000000ff0d00720c */ /* 0x000fe20003f86270 */
[----:B------:R-:W-:Y:S02]  /*80b0*/  @!P5 IMAD.MOV R16, RZ, RZ, -R16 ;  /* 0x000000ffff10d224 */ /* 0x000fe400078e0a10 */
[----:B------:R-:W-:Y:S02]  /*80c0*/  @!P6 IMAD.IADD R8, R8, 0x1, -R191 ;  /* 0x000000010808e824 */ /* 0x000fe400078e0abf */
[----:B------:R-:W-:Y:S01]  /*80d0*/  IMAD.HI.U32 R7, R194, R11, RZ ;  /* 0x0000000bc2077227 */ /* 0x000fe200078e00ff */
[----:B------:R1:W-:Y:S02]  /*80e0*/  STL [R1+0x88], R16 ;  /* 0x0000881001007387 */ /* 0x0003e40000100800 */
[----:B------:R-:W-:Y:S01]  /*80f0*/  ISETP.GT.U32.AND P6, PT, R191, R8, PT ;  /* 0x00000008bf00720c */ /* 0x000fe20003fc4070 */
[----:B------:R-:W-:-:S02]  /*8100*/  IMAD.MOV R5, RZ, RZ, -R5 ;  /* 0x000000ffff057224 */ /* 0x000fc400078e0a05 */
[----:B------:R-:W-:Y:S01]  /*8110*/  @!P2 IMAD.IADD R6, R6, 0x1, -R191 ;  /* 0x000000010606a824 */ /* 0x000fe200078e0abf */
[----:B------:R-:W-:Y:S01]  /*8120*/  ISETP.GE.AND P2, PT, R15, RZ, PT ;  /* 0x000000ff0f00720c */ /* 0x000fe20003f46270 */
[----:B------:R-:W-:Y:S01]  /*8130*/  IMAD R12, R191, R5, R12 ;  /* 0x00000005bf0c7224 */ /* 0x000fe200078e020c */
[----:B------:R-:W-:Y:S01]  /*8140*/  IADD3 R15, R247, 0x95, RZ ;  /* 0x00000095f70f7810 */ /* 0x000fe20007ffe0ff */
[----:B------:R-:W-:Y:S01]  /*8150*/  IMAD.MOV.U32 R3, RZ, RZ, R4 ;  /* 0x000000ffff037224 */ /* 0x000fe200078e0004 */
[C---:B------:R-:W-:Y:S01]  /*8160*/  ISETP.GT.U32.AND P5, PT, R191.reuse, R6, PT ;  /* 0x00000006bf00720c */ /* 0x040fe20003fa4070 */
[----:B-1----:R-:W-:Y:S02]  /*8170*/  IMAD.MOV R16, RZ, RZ, -R7 ;  /* 0x000000ffff107224 */ /* 0x002fe400078e0a07 */
[----:B------:R-:W-:Y:S02]  /*8180*/  IMAD.MOV.U32 R13, RZ, RZ, R14 ;  /* 0x000000ffff0d7224 */ /* 0x000fe400078e000e */
[----:B------:R-:W-:Y:S01]  /*8190*/  IMAD R4, R191, R16, R11 ;  /* 0x00000010bf047224 */ /* 0x000fe200078e020b */
[----:B------:R-:W-:Y:S01]  /*81a0*/  IADD3 R11, R247, 0x93, RZ ;  /* 0x00000093f70b7810 */ /* 0x000fe20007ffe0ff */
[----:B------:R-:W-:Y:S01]  /*81b0*/  @!P3 IMAD.MOV R3, RZ, RZ, -R3 ;  /* 0x000000ffff03b224 */ /* 0x000fe200078e0a03 */
[----:B------:R-:W-:Y:S01]  /*81c0*/  ISETP.GT.U32.AND P3, PT, R191, R12, PT ;  /* 0x0000000cbf00720c */ /* 0x000fe20003f64070 */
[----:B------:R-:W-:Y:S01]  /*81d0*/  @!P6 IMAD.IADD R8, R8, 0x1, -R191 ;  /* 0x000000010808e824 */ /* 0x000fe200078e0abf */
[----:B------:R-:W-:Y:S01]  /*81e0*/  @!P1 IADD3 R13, -R13, RZ, RZ ;  /* 0x000000ff0d0d9210 */ /* 0x000fe20007ffe1ff */
[C---:B------:R-:W-:Y:S01]  /*81f0*/  IMAD R10, R191.reuse, R10, R9 ;  /* 0x0000000abf0a7224 */ /* 0x040fe200078e0209 */
[C---:B------:R-:W-:Y:S01]  /*8200*/  ISETP.GT.U32.AND P6, PT, R191.reuse, R4, PT ;  /* 0x00000004bf00720c */ /* 0x040fe20003fc4070 */
[--C-:B------:R-:W-:Y:S01]  /*8210*/  @!P5 IMAD.IADD R6, R6, 0x1, -R191.reuse ;  /* 0x000000010606d824 */ /* 0x100fe200078e0abf */
[----:B------:R-:W-:Y:S01]  /*8220*/  IABS R5, R11 ;  /* 0x0000000b00057213 */ /* 0x000fe20000000000 */
[----:B------:R1:W-:Y:S01]  /*8230*/  STL [R1+0x84], R13 ;  /* 0x0000840d01007387 */ /* 0x0003e20000100800 */
[----:B------:R-:W-:Y:S01]  /*8240*/  ISETP.GT.U32.AND P1, PT, R191, R10, PT ;  /* 0x0000000abf00720c */ /* 0x000fe20003f24070 */
[----:B------:R-:W-:Y:S01]  /*8250*/  IMAD.MOV.U32 R7, RZ, RZ, R6 ;  /* 0x000000ffff077224 */ /* 0x000fe200078e0006 */
[----:B------:R-:W-:Y:S01]  /*8260*/  IABS R16, R15 ;  /* 0x0000000f00107213 */ /* 0x000fe20000000000 */
[----:B------:R2:W-:Y:S01]  /*8270*/  STL [R1+0x80], R3 ;  /* 0x0000800301007387 */ /* 0x0005e20000100800 */
[----:B------:R-:W-:Y:S01]  /*8280*/  ISETP.GE.AND P5, PT, R17, RZ, PT ;  /* 0x000000ff1100720c */ /* 0x000fe20003fa6270 */
[----:B------:R-:W-:Y:S01]  /*8290*/  @!P3 IMAD.IADD R12, R12, 0x1, -R191 ;  /* 0x000000010c0cb824 */ /* 0x000fe200078e0abf */
[C---:B------:R-:W-:Y:S01]  /*82a0*/  IADD3 R17, R247.reuse, 0x96, RZ ;  /* 0x00000096f7117810 */ /* 0x040fe20007ffe0ff */
[----:B------:R-:W-:Y:S01]  /*82b0*/  @!P4 IMAD.MOV R7, RZ, RZ, -R7 ;  /* 0x000000ffff07c224 */ /* 0x000fe200078e0a07 */
[----:B-1----:R-:W-:Y:S01]  /*82c0*/  IADD3 R13, R247, 0x94, RZ ;  /* 0x00000094f70d7810 */ /* 0x002fe20007ffe0ff */
[----:B------:R-:W-:Y:S01]  /*82d0*/  @!P6 IMAD.IADD R4, R4, 0x1, -R191 ;  /* 0x000000010404e824 */ /* 0x000fe200078e0abf */
[----:B------:R-:W-:-:S02]  /*82e0*/  ISETP.GT.U32.AND P6, PT, R191, R12, PT ;  /* 0x0000000cbf00720c */ /* 0x000fc40003fc4070 */
[----:B------:R1:W-:Y:S01]  /*82f0*/  STL [R1+0x7c], R7 ;  /* 0x00007c0701007387 */ /* 0x0003e20000100800 */
[----:B--2---:R-:W-:Y:S01]  /*8300*/  IMAD.HI.U32 R3, R194, R5, RZ ;  /* 0x00000005c2037227 */ /* 0x004fe200078e00ff */
[----:B------:R-:W-:Y:S02]  /*8310*/  IABS R14, R13 ;  /* 0x0000000d000e7213 */ /* 0x000fe40000000000 */
[----:B------:R-:W-:Y:S01]  /*8320*/  ISETP.GT.U32.AND P4, PT, R191, R4, PT ;  /* 0x00000004bf00720c */ /* 0x000fe20003f84070 */
[----:B------:R-:W-:Y:S01]  /*8330*/  @!P1 IMAD.IADD R10, R10, 0x1, -R191 ;  /* 0x000000010a0a9824 */ /* 0x000fe200078e0abf */
[----:B------:R-:W-:Y:S01]  /*8340*/  IADD3 R6, -R3, RZ, RZ ;  /* 0x000000ff03067210 */ /* 0x000fe20007ffe1ff */
[----:B------:R-:W-:Y:S01]  /*8350*/  IMAD.HI.U32 R3, R194, R14, RZ ;  /* 0x0000000ec2037227 */ /* 0x000fe200078e00ff */
[----:B------:R-:W-:Y:S02]  /*8360*/  ISETP.GE.AND P1, PT, R18, RZ, PT ;  /* 0x000000ff1200720c */ /* 0x000fe40003f26270 */
[----:B------:R-:W-:Y:S01]  /*8370*/  ISETP.GT.U32.AND P3, PT, R191, R10, PT ;  /* 0x0000000abf00720c */ /* 0x000fe20003f64070 */
[----:B------:R-:W-:Y:S01]  /*8380*/  IMAD.MOV R3, RZ, RZ, -R3 ;  /* 0x000000ffff037224 */ /* 0x000fe200078e0a03 */
[----:B------:R-:W-:Y:S01]  /*8390*/  IADD3 R18, R247, 0x97, RZ ;  /* 0x00000097f7127810 */ /* 0x000fe20007ffe0ff */
[----:B------:R-:W-:Y:S01]  /*83a0*/  @!P6 IMAD.IADD R12, R12, 0x1, -R191 ;  /* 0x000000010c0ce824 */ /* 0x000fe200078e0abf */
[----:B-1----:R-:W-:Y:S01]  /*83b0*/  IABS R7, R17 ;  /* 0x0000001100077213 */ /* 0x002fe20000000000 */
[C---:B------:R-:W-:Y:S01]  /*83c0*/  IMAD R14, R191.reuse, R3, R14 ;  /* 0x00000003bf0e7224 */ /* 0x040fe200078e020e */
[----:B------:R-:W-:Y:S01]  /*83d0*/  IABS R9, R18 ;  /* 0x0000001200097213 */ /* 0x000fe20000000000 */
[----:B------:R-:W-:-:S02]  /*83e0*/  IMAD R6, R191, R6, R5 ;  /* 0x00000006bf067224 */ /* 0x000fc400078e0205 */
[----:B------:R-:W-:Y:S01]  /*83f0*/  IMAD.HI.U32 R3, R194, R16, RZ ;  /* 0x00000010c2037227 */ /* 0x000fe200078e00ff */
[----:B------:R-:W-:-:S03]  /*8400*/  ISETP.GT.U32.AND P6, PT, R191, R14, PT ;  /* 0x0000000ebf00720c */ /* 0x000fc60003fc4070 */
[--C-:B------:R-:W-:Y:S01]  /*8410*/  @!P3 IMAD.IADD R10, R10, 0x1, -R191.reuse ;  /* 0x000000010a0ab824 */ /* 0x100fe200078e0abf */
[----:B------:R-:W-:Y:S01]  /*8420*/  ISETP.GT.U32.AND P3, PT, R191, R6, PT ;  /* 0x00000006bf00720c */ /* 0x000fe20003f64070 */
[----:B------:R-:W-:Y:S01]  /*8430*/  @!P4 IMAD.IADD R4, R4, 0x1, -R191 ;  /* 0x000000010404c824 */ /* 0x000fe200078e0abf */
[----:B------:R-:W-:Y:S01]  /*8440*/  ISETP.GE.AND P4, PT, R19, RZ, PT ;  /* 0x000000ff1300720c */ /* 0x000fe20003f86270 */
[----:B------:R-:W-:Y:S01]  /*8450*/  IMAD.MOV.U32 R20, RZ, RZ, R8 ;  /* 0x000000ffff147224 */ /* 0x000fe200078e0008 */
[----:B------:R-:W-:Y:S01]  /*8460*/  IADD3 R5, -R3, RZ, RZ ;  /* 0x000000ff03057210 */ /* 0x000fe20007ffe1ff */
[----:B------:R-:W-:-:S04]  /*8470*/  IMAD.HI.U32 R3, R194, R7, RZ ;  /* 0x00000007c2037227 */ /* 0x000fc800078e00ff */
[----:B------:R-:W-:Y:S02]  /*8480*/  @!P6 IMAD.IADD R14, R14, 0x1, -R191 ;  /* 0x000000010e0ee824 */ /* 0x000fe400078e0abf */
[C---:B------:R-:W-:Y:S02]  /*8490*/  IMAD R16, R191.reuse, R5, R16 ;  /* 0x00000005bf107224 */ /* 0x040fe400078e0210 */
[----:B------:R-:W-:Y:S01]  /*84a0*/  IMAD.MOV.U32 R5, RZ, RZ, R9 ;  /* 0x000000ffff057224 */ /* 0x000fe200078e0009 */
[----:B------:R-:W-:Y:S01]  /*84b0*/  ISETP.GT.U32.AND P6, PT, R191, R14, PT ;  /* 0x0000000ebf00720c */ /* 0x000fe20003fc4070 */
[----:B------:R-:W-:Y:S01]  /*84c0*/  IMAD.MOV R8, RZ, RZ, -R3 ;  /* 0x000000ffff087224 */ /* 0x000fe200078e0a03 */
[----:B------:R-:W-:Y:S01]  /*84d0*/  MOV R9, R12 ;  /* 0x0000000c00097202 */ /* 0x000fe20000000f00 */
[----:B------:R-:W-:Y:S01]  /*84e0*/  IMAD.MOV.U32 R3, RZ, RZ, R4 ;  /* 0x000000ffff037224 */ /* 0x000fe200078e0004 */
[----:B------:R-:W-:Y:S01]  /*84f0*/  IADD3 R12, R247, 0x99, RZ ;  /* 0x00000099f70c7810 */ /* 0x000fe20007ffe0ff */
[----:B------:R-:W-:Y:S01]  /*8500*/  @!P3 IMAD.IADD R6, R6, 0x1, -R191 ;  /* 0x000000010606b824 */ /* 0x000fe200078e0abf */
[----:B------:R-:W-:Y:S01]  /*8510*/  ISETP.GE.AND P3, PT, R11, RZ, PT ;  /* 0x000000ff0b00720c */ /* 0x000fe20003f66270 */
[----:B------:R-:W-:-:S02]  /*8520*/  @!P2 IMAD.MOV R20, RZ, RZ, -R20 ;  /* 0x000000ffff14a224 */ /* 0x000fc400078e0a14 */
[----:B------:R-:W-:Y:S01]  /*8530*/  @!P5 IMAD.MOV R10, RZ, RZ, -R10 ;  /* 0x000000ffff0ad224 */ /* 0x000fe200078e0a0a */
[C---:B------:R-:W-:Y:S01]  /*8540*/  ISETP.GT.U32.AND P5, PT, R191.reuse, R16, PT ;  /* 0x00000010bf00720c */ /* 0x040fe20003fa4070 */
[----:B------:R-:W-:Y:S01]  /*8550*/  @!P1 IMAD.MOV R9, RZ, RZ, -R9 ;  /* 0x000000ffff099224 */ /* 0x000fe200078e0a09 */
[C---:B------:R-:W-:Y:S01]  /*8560*/  ISETP.GT.U32.AND P2, PT, R191.reuse, R6, PT ;  /* 0x00000006bf00720c */ /* 0x040fe20003f44070 */
[----:B------:R-:W-:Y:S01]  /*8570*/  @!P4 IMAD.MOV R3, RZ, RZ, -R3 ;  /* 0x000000ffff03c224 */ /* 0x000fe200078e0a03 */
[----:B------:R-:W-:Y:S01]  /*8580*/  STL [R1+0x78], R20 ;  /* 0x0000781401007387 */ /* 0x000fe20000100800 */
[----:B------:R-:W-:Y:S01]  /*8590*/  IMAD R4, R191, R8, R7 ;  /* 0x00000008bf047224 */ /* 0x000fe200078e0207 */
[----:B------:R-:W-:Y:S02]  /*85a0*/  ISETP.GE.AND P1, PT, R13, RZ, PT ;  /* 0x000000ff0d00720c */ /* 0x000fe40003f26270 */
[----:B------:R1:W-:Y:S01]  /*85b0*/  STL [R1+0x74], R10 ;  /* 0x0000740a01007387 */ /* 0x0003e20000100800 */
[----:B------:R-:W-:-:S02]  /*85c0*/  @!P6 IADD3 R14, R14, -R191, RZ ;  /* 0x800000bf0e0ee210 */ /* 0x000fc40007ffe0ff */
[----:B------:R-:W-:Y:S01]  /*85d0*/  ISETP.GT.U32.AND P6, PT, R191, R4, PT ;  /* 0x00000004bf00720c */ /* 0x000fe20003fc4070 */
[----:B------:R2:W-:Y:S01]  /*85e0*/  STL [R1+0x70], R9 ;  /* 0x0000700901007387 */ /* 0x0005e20000100800 */
[--C-:B------:R-:W-:Y:S01]  /*85f0*/  @!P5 IMAD.IADD R16, R16, 0x1, -R191.reuse ;  /* 0x000000011010d824 */ /* 0x100fe200078e0abf */
[----:B------:R-:W-:Y:S01]  /*8600*/  ISETP.GE.AND P4, PT, R15, RZ, PT ;  /* 0x000000ff0f00720c */ /* 0x000fe20003f86270 */
[----:B------:R-:W-:Y:S01]  /*8610*/  @!P2 IMAD.IADD R6, R6, 0x1, -R191 ;  /* 0x000000010606a824 */ /* 0x000fe200078e0abf */
[----:B------:R3:W-:Y:S01]  /*8620*/  STL [R1+0x6c], R3 ;  /* 0x00006c0301007387 */ /* 0x0007e20000100800 */
[----:B------:R-:W-:Y:S01]  /*8630*/  IABS R7, R12 ;  /* 0x0000000c00077213 */ /* 0x000fe20000000000 */
[----:B-1----:R-:W-:Y:S01]  /*8640*/  IMAD.MOV.U32 R10, RZ, RZ, R14 ;  /* 0x000000ffff0a7224 */ /* 0x002fe200078e000e */
[----:B------:R-:W-:Y:S01]  /*8650*/  ISETP.GT.U32.AND P5, PT, R191, R16, PT ;  /* 0x00000010bf00720c */ /* 0x000fe20003fa4070 */
[----:B------:R-:W-:Y:S01]  /*8660*/  IMAD.MOV.U32 R11, RZ, RZ, R6 ;  /* 0x000000ffff0b7224 */ /* 0x000fe200078e0006 */
[C---:B------:R-:W-:Y:S01]  /*8670*/  IADD3 R13, R247.reuse, 0x9a, RZ ;  /* 0x0000009af70d7810 */ /* 0x040fe20007ffe0ff */
[----:B------:R-:W-:Y:S01]  /*8680*/  @!P1 IMAD.MOV R10, RZ, RZ, -R10 ;  /* 0x000000ffff0a9224 */ /* 0x000fe200078e0a0a */
[C---:B--2---:R-:W-:Y:S01]  /*8690*/  IADD3 R9, R247.reuse, 0x98, RZ ;  /* 0x00000098f7097810 */ /* 0x044fe20007ffe0ff */
[----:B------:R-:W-:Y:S01]  /*86a0*/  @!P3 IMAD.MOV R11, RZ, RZ, -R11 ;  /* 0x000000ffff0bb224 */ /* 0x000fe200078e0a0b */
[----:B------:R-:W-:Y:S01]  /*86b0*/  @!P6 IADD3 R4, R4, -R191, RZ ;  /* 0x800000bf0404e210 */ /* 0x000fe20007ffe0ff */
[----:B---3--:R-:W-:Y:S01]  /*86c0*/  IMAD.HI.U32 R3, R194, R5, RZ ;  /* 0x00000005c2037227 */ /* 0x008fe200078e00ff */
[----:B------:R-:W-:-:S02]  /*86d0*/  IADD3 R14, R247, 0x9b, RZ ;  /* 0x0000009bf70e7810 */ /* 0x000fc40007ffe0ff */
[C---:B------:R-:W-:Y:S01]  /*86e0*/  ISETP.GT.U32.AND P6, PT, R191.reuse, R4, PT ;  /* 0x00000004bf00720c */ /* 0x040fe20003fc4070 */
[----:B------:R-:W-:Y:S01]  /*86f0*/  IMAD.MOV R8, RZ, RZ, -R3 ;  /* 0x000000ffff087224 */ /* 0x000fe200078e0a03 */
[----:B------:R-:W-:Y:S01]  /*8700*/  IABS R3, R9 ;  /* 0x0000000900037213 */ /* 0x000fe20000000000 */
[----:B------:R-:W-:Y:S01]  /*8710*/  @!P5 IMAD.IADD R16, R16, 0x1, -R191 ;  /* 0x000000011010d824 */ /* 0x000fe200078e0abf */
[----:B------:R1:W-:Y:S01]  /*8720*/  STL [R1+0x68], R11 ;  /* 0x0000680b01007387 */ /* 0x0003e20000100800 */
[----:B------:R-:W-:Y:S01]  /*8730*/  IMAD R8, R191, R8, R5 ;  /* 0x00000008bf087224 */ /* 0x000fe200078e0205 */
[----:B------:R-:W-:Y:S01]  /*8740*/  ISETP.GE.AND P5, PT, R9, RZ, PT ;  /* 0x000000ff0900720c */ /* 0x000fe20003fa6270 */
[----:B------:R-:W-:Y:S01]  /*8750*/  IMAD.MOV.U32 R6, RZ, RZ, R3 ;  /* 0x000000ffff067224 */ /* 0x000fe200078e0003 */
[----:B------:R2:W-:Y:S01]  /*8760*/  STL [R1+0x64], R10 ;  /* 0x0000640a01007387 */ /* 0x0005e20000100800 */
[----:B------:R-:W-:Y:S02]  /*8770*/  IABS R9, R13 ;  /* 0x0000000d00097213 */ /* 0x000fe40000000000 */
[----:B------:R-:W-:Y:S01]  /*8780*/  ISETP.GT.U32.AND P1, PT, R191, R8, PT ;  /* 0x00000008bf00720c */ /* 0x000fe20003f24070 */
[----:B------:R-:W-:Y:S01]  /*8790*/  IMAD.HI.U32 R3, R194, R6, RZ ;  /* 0x00000006c2037227 */ /* 0x000fe200078e00ff */
[----:B------:R-:W-:-:S02]  /*87a0*/  ISETP.GE.AND P3, PT, R18, RZ, PT ;  /* 0x000000ff1200720c */ /* 0x000fc40003f66270 */
[----:B-1----:R-:W-:Y:S01]  /*87b0*/  IABS R11, R14 ;  /* 0x0000000e000b7213 */ /* 0x002fe20000000000 */
[----:B------:R-:W-:Y:S01]  /*87c0*/  IMAD.MOV R3, RZ, RZ, -R3 ;  /* 0x000000ffff037224 */ /* 0x000fe200078e0a03 */
[----:B------:R-:W-:Y:S01]  /*87d0*/  ISETP.GE.AND P2, PT, R17, RZ, PT ;  /* 0x000000ff1100720c */ /* 0x000fe20003f46270 */
[----:B--2---:R-:W-:Y:S01]  /*87e0*/  IMAD.MOV.U32 R10, RZ, RZ, R16 ;  /* 0x000000ffff0a7224 */ /* 0x004fe200078e0010 */
[----:B------:R-:W-:Y:S01]  /*87f0*/  IADD3 R17, R247, 0x9e, RZ ;  /* 0x0000009ef7117810 */ /* 0x000fe20007ffe0ff */
[----:B------:R-:W-:Y:S01]  /*8800*/  IMAD R6, R191, R3, R6 ;  /* 0x00000003bf067224 */ /* 0x000fe200078e0206 */
[----:B------:R-:W-:Y:S01]  /*8810*/  IADD3 R20, R247, 0xaa, RZ ;  /* 0x000000aaf7147810 */ /* 0x000fe20007ffe0ff */
[--C-:B------:R-:W-:Y:S02]  /*8820*/  @!P6 IMAD.IADD R4, R4, 0x1, -R191.reuse ;  /* 0x000000010404e824 */ /* 0x100fe400078e0abf */
[----:B------:R-:W-:Y:S01]  /*8830*/  @!P1 IMAD.IADD R8, R8, 0x1, -R191 ;  /* 0x0000000108089824 */ /* 0x000fe200078e0abf */
[C---:B------:R-:W-:Y:S01]  /*8840*/  ISETP.GT.U32.AND P6, PT, R191.reuse, R6, PT ;  /* 0x00000006bf00720c */ /* 0x040fe20003fc4070 */
[----:B------:R-:W-:Y:S01]  /*8850*/  @!P4 IMAD.MOV R10, RZ, RZ, -R10 ;  /* 0x000000ffff0ac224 */ /* 0x000fe200078e0a0a */
[----:B------:R-:W-:Y:S01]  /*8860*/  ISETP.GE.AND P4, PT, R12, RZ, PT ;  /* 0x000000ff0c00720c */ /* 0x000fe20003f86270 */
[----:B------:R-:W-:Y:S01]  /*8870*/  IMAD.HI.U32 R3, R194, R7, RZ ;  /* 0x00000007c2037227 */ /* 0x000fe200078e00ff */
[----:B------:R-:W-:-:S02]  /*8880*/  ISETP.GT.U32.AND P1, PT, R191, R8, PT ;  /* 0x00000008bf00720c */ /* 0x000fc40003f24070 */
[----:B------:R1:W-:Y:S01]  /*8890*/  STL [R1+0x60], R10 ;  /* 0x0000600a01007387 */ /* 0x0003e20000100800 */
[----:B------:R-:W-:-:S04]  /*88a0*/  IMAD.HI.U32 R5, R194, R9, RZ ;  /* 0x00000009c2057227 */ /* 0x000fc800078e00ff */
[----:B------:R-:W-:Y:S02]  /*88b0*/  IMAD.MOV.U32 R15, RZ, RZ, R4 ;  /* 0x000000ffff0f7224 */ /* 0x000fe400078e0004 */
[----:B------:R-:W-:Y:S02]  /*88c0*/  @!P6 IMAD.IADD R6, R6, 0x1, -R191 ;  /* 0x000000010606e824 */ /* 0x000fe400078e0abf */
[----:B------:R-:W-:Y:S01]  /*88d0*/  IMAD.MOV R12, RZ, RZ, -R5 ;  /* 0x000000ffff0c7224 */ /* 0x000fe200078e0a05 */
[----:B-1----:R-:W-:Y:S01]  /*88e0*/  IADD3 R10, -R3, RZ, RZ ;  /* 0x000000ff030a7210 */ /* 0x002fe20007ffe1ff */
[----:B------:R-:W-:Y:S01]  /*88f0*/  @!P1 IMAD.IADD R8, R8, 0x1, -R191 ;  /* 0x0000000108089824 */ /* 0x000fe200078e0abf */
[C---:B------:R-:W-:Y:S01]  /*8900*/  ISETP.GT.U32.AND P6, PT, R191.reuse, R6, PT ;  /* 0x00000006bf00720c */ /* 0x040fe20003fc4070 */
[----:B------:R-:W-:Y:S01]  /*8910*/  IMAD.MOV.U32 R5, RZ, RZ, R11 ;  /* 0x000000ffff057224 */ /* 0x000fe200078e000b */
[----:B------:R-:W-:Y:S01]  /*8920*/  IABS R11, R17 ;  /* 0x00000011000b7213 */ /* 0x000fe20000000000 */
[C---:B------:R-:W-:Y:S01]  /*8930*/  IMAD R4, R191.reuse, R10, R7 ;  /* 0x0000000abf047224 */ /* 0x040fe200078e0207 */
[----:B------:R-:W-:Y:S01]  /*8940*/  MOV R7, R8 ;  /* 0x0000000800077202 */ /* 0x000fe20000000f00 */
[----:B------:R-:W-:-:S02]  /*8950*/  IMAD R10, R191, R12, R9 ;  /* 0x0000000cbf0a7224 */ /* 0x000fc400078e0209 */
[----:B------:R-:W-:Y:S01]  /*8960*/  IMAD.HI.U32 R3, R194, R5, RZ ;  /* 0x00000005c2037227 */ /* 0x000fe200078e00ff */
[----:B------:R-:W-:-:S03]  /*8970*/  ISETP.GT.U32.AND P1, PT, R191, R4, PT ;  /* 0x00000004bf00720c */ /* 0x000fc60003f24070 */
[----:B------:R-:W-:Y:S02]  /*8980*/  IMAD.MOV R8, RZ, RZ, -R3 ;  /* 0x000000ffff087224 */ /* 0x000fe400078e0a03 */
[----:B------:R-:W-:Y:S01]  /*8990*/  @!P3 IMAD.MOV R7, RZ, RZ, -R7 ;  /* 0x000000ffff07b224 */ /* 0x000fe200078e0a07 */
[C---:B------:R-:W-:Y:S01]  /*89a0*/  ISETP.GT.U32.AND P3, PT, R191.reuse, R10, PT ;  /* 0x0000000abf00720c */ /* 0x040fe20003f64070 */
[----:B------:R-:W-:Y:S02]  /*89b0*/  IMAD R8, R191, R8, R5 ;  /* 0x00000008bf087224 */ /* 0x000fe400078e0205 */
[----:B------:R-:W-:Y:S01]  /*89c0*/  @!P2 IMAD.MOV R15, RZ, RZ, -R15 ;  /* 0x000000ffff0fa224 */ /* 0x000fe200078e0a0f */
[----:B------:R-:W-:Y:S01]  /*89d0*/  ISETP.GE.AND P2, PT, R13, RZ, PT ;  /* 0x000000ff0d00720c */ /* 0x000fe20003f46270 */
[--C-:B------:R-:W-:Y:S01]  /*89e0*/  @!P6 IMAD.IADD R6, R6, 0x1, -R191.reuse ;  /* 0x000000010606e824 */ /* 0x100fe200078e0abf */
[----:B------:R-:W-:Y:S01]  /*89f0*/  ISETP.GT.U32.AND P6, PT, R191, R8, PT ;  /* 0x00000008bf00720c */ /* 0x000fe20003fc4070 */
[----:B------:R-:W-:Y:S01]  /*8a00*/  @!P1 IMAD.IADD R4, R4, 0x1, -R191 ;  /* 0x0000000104049824 */ /* 0x000fe200078e0abf */
[----:B------:R-:W-:Y:S01]  /*8a10*/  IADD3 R13, R247, 0x9c, RZ ;  /* 0x0000009cf70d7810 */ /* 0x000fe20007ffe0ff */
[----:B------:R1:W-:Y:S01]  /*8a20*/  STL [R1+0x5c], R15 ;  /* 0x00005c0f01007387 */ /* 0x0003e20000100800 */
[----:B------:R-:W-:-:S02]  /*8a30*/  IMAD.MOV.U32 R12, RZ, RZ, R6 ;  /* 0x000000ffff0c7224 */ /* 0x000fc400078e0006 */
[----:B------:R-:W-:Y:S01]  /*8a40*/  ISETP.GT.U32.AND P1, PT, R191, R4, PT ;  /* 0x00000004bf00720c */ /* 0x000fe20003f24070 */
[----:B------:R2:W-:Y:S01]  /*8a50*/  STL [R1+0x58], R7 ;  /* 0x0000580701007387 */ /* 0x0005e20000100800 */
[--C-:B------:R-:W-:Y:S01]  /*8a60*/  @!P3 IMAD.IADD R10, R10, 0x1, -R191.reuse ;  /* 0x000000010a0ab824 */ /* 0x100fe200078e0abf */
[----:B------:R-:W-:Y:S01]  /*8a70*/  @!P5 IADD3 R12, -R12, RZ, RZ ;  /* 0x000000ff0c0cd210 */ /* 0x000fe20007ffe1ff */
[----:B------:R-:W-:Y:S01]  /*8a80*/  IMAD.HI.U32 R6, R194, R11, RZ ;  /* 0x0000000bc2067227 */ /* 0x000fe200078e00ff */
[----:B------:R-:W-:Y:S02]  /*8a90*/  ISETP.GE.AND P5, PT, R14, RZ, PT ;  /* 0x000000ff0e00720c */ /* 0x000fe40003fa6270 */
[----:B-1----:R-:W-:Y:S01]  /*8aa0*/  IADD3 R15, R247, 0x9d, RZ ;  /* 0x0000009df70f7810 */ /* 0x002fe20007ffe0ff */
[--C-:B------:R-:W-:Y:S01]  /*8ab0*/  @!P6 IMAD.IADD R8, R8, 0x1, -R191.reuse ;  /* 0x000000010808e824 */ /* 0x100fe200078e0abf */
[C---:B------:R-:W-:Y:S01]  /*8ac0*/  ISETP.GT.U32.AND P3, PT, R191.reuse, R10, PT ;  /* 0x0000000abf00720c */ /* 0x040fe20003f64070 */
[----:B------:R1:W-:Y:S01]  /*8ad0*/  STL [R1+0x54], R12 ;  /* 0x0000540c01007387 */ /* 0x0003e20000100800 */
[----:B--2---:R-:W-:Y:S01]  /*8ae0*/  IABS R7, R13 ;  /* 0x0000000d00077213 */ /* 0x004fe20000000000 */
[----:B------:R-:W-:Y:S01]  /*8af0*/  IMAD.MOV R16, RZ, RZ, -R6 ;  /* 0x000000ffff107224 */ /* 0x000fe200078e0a06 */
[----:B------:R-:W-:Y:S01]  /*8b00*/  IABS R9, R15 ;  /* 0x0000000f00097213 */ /* 0x000fe20000000000 */
[----:B------:R-:W-:Y:S01]  /*8b10*/  @!P1 IMAD.IADD R4, R4, 0x1, -R191 ;  /* 0x0000000104049824 */ /* 0x000fe200078e0abf */
[----:B------:R-:W-:Y:S01]  /*8b20*/  ISETP.GT.U32.AND P6, PT, R191, R8, PT ;  /* 0x00000008bf00720c */ /* 0x000fe20003fc4070 */
[----:B------:R-:W-:Y:S01]  /*8b30*/  IMAD.HI.U32 R3, R194, R7, RZ ;  /* 0x00000007c2037227 */ /* 0x000fe200078e00ff */
[----:B------:R-:W-:-:S02]  /*8b40*/  ISETP.GE.AND P1, PT, R13, RZ, PT ;  /* 0x000000ff0d00720c */ /* 0x000fc40003f26270 */
[----:B------:R-:W-:Y:S01]  /*8b50*/  MOV R19, R4 ;  /* 0x0000000400137202 */ /* 0x000fe20000000f00 */
[----:B------:R-:W-:Y:S01]  /*8b60*/  IMAD.HI.U32 R5, R194, R9, RZ ;  /* 0x00000009c2057227 */ /* 0x000fe200078e00ff */
[----:B------:R-:W-:-:S03]  /*8b70*/  IADD3 R13, R247, 0xa1, RZ ;  /* 0x000000a1f70d7810 */ /* 0x000fc60007ffe0ff */
[----:B-1----:R-:W-:Y:S02]  /*8b80*/  IMAD.MOV R12, RZ, RZ, -R3 ;  /* 0x000000ffff0c7224 */ /* 0x002fe400078e0a03 */
[----:B------:R-:W-:Y:S02]  /*8b90*/  IMAD.MOV R14, RZ, RZ, -R5 ;  /* 0x000000ffff0e7224 */ /* 0x000fe400078e0a05 */
[C---:B------:R-:W-:Y:S02]  /*8ba0*/  IMAD R6, R191.reuse, R12, R7 ;  /* 0x0000000cbf067224 */ /* 0x040fe400078e0207 */
[----:B------:R-:W-:Y:S01]  /*8bb0*/  IMAD R12, R191, R14, R9 ;  /* 0x0000000ebf0c7224 */ /* 0x000fe200078e0209 */
[----:B------:R-:W-:Y:S01]  /*8bc0*/  IADD3 R9, R247, 0x9f, RZ ;  /* 0x0000009ff7097810 */ /* 0x000fe20007ffe0ff */
[----:B------:R-:W-:Y:S01]  /*8bd0*/  @!P3 IMAD.IADD R10, R10, 0x1, -R191 ;  /* 0x000000010a0ab824 */ /* 0x000fe200078e0abf */
[C---:B------:R-:W-:Y:S01]  /*8be0*/  ISETP.GT.U32.AND P3, PT, R191.reuse, R6, PT ;  /* 0x00000006bf00720c */ /* 0x040fe20003f64070 */
[C---:B------:R-:W-:Y:S01]  /*8bf0*/  IMAD R14, R191.reuse, R16, R11 ;  /* 0x00000010bf0e7224 */ /* 0x040fe200078e020b */
[----:B------:R-:W-:Y:S01]  /*8c00*/  IABS R4, R9 ;  /* 0x0000000900047213 */ /* 0x000fe20000000000 */
[----:B------:R-:W-:Y:S01]  /*8c10*/  @!P4 IMAD.MOV R19, RZ, RZ, -R19 ;  /* 0x000000ffff13c224 */ /* 0x000fe200078e0a13 */
[C---:B------:R-:W-:Y:S01]  /*8c20*/  ISETP.GT.U32.AND P4, PT, R191.reuse, R12, PT ;  /* 0x0000000cbf00720c */ /* 0x040fe20003f84070 */
[----:B------:R-:W-:Y:S01]  /*8c30*/  @!P6 IMAD.IADD R8, R8, 0x1, -R191 ;  /* 0x000000010808e824 */ /* 0x000fe200078e0abf */
[----:B------:R-:W-:Y:S01]  /*8c40*/  ISETP.GT.U32.AND P6, PT, R191, R14, PT ;  /* 0x0000000ebf00720c */ /* 0x000fe20003fc4070 */
[----:B------:R-:W-:Y:S01]  /*8c50*/  IMAD.HI.U32 R3, R194, R4, RZ ;  /* 0x00000004c2037227 */ /* 0x000fe200078e00ff */
[C---:B------:R-:W-:Y:S01]  /*8c60*/  IADD3 R11, R247.reuse, 0xa0, RZ ;  /* 0x000000a0f70b7810 */ /* 0x040fe20007ffe0ff */
[----:B------:R1:W-:Y:S01]  /*8c70*/  STL [R1+0x50], R19 ;  /* 0x0000501301007387 */ /* 0x0003e20000100800 */
[----:B------:R-:W-:Y:S01]  /*8c80*/  IADD3 R16, R247, 0xa3, RZ ;  /* 0x000000a3f7107810 */ /* 0x000fe20007ffe0ff */
[----:B------:R-:W-:Y:S01]  /*8c90*/  IMAD.MOV R5, RZ, RZ, -R3 ;  /* 0x000000ffff057224 */ /* 0x000fe200078e0a03 */
[----:B------:R-:W-:Y:S01]  /*8ca0*/  IABS R7, R11 ;  /* 0x0000000b00077213 */ /* 0x000fe20000000000 */
[--C-:B------:R-:W-:Y:S01]  /*8cb0*/  @!P3 IMAD.IADD R6, R6, 0x1, -R191.reuse ;  /* 0x000000010606b824 */ /* 0x100fe200078e0abf */
[----:B------:R-:W-:Y:S01]  /*8cc0*/  ISETP.GE.AND P3, PT, R17, RZ, PT ;  /* 0x000000ff1100720c */ /* 0x000fe20003f66270 */
[----:B------:R-:W-:Y:S01]  /*8cd0*/  IMAD.MOV.U32 R18, RZ, RZ, R10 ;  /* 0x000000ffff127224 */ /* 0x000fe200078e000a */
[----:B------:R-:W-:Y:S01]  /*8ce0*/  MOV R10, R8 ;  /* 0x00000008000a7202 */ /* 0x000fe20000000f00 */
[--C-:B------:R-:W-:Y:S01]  /*8cf0*/  @!P4 IMAD.IADD R12, R12, 0x1, -R191.reuse ;  /* 0x000000010c0cc824 */ /* 0x100fe200078e0abf */
[----:B------:R-:W-:Y:S01]  /*8d00*/  ISETP.GT.U32.AND P4, PT, R191, R6, PT ;  /* 0x00000006bf00720c */ /* 0x000fe20003f84070 */
[----:B------:R-:W-:Y:S01]  /*8d10*/  @!P6 IMAD.IADD R14, R14, 0x1, -R191 ;  /* 0x000000010e0ee824 */ /* 0x000fe200078e0abf */
[----:B-1----:R-:W-:Y:S01]  /*8d20*/  IADD3 R19, R247, 0xa9, RZ ;  /* 0x000000a9f7137810 */ /* 0x002fe20007ffe0ff */
[----:B------:R-:W-:Y:S01]  /*8d30*/  IMAD.HI.U32 R3, R194, R7, RZ ;  /* 0x00000007c2037227 */ /* 0x000fe200078e00ff */
[----:B------:R-:W-:-:S03]  /*8d40*/  ISETP.GT.U32.AND P6, PT, R191, R12, PT ;  /* 0x0000000cbf00720c */ /* 0x000fc60003fc4070 */
[----:B------:R-:W-:Y:S02]  /*8d50*/  IMAD R4, R191, R5, R4 ;  /* 0x00000005bf047224 */ /* 0x000fe400078e0204 */
[----:B------:R-:W-:Y:S02]  /*8d60*/  IMAD.MOV R8, RZ, RZ, -R3 ;  /* 0x000000ffff087224 */ /* 0x000fe400078e0a03 */
[----:B------:R-:W-:Y:S01]  /*8d70*/  @!P2 IMAD.MOV R18, RZ, RZ, -R18 ;  /* 0x000000ffff12a224 */ /* 0x000fe200078e0a12 */
[----:B------:R-:W-:Y:S01]  /*8d80*/  ISETP.GE.AND P2, PT, R15, RZ, PT ;  /* 0x000000ff0f00720c */ /* 0x000fe20003f46270 */
[----:B------:R-:W-:Y:S01]  /*8d90*/  @!P5 IMAD.MOV R10, RZ, RZ, -R10 ;  /* 0x000000ffff0ad224 */ /* 0x000fe200078e0a0a */
[C---:B------:R-:W-:Y:S01]  /*8da0*/  ISETP.GT.U32.AND P5, PT, R191.reuse, R14, PT ;  /* 0x0000000ebf00720c */ /* 0x040fe20003fa4070 */
[----:B------:R-:W-:Y:S01]  /*8db0*/  @!P4 IMAD.IADD R6, R6, 0x1, -R191 ;  /* 0x000000010606c824 */ /* 0x000fe200078e0abf */
[C---:B------:R-:W-:Y:S01]  /*8dc0*/  ISETP.GT.U32.AND P4, PT, R191.reuse, R4, PT ;  /* 0x00000004bf00720c */ /* 0x040fe20003f84070 */
[----:B------:R-:W-:Y:S01]  /*8dd0*/  IMAD R8, R191, R8, R7 ;  /* 0x00000008bf087224 */ /* 0x000fe200078e0207 */
[----:B------:R-:W-:Y:S01]  /*8de0*/  STL [R1+0x4c], R18 ;  /* 0x00004c1201007387 */ /* 0x000fe20000100800 */
[----:B------:R-:W-:Y:S01]  /*8df0*/  @!P6 IMAD.IADD R12, R12, 0x1, -R191 ;  /* 0x000000010c0ce824 */ /* 0x000fe200078e0abf */
[----:B------:R-:W-:Y:S01]  /*8e00*/  IADD3 R15, R247, 0xa2, RZ ;  /* 0x000000a2f70f7810 */ /* 0x000fe20007ffe0ff */
[----:B------:R-:W-:Y:S01]  /*8e10*/  IMAD.MOV.U32 R17, RZ, RZ, R6 ;  /* 0x000000ffff117224 */ /* 0x000fe200078e0006 */
[----:B------:R1:W-:Y:S01]  /*8e20*/  STL [R1+0x48], R10 ;  /* 0x0000480a01007387 */ /* 0x0003e20000100800 */
[----:B------:R-:W-:-:S02]  /*8e30*/  ISETP.GT.U32.AND P6, PT, R191, R8, PT ;  /* 0x00000008bf00720c */ /* 0x000fc40003fc4070 */
[----:B------:R-:W-:Y:S02]  /*8e40*/  IABS R7, R15 ;  /* 0x0000000f00077213 */ /* 0x000fe40000000000 */
[----:B------:R-:W-:Y:S02]  /*8e50*/  @!P5 IADD3 R14, R14, -R191, RZ ;  /* 0x800000bf0e0ed210 */ /* 0x000fe40007ffe0ff */
[----:B------:R-:W-:Y:S01]  /*8e60*/  ISETP.GE.AND P5, PT, R9, RZ, PT ;  /* 0x000000ff0900720c */ /* 0x000fe20003fa6270 */
[--C-:B------:R-:W-:Y:S01]  /*8e70*/  @!P4 IMAD.IADD R4, R4, 0x1, -R191.reuse ;  /* 0x000000010404c824 */ /* 0x100fe200078e0abf */
[----:B------:R-:W-:Y:S02]  /*8e80*/  IABS R9, R16 ;  /* 0x0000001000097213 */ /* 0x000fe40000000000 */
[----:B-1----:R-:W-:Y:S02]  /*8e90*/  IABS R10, R13 ;  /* 0x0000000d000a7213 */ /* 0x002fe40000000000 */
[----:B------:R-:W-:Y:S01]  /*8ea0*/  @!P1 IADD3 R17, -R17, RZ, RZ ;  /* 0x000000ff11119210 */ /* 0x000fe20007ffe1ff */
[----:B------:R-:W-:Y:S01]  /*8eb0*/  @!P6 IMAD.IADD R8, R8, 0x1, -R191 ;  /* 0x000000010808e824 */ /* 0x000fe200078e0abf */
[----:B------:R-:W-:Y:S01]  /*8ec0*/  ISETP.GT.U32.AND P1, PT, R191, R4, PT ;  /* 0x00000004bf00720c */ /* 0x000fe20003f24070 */
[----:B------:R-:W-:Y:S01]  /*8ed0*/  IMAD.HI.U32 R3, R194, R10, RZ ;  /* 0x0000000ac2037227 */ /* 0x000fe200078e00ff */
[----:B------:R-:W-:Y:S01]  /*8ee0*/  ISETP.GE.AND P4, PT, R11, RZ, PT ;  /* 0x000000ff0b00720c */ /* 0x000fe20003f86270 */
[----:B------:R1:W-:Y:S01]  /*8ef0*/  STL [R1+0x44], R17 ;  /* 0x0000441101007387 */ /* 0x0003e20000100800 */
[----:B------:R-:W-:Y:S01]  /*8f00*/  ISETP.GT.U32.AND P6, PT, R191, R8, PT ;  /* 0x00000008bf00720c */ /* 0x000fe20003fc4070 */
[----:B------:R-:W-:-:S02]  /*8f10*/  IMAD.MOV R5, RZ, RZ, -R3 ;  /* 0x000000ffff057224 */ /* 0x000fc400078e0a03 */
[----:B------:R-:W-:-:S04]  /*8f20*/  IMAD.HI.U32 R3, R194, R7, RZ ;  /* 0x00000007c2037227 */ /* 0x000fc800078e00ff */
[----:B------:R-:W-:Y:S02]  /*8f30*/  IMAD R10, R191, R5, R10 ;  /* 0x00000005bf0a7224 */ /* 0x000fe400078e020a */
[----:B------:R-:W-:Y:S01]  /*8f40*/  IMAD.MOV.U32 R5, RZ, RZ, R9 ;  /* 0x000000ffff057224 */ /* 0x000fe200078e0009 */
[----:B-1----:R-:W-:Y:S01]  /*8f50*/  IADD3 R17, R247, 0xa6, RZ ;  /* 0x000000a6f7117810 */ /* 0x002fe20007ffe0ff */
[----:B------:R-:W-:Y:S02]  /*8f60*/  IMAD.MOV R6, RZ, RZ, -R3 ;  /* 0x000000ffff067224 */ /* 0x000fe400078e0a03 */
[----:B------:R-:W-:Y:S01]  /*8f70*/  IMAD.HI.U32 R3, R194, R5, RZ ;  /* 0x00000005c2037227 */ /* 0x000fe200078e00ff */
[----:B------:R-:W-:-:S03]  /*8f80*/  @!P6 IADD3 R8, R8, -R191, RZ ;  /* 0x800000bf0808e210 */ /* 0x000fc60007ffe0ff */
[----:B------:R-:W-:Y:S02]  /*8f90*/  IMAD.MOV.U32 R11, RZ, RZ, R12 ;  /* 0x000000ffff0b7224 */ /* 0x000fe400078e000c */
[C---:B------:R-:W-:Y:S02]  /*8fa0*/  IMAD R6, R191.reuse, R6, R7 ;  /* 0x00000006bf067224 */ /* 0x040fe400078e0207 */
[----:B------:R-:W-:Y:S02]  /*8fb0*/  IMAD.MOV R12, RZ, RZ, -R3 ;  /* 0x000000ffff0c7224 */ /* 0x000fe400078e0a03 */
[----:B------:R-:W-:Y:S01]  /*8fc0*/  @!P1 IMAD.IADD R4, R4, 0x1, -R191 ;  /* 0x0000000104049824 */ /* 0x000fe200078e0abf */
[C---:B------:R-:W-:Y:S01]  /*8fd0*/  ISETP.GT.U32.AND P1, PT, R191.reuse, R6, PT ;  /* 0x00000006bf00720c */ /* 0x040fe20003f24070 */
[C---:B------:R-:W-:Y:S02]  /*8fe0*/  IMAD R12, R191.reuse, R12, R5 ;  /* 0x0000000cbf0c7224 */ /* 0x040fe400078e0205 */
[----:B------:R-:W-:Y:S01]  /*8ff0*/  @!P2 IMAD.MOV R11, RZ, RZ, -R11 ;  /* 0x000000ffff0ba224 */ /* 0x000fe200078e0a0b */
[C---:B------:R-:W-:Y:S01]  /*9000*/  ISETP.GT.U32.AND P2, PT, R191.reuse, R10, PT ;  /* 0x0000000abf00720c */ /* 0x040fe20003f44070 */
[----:B------:R-:W-:Y:S01]  /*9010*/  IMAD.MOV.U32 R9, RZ, RZ, R14 ;  /* 0x000000ffff097224 */ /* 0x000fe200078e000e */
[----:B------:R-:W-:Y:S01]  /*9020*/  ISETP.GT.U32.AND P6, PT, R191, R12, PT ;  /* 0x0000000cbf00720c */ /* 0x000fe20003fc4070 */
[----:B------:R-:W-:Y:S01]  /*9030*/  IMAD.MOV.U32 R18, RZ, RZ, R4 ;  /* 0x000000ffff127224 */ /* 0x000fe200078e0004 */
[----:B------:R1:W-:Y:S01]  /*9040*/  STL [R1+0x40], R11 ;  /* 0x0000400b01007387 */ /* 0x0003e20000100800 */
[----:B------:R-:W-:Y:S01]  /*9050*/  @!P3 IMAD.MOV R9, RZ, RZ, -R9 ;  /* 0x000000ffff09b224 */ /* 0x000fe200078e0a09 */
[----:B------:R-:W-:Y:S01]  /*9060*/  ISETP.GE.AND P3, PT, R13, RZ, PT ;  /* 0x000000ff0d00720c */ /* 0x000fe20003f66270 */
[----:B------:R-:W-:Y:S01]  /*9070*/  IMAD.MOV.U32 R14, RZ, RZ, R8 ;  /* 0x000000ffff0e7224 */ /* 0x000fe200078e0008 */
[C---:B------:R-:W-:Y:S01]  /*9080*/  IADD3 R13, R247.reuse, 0xa5, RZ ;  /* 0x000000a5f70d7810 */ /* 0x040fe20007ffe0ff */
[--C-:B------:R-:W-:Y:S01]  /*9090*/  @!P1 IMAD.IADD R6, R6, 0x1, -R191.reuse ;  /* 0x0000000106069824 */ /* 0x100fe200078e0abf */
[----:B------:R2:W-:Y:S01]  /*90a0*/  STL [R1+0x3c], R9 ;  /* 0x00003c0901007387 */ /* 0x0005e20000100800 */
[----:B------:R-:W-:Y:S01]  /*90b0*/  @!P5 IMAD.MOV R18, RZ, RZ, -R18 ;  /* 0x000000ffff12d224 */ /* 0x000fe200078e0a12 */
[----:B------:R-:W-:Y:S01]  /*90c0*/  IABS R7, R13 ;  /* 0x0000000d00077213 */ /* 0x000fe20000000000 */
[--C-:B------:R-:W-:Y:S01]  /*90d0*/  @!P2 IMAD.IADD R10, R10, 0x1, -R191.reuse ;  /* 0x000000010a0aa824 */ /* 0x100fe200078e0abf */
[----:B-1----:R-:W-:Y:S01]  /*90e0*/  IADD3 R11, R247, 0xa4, RZ ;  /* 0x000000a4f70b7810 */ /* 0x002fe20007ffe0ff */
[----:B------:R-:W-:Y:S01]  /*90f0*/  @!P6 IMAD.IADD R12, R12, 0x1, -R191 ;  /* 0x000000010c0ce824 */ /* 0x000fe200078e0abf */
[----:B------:R-:W-:Y:S01]  /*9100*/  ISETP.GT.U32.AND P6, PT, R191, R6, PT ;  /* 0x00000006bf00720c */ /* 0x000fe20003fc4070 */
[----:B------:R-:W-:Y:S01]  /*9110*/  IMAD.HI.U32 R4, R194, R7, RZ ;  /* 0x00000007c2047227 */ /* 0x000fe200078e00ff */
[----:B------:R-:W-:Y:S01]  /*9120*/  IABS R5, R11 ;  /* 0x0000000b00057213 */ /* 0x000fe20000000000 */
[----:B------:R-:W-:Y:S01]  /*9130*/  STL [R1+0x38], R18 ;  /* 0x0000381201007387 */ /* 0x000fe20000100800 */
[----:B------:R-:W-:-:S02]  /*9140*/  @!P4 IADD3 R14, -R14, RZ, RZ ;  /* 0x000000ff0e0ec210 */ /* 0x000fc40007ffe1ff */
[----:B--2---:R-:W-:Y:S01]  /*9150*/  IABS R9, R17 ;  /* 0x0000001100097213 */ /* 0x004fe20000000000 */
[----:B------:R-:W-:Y:S01]  /*9160*/  IMAD.HI.U32 R3, R194, R5, RZ ;  /* 0x00000005c2037227 */ /* 0x000fe200078e00ff */
[----:B------:R-:W-:Y:S01]  /*9170*/  ISETP.GT.U32.AND P5, PT, R191, R12, PT ;  /* 0x0000000cbf00720c */ /* 0x000fe20003fa4070 */
[----:B------:R1:W-:Y:S01]  /*9180*/  STL [R1+0x34], R14 ;  /* 0x0000340e01007387 */ /* 0x0003e20000100800 */
[----:B------:R-:W-:Y:S01]  /*9190*/  ISETP.GE.AND P2, PT, R15, RZ, PT ;  /* 0x000000ff0f00720c */ /* 0x000fe20003f46270 */
[----:B------:R-:W-:Y:S01]  /*91a0*/  IMAD.MOV R8, RZ, RZ, -R3 ;  /* 0x000000ffff087224 */ /* 0x000fe200078e0a03 */
[----:B------:R-:W-:Y:S01]  /*91b0*/  ISETP.GT.U32.AND P1, PT, R191, R10, PT ;  /* 0x0000000abf00720c */ /* 0x000fe20003f24070 */
[----:B------:R-:W-:Y:S01]  /*91c0*/  @!P6 IMAD.IADD R6, R6, 0x1, -R191 ;  /* 0x000000010606e824 */ /* 0x000fe200078e0abf */
[----:B------:R-:W-:Y:S01]  /*91d0*/  IADD3 R15, R247, 0xa7, RZ ;  /* 0x000000a7f70f7810 */ /* 0x000fe20007ffe0ff */
[----:B------:R-:W-:Y:S01]  /*91e0*/  IMAD.HI.U32 R3, R194, R9, RZ ;  /* 0x00000009c2037227 */ /* 0x000fe200078e00ff */
[----:B------:R-:W-:-:S02]  /*91f0*/  ISETP.GE.AND P4, PT, R16, RZ, PT ;  /* 0x000000ff1000720c */ /* 0x000fc40003f86270 */
[----:B------:R-:W-:Y:S01]  /*9200*/  IABS R16, R15 ;  /* 0x0000000f00107213 */ /* 0x000fe20000000000 */
[----:B-1----:R-:W-:Y:S01]  /*9210*/  IMAD.MOV R14, RZ, RZ, -R4 ;  /* 0x000000ffff0e7224 */ /* 0x002fe200078e0a04 */
[----:B------:R-:W-:Y:S01]  /*9220*/  IADD3 R18, R247, 0xa8, RZ ;  /* 0x000000a8f7127810 */ /* 0x000fe20007ffe0ff */
[C---:B------:R-:W-:Y:S02]  /*9230*/  IMAD R4, R191.reuse, R8, R5 ;  /* 0x00000008bf047224 */ /* 0x040fe400078e0205 */
[C---:B------:R-:W-:Y:S01]  /*9240*/  IMAD R8, R191.reuse, R14, R7 ;  /* 0x0000000ebf087224 */ /* 0x040fe200078e0207 */
[----:B------:R-:W-:Y:S01]  /*9250*/  IABS R7, R18 ;  /* 0x0000001200077213 */ /* 0x000fe20000000000 */
[----:B------:R-:W-:Y:S01]  /*9260*/  IMAD.MOV R14, RZ, RZ, -R3 ;  /* 0x000000ffff0e7224 */ /* 0x000fe200078e0a03 */
[C---:B------:R-:W-:Y:S01]  /*9270*/  ISETP.GT.U32.AND P6, PT, R191.reuse, R4, PT ;  /* 0x00000004bf00720c */ /* 0x040fe20003fc4070 */
[----:B------:R-:W-:Y:S01]  /*9280*/  @!P5 IMAD.IADD R12, R12, 0x1, -R191 ;  /* 0x000000010c0cd824 */ /* 0x000fe200078e0abf */
[C---:B------:R-:W-:Y:S01]  /*9290*/  ISETP.GT.U32.AND P5, PT, R191.reuse, R8, PT ;  /* 0x00000008bf00720c */ /* 0x040fe20003fa4070 */
[----:B------:R-:W-:Y:S01]  /*92a0*/  IMAD R14, R191, R14, R9 ;  /* 0x0000000ebf0e7224 */ /* 0x000fe200078e0209 */
[----:B------:R-:W-:Y:S01]  /*92b0*/  IABS R9, R19 ;  /* 0x0000001300097213 */ /* 0x000fe20000000000 */
[----:B------:R-:W-:-:S04]  /*92c0*/  IMAD.HI.U32 R3, R194, R16, RZ ;  /* 0x00000010c2037227 */ /* 0x000fc800078e00ff */
[----:B------:R-:W-:Y:S01]  /*92d0*/  @!P1 IMAD.IADD R10, R10, 0x1, -R191 ;  /* 0x000000010a0a9824 */ /* 0x000fe200078e0abf */
[----:B------:R-:W-:Y:S01]  /*92e0*/  ISETP.GE.AND P1, PT, R11, RZ, PT ;  /* 0x000000ff0b00720c */ /* 0x000fe20003f26270 */
[----:B------:R-:W-:Y:S01]  /*92f0*/  IMAD.MOV R5, RZ, RZ, -R3 ;  /* 0x000000ffff057224 */ /* 0x000fe200078e0a03 */
[----:B------:R-:W-:Y:S01]  /*9300*/  IABS R11, R20 ;  /* 0x00000014000b7213 */ /* 0x000fe20000000000 */
[----:B------:R-:W-:Y:S01]  /*9310*/  IMAD.HI.U32 R3, R194, R7, RZ ;  /* 0x00000007c2037227 */ /* 0x000fe200078e00ff */
[----:B------:R-:W-:Y:S02]  /*9320*/  @!P6 IADD3 R4, R4, -R191, RZ ;  /* 0x800000bf0404e210 */ /* 0x000fe40007ffe0ff */
[----:B------:R-:W-:Y:S01]  /*9330*/  ISETP.GT.U32.AND P6, PT, R191, R14, PT ;  /* 0x0000000ebf00720c */ /* 0x000fe20003fc4070 */
[----:B------:R-:W-:Y:S01]  /*9340*/  @!P5 IMAD.IADD R8, R8, 0x1, -R191 ;  /* 0x000000010808d824 */ /* 0x000fe200078e0abf */
[----:B------:R-:W-:Y:S01]  /*9350*/  ISETP.GE.AND P5, PT, R13, RZ, PT ;  /* 0x000000ff0d00720c */ /* 0x000fe20003fa6270 */
[----:B------:R-:W-:-:S02]  /*9360*/  IMAD.MOV.U32 R21, RZ, RZ, R6 ;  /* 0x000000ffff157224 */ /* 0x000fc400078e0006 */
[----:B------:R-:W-:Y:S02]  /*9370*/  IMAD.MOV.U32 R22, RZ, RZ, R10 ;  /* 0x000000ffff167224 */ /* 0x000fe400078e000a */
[----:B------:R-:W-:Y:S02]  /*9380*/  IMAD.MOV R10, RZ, RZ, -R3 ;  /* 0x000000ffff0a7224 */ /* 0x000fe400078e0a03 */
[----:B------:R-:W-:Y:S01]  /*9390*/  @!P2 IMAD.MOV R21, RZ, RZ, -R21 ;  /* 0x000000ffff15a224 */ /* 0x000fe200078e0a15 */
[C---:B------:R-:W-:Y:S01]  /*93a0*/  ISETP.GT.U32.AND P2, PT, R191.reuse, R8, PT ;  /* 0x00000008bf00720c */ /* 0x040fe20003f44070 */
[C---:B------:R-:W-:Y:S01]  /*93b0*/  IMAD R16, R191.reuse, R5, R16 ;  /* 0x00000005bf107224 */ /* 0x040fe200078e0210 */
[----:B------:R-:W-:Y:S01]  /*93c0*/  @!P3 IADD3 R22, -R22, RZ, RZ ;  /* 0x000000ff1616b210 */ /* 0x000fe20007ffe1ff */
[----:B------:R-:W-:Y:S01]  /*93d0*/  @!P6 IMAD.IADD R14, R14, 0x1, -R191 ;  /* 0x000000010e0ee824 */ /* 0x000fe200078e0abf */
[----:B------:R-:W-:Y:S01]  /*93e0*/  ISETP.GT.U32.AND P6, PT, R191, R4, PT ;  /* 0x00000004bf00720c */ /* 0x000fe20003fc4070 */
[----:B------:R-:W-:-:S02]  /*93f0*/  IMAD.MOV.U32 R3, RZ, RZ, R12 ;  /* 0x000000ffff037224 */ /* 0x000fc400078e000c */
[----:B------:R-:W-:Y:S01]  /*9400*/  IMAD.HI.U32 R5, R194, R9, RZ ;  /* 0x00000009c2057227 */ /* 0x000fe200078e00ff */
[C---:B------:R-:W-:Y:S01]  /*9410*/  ISETP.GT.U32.AND P3, PT, R191.reuse, R14, PT ;  /* 0x0000000ebf00720c */ /* 0x040fe20003f64070 */
[----:B------:R-:W-:Y:S02]  /*9420*/  STL [R1+0x30], R22 ;  /* 0x0000301601007387 */ /* 0x000fe40000100800 */
[C---:B------:R-:W-:Y:S02]  /*9430*/  IMAD R6, R191.reuse, R10, R7 ;  /* 0x0000000abf067224 */ /* 0x040fe400078e0207 */
[----:B------:R-:W-:Y:S01]  /*9440*/  @!P4 IMAD.MOV R3, RZ, RZ, -R3 ;  /* 0x000000ffff03c224 */ /* 0x000fe200078e0a03 */
[C---:B------:R-:W-:Y:S01]  /*9450*/  ISETP.GT.U32.AND P4, PT, R191.reuse, R16, PT ;  /* 0x00000010bf00720c */ /* 0x040fe20003f84070 */
[----:B------:R-:W-:Y:S01]  /*9460*/  IMAD.MOV R12, RZ, RZ, -R5 ;  /* 0x000000ffff0c7224 */ /* 0x000fe200078e0a05 */
[----:B------:R-:W-:Y:S01]  /*9470*/  @!P2 IADD3 R8, R8, -R191, RZ ;  /* 0x800000bf0808a210 */ /* 0x000fe20007ffe0ff */
[----:B------:R-:W-:Y:S01]  /*9480*/  @!P6 IMAD.IADD R4, R4, 0x1, -R191 ;  /* 0x000000010404e824 */ /* 0x000fe200078e0abf */
[C---:B------:R-:W-:Y:S01]  /*9490*/  ISETP.GT.U32.AND P6, PT, R191.reuse, R6, PT ;  /* 0x00000006bf00720c */ /* 0x040fe20003fc4070 */
[----:B------:R-:W-:Y:S01]  /*94a0*/  IMAD R10, R191, R12, R9 ;  /* 0x0000000cbf0a7224 */ /* 0x000fe200078e0209 */
[----:B------:R-:W-:Y:S01]  /*94b0*/  STL [R1+0x2c], R21 ;  /* 0x00002c1501007387 */ /* 0x000fe20000100800 */
[----:B------:R-:W-:Y:S01]  /*94c0*/  IMAD.MOV.U32 R5, RZ, RZ, R11 ;  /* 0x000000ffff057224 */ /* 0x000fe200078e000b */
[----:B------:R-:W-:Y:S01]  /*94d0*/  IADD3 R9, R247, 0xab, RZ ;  /* 0x000000abf7097810 */ /* 0x000fe20007ffe0ff */
[--C-:B------:R-:W-:Y:S01]  /*94e0*/  @!P3 IMAD.IADD R14, R14, 0x1, -R191.reuse ;  /* 0x000000010e0eb824 */ /* 0x100fe200078e0abf */
[----:B------:R-:W-:Y:S01]  /*94f0*/  ISETP.GT.U32.AND P2, PT, R191, R10, PT ;  /* 0x0000000abf00720c */ /* 0x000fe20003f44070 */
[----:B------:R1:W-:Y:S01]  /*9500*/  STL [R1+0x28], R3 ;  /* 0x0000280301007387 */ /* 0x0003e20000100800 */
[----:B------:R-:W-:Y:S01]  /*9510*/  ISETP.GE.AND P3, PT, R17, RZ, PT ;  /* 0x000000ff1100720c */ /* 0x000fe20003f66270 */
[--C-:B------:R-:W-:Y:S01]  /*9520*/  @!P4 IMAD.IADD R16, R16, 0x1, -R191.reuse ;  /* 0x000000011010c824 */ /* 0x100fe200078e0abf */
[----:B------:R-:W-:Y:S01]  /*9530*/  ISETP.GE.AND P4, PT, R15, RZ, PT ;  /* 0x000000ff0f00720c */ /* 0x000fe20003f86270 */
[----:B------:R-:W-:Y:S01]  /*9540*/  IMAD.MOV.U32 R13, RZ, RZ, R4 ;  /* 0x000000ffff0d7224 */ /* 0x000fe200078e0004 */
[----:B------:R-:W-:Y:S01]  /*9550*/  IADD3 R11, R247, 0xac, RZ ;  /* 0x000000acf70b7810 */ /* 0x000fe20007ffe0ff */
[----:B------:R-:W-:Y:S01]  /*9560*/  @!P6 IMAD.IADD R6, R6, 0x1, -R191 ;  /* 0x000000010606e824 */ /* 0x000fe200078e0abf */
[----:B------:R-:W-:Y:S01]  /*9570*/  ISETP.GT.U32.AND P6, PT, R191, R16, PT ;  /* 0x00000010bf00720c */ /* 0x000fe20003fc4070 */
[----:B------:R-:W-:Y:S01]  /*9580*/  IMAD.MOV.U32 R4, RZ, RZ, R14 ;  /* 0x000000ffff047224 */ /* 0x000fe200078e000e */
[----:B------:R-:W-:Y:S01]  /*9590*/  IABS R7, R11 ;  /* 0x0000000b00077213 */ /* 0x000fe20000000000 */
[----:B-1----:R-:W-:Y:S01]  /*95a0*/  IMAD.HI.U32 R3, R194, R5, RZ ;  /* 0x00000005c2037227 */ /* 0x002fe200078e00ff */
[----:B------:R-:W-:-:S02]  /*95b0*/  IADD3 R21, R247, 0xb9, RZ ;  /* 0x000000b9f7157810 */ /* 0x000fc40007ffe0ff */
[----:B------:R-:W-:Y:S01]  /*95c0*/  @!P2 IADD3 R10, R10, -R191, RZ ;  /* 0x800000bf0a0aa210 */ /* 0x000fe20007ffe0ff */
[----:B------:R-:W-:Y:S01]  /*95d0*/  IMAD.MOV R12, RZ, RZ, -R3 ;  /* 0x000000ffff0c7224 */ /* 0x000fe200078e0a03 */
[----:B------:R-:W-:Y:S01]  /*95e0*/  IABS R3, R9 ;  /* 0x0000000900037213 */ /* 0x000fe20000000000 */
[----:B------:R-:W-:Y:S01]  /*95f0*/  @!P1 IMAD.MOV R13, RZ, RZ, -R13 ;  /* 0x000000ffff0d9224 */ /* 0x000fe200078e0a0d */
[C---:B------:R-:W-:Y:S01]  /*9600*/  ISETP.GT.U32.AND P2, PT, R191.reuse, R10, PT ;  /* 0x0000000abf00720c */ /* 0x040fe20003f44070 */
[C---:B------:R-:W-:Y:S01]  /*9610*/  IMAD R12, R191.reuse, R12, R5 ;  /* 0x0000000cbf0c7224 */ /* 0x040fe200078e0205 */
[C---:B------:R-:W-:Y:S01]  /*9620*/  ISETP.GT.U32.AND P1, PT, R191.reuse, R6, PT ;  /* 0x00000006bf00720c */ /* 0x040fe20003f24070 */
[----:B------:R-:W-:Y:S01]  /*9630*/  IMAD.MOV.U32 R5, RZ, RZ, R3 ;  /* 0x000000ffff057224 */ /* 0x000fe200078e0003 */
[----:B------:R1:W-:Y:S01]  /*9640*/  STL [R1+0x24], R13 ;  /* 0x0000240d01007387 */ /* 0x0003e20000100800 */
[----:B------:R-:W-:Y:S01]  /*9650*/  @!P5 IMAD.MOV R8, RZ, RZ, -R8 ;  /* 0x000000ffff08d224 */ /* 0x000fe200078e0a08 */
[----:B------:R-:W-:Y:S01]  /*9660*/  ISETP.GT.U32.AND P5, PT, R191, R12, PT ;  /* 0x0000000cbf00720c */ /* 0x000fe20003fa4070 */
[----:B------:R-:W-:Y:S01]  /*9670*/  @!P3 IMAD.MOV R4, RZ, RZ, -R4 ;  /* 0x000000ffff04b224 */ /* 0x000fe200078e0a04 */
[----:B------:R-:W-:Y:S01]  /*9680*/  ISETP.GE.AND P3, PT, R18, RZ, PT ;  /* 0x000000ff1200720c */ /* 0x000fe20003f66270 */
[----:B------:R-:W-:Y:S01]  /*9690*/  IMAD.HI.U32 R3, R194, R5, RZ ;  /* 0x00000005c2037227 */ /* 0x000fe200078e00ff */
[----:B------:R-:W-:Y:S01]  /*96a0*/  STL [R1+0x20], R8 ;  /* 0x0000200801007387 */ /* 0x000fe20000100800 */
[----:B------:R-:W-:-:S02]  /*96b0*/  IABS R18, R23 ;  /* 0x0000001700127213 */ /* 0x000fc40000000000 */
[--C-:B------:R-:W-:Y:S01]  /*96c0*/  @!P6 IMAD.IADD R16, R16, 0x1, -R191.reuse ;  /* 0x000000011010e824 */ /* 0x100fe200078e0abf */
[----:B------:R2:W-:Y:S01]  /*96d0*/  STL [R1+0x1c], R4 ;  /* 0x00001c0401007387 */ /* 0x0005e20000100800 */
[----:B------:R-:W-:Y:S01]  /*96e0*/  ISETP.GE.AND P6, PT, R19, RZ, PT ;  /* 0x000000ff1300720c */ /* 0x000fe20003fc6270 */
[--C-:B------:R-:W-:Y:S01]  /*96f0*/  @!P2 IMAD.IADD R10, R10, 0x1, -R191.reuse ;  /* 0x000000010a0aa824 */ /* 0x100fe200078e0abf */
[----:B------:R-:W-:Y:S01]  /*9700*/  @!P1 IADD3 R6, R6, -R191, RZ ;  /* 0x800000bf06069210 */ /* 0x000fe20007ffe0ff */
[----:B------:R-:W-:Y:S01]  /*9710*/  IMAD.MOV.U32 R15, RZ, RZ, R16 ;  /* 0x000000ffff0f7224 */ /* 0x000fe200078e0010 */
[----:B------:R-:W-:Y:S01]  /*9720*/  ISETP.GE.AND P1, PT, R20, RZ, PT ;  /* 0x000000ff1400720c */ /* 0x000fe20003f26270 */
[----:B------:R-:W-:Y:S01]  /*9730*/  @!P5 IMAD.IADD R12, R12, 0x1, -R191 ;  /* 0x000000010c0cd824 */ /* 0x000fe200078e0abf */
[----:B------:R-:W-:Y:S01]  /*9740*/  ISETP.GE.AND P2, PT, R9, RZ, PT ;  /* 0x000000ff0900720c */ /* 0x000fe20003f46270 */
[----:B-1----:R-:W-:Y:S01]  /*9750*/  IMAD.MOV.U32 R13, RZ, RZ, R10 ;  /* 0x000000ffff0d7224 */ /* 0x002fe200078e000a */
[----:B------:R-:W-:Y:S01]  /*9760*/  @!P4 IADD3 R15, -R15, RZ, RZ ;  /* 0x000000ff0f0fc210 */ /* 0x000fe20007ffe1ff */
[----:B--2---:R-:W-:Y:S01]  /*9770*/  IMAD.MOV R4, RZ, RZ, -R3 ;  /* 0x000000ffff047224 */ /* 0x004fe200078e0a03 */
[----:B------:R-:W-:Y:S01]  /*9780*/  ISETP.GT.U32.AND P5, PT, R191, R12, PT ;  /* 0x0000000cbf00720c */ /* 0x000fe20003fa4070 */
[----:B------:R-:W-:Y:S01]  /*9790*/  IMAD.HI.U32 R3, R194, R7, RZ ;  /* 0x00000007c2037227 */ /* 0x000fe200078e00ff */
[----:B------:R-:W-:Y:S01]  /*97a0*/  IADD3 R9, R247, 0xaf, RZ ;  /* 0x000000aff7097810 */ /* 0x000fe20007ffe0ff */
[----:B------:R-:W-:Y:S01]  /*97b0*/  STL [R1+0x18], R15 ;  /* 0x0000180f01007387 */ /* 0x000fe20000100800 */
[----:B------:R-:W-:Y:S01]  /*97c0*/  IABS R19, R24 ;  /* 0x0000001800137213 */ /* 0x000fe20000000000 */
[----:B------:R-:W-:Y:S01]  /*97d0*/  IMAD R4, R191, R4, R5 ;  /* 0x00000004bf047224 */ /* 0x000fe200078e0205 */
[----:B------:R-:W-:Y:S01]  /*97e0*/  IADD3 R5, R247, 0xad, RZ ;  /* 0x000000adf7057810 */ /* 0x000fe20007ffe0ff */
[----:B------:R-:W-:Y:S01]  /*97f0*/  @!P6 IMAD.MOV R13, RZ, RZ, -R13 ;  /* 0x000000ffff0de224 */ /* 0x000fe200078e0a0d */
[----:B------:R-:W-:Y:S01]  /*9800*/  IABS R251, R9 ;  /* 0x0000000900fb7213 */ /* 0x000fe20000000000 */
[----:B------:R-:W-:Y:S01]  /*9810*/  IMAD.MOV R8, RZ, RZ, -R3 ;  /* 0x000000ffff087224 */ /* 0x000fe200078e0a03 */
[----:B------:R-:W-:Y:S01]  /*9820*/  ISETP.GT.U32.AND P4, PT, R191, R4, PT ;  /* 0x00000004bf00720c */ /* 0x000fe20003f84070 */
[----:B------:R-:W-:Y:S01]  /*9830*/  IMAD.MOV.U32 R14, RZ, RZ, R6 ;  /* 0x000000ffff0e7224 */ /* 0x000fe200078e0006 */
[----:B------:R-:W-:Y:S01]  /*9840*/  ISETP.GE.AND P6, PT, R5, RZ, PT ;  /* 0x000000ff0500720c */ /* 0x000fe20003fc6270 */
[----:B------:R-:W-:Y:S01]  /*9850*/  IMAD R6, R191, R8, R7 ;  /* 0x00000008bf067224 */ /* 0x000fe200078e0207 */
[----:B------:R-:W-:Y:S01]  /*9860*/  IABS R5, R5 ;  /* 0x0000000500057213 */ /* 0x000fe20000000000 */
[----:B------:R-:W-:Y:S01]  /*9870*/  @!P5 IMAD.IADD R12, R12, 0x1, -R191 ;  /* 0x000000010c0cd824 */ /* 0x000fe200078e0abf */
[----:B------:R-:W-:Y:S01]  /*9880*/  IADD3 R7, R247, 0xae, RZ ;  /* 0x000000aef7077810 */ /* 0x000fe20007ffe0ff */
[----:B------:R-:W-:Y:S01]  /*9890*/  @!P3 IMAD.MOV R14, RZ, RZ, -R14 ;  /* 0x000000ffff0eb224 */ /* 0x000fe200078e0a0e */
[----:B------:R-:W-:Y:S01]  /*98a0*/  ISETP.GT.U32.AND P5, PT, R191, R6, PT ;  /* 0x00000006bf00720c */ /* 0x000fe20003fa4070 */
[----:B------:R-:W-:Y:S01]  /*98b0*/  IMAD.MOV.U32 R8, RZ, RZ, R5 ;  /* 0x000000ffff087224 */ /* 0x000fe200078e0005 */
[----:B------:R-:W-:Y:S01]  /*98c0*/  IABS R252, R7 ;  /* 0x0000000700fc7213 */ /* 0x000fe20000000000 */
[----:B------:R-:W-:Y:S01]  /*98d0*/  IMAD.MOV.U32 R10, RZ, RZ, R12 ;  /* 0x000000ffff0a7224 */ /* 0x000fe200078e000c */
[----:B------:R-:W-:Y:S01]  /*98e0*/  ISETP.GE.AND P3, PT, R11, RZ, PT ;  /* 0x000000ff0b00720c */ /* 0x000fe20003f66270 */
[----:B------:R-:W-:Y:S01]  /*98f0*/  @!P4 IMAD.IADD R4, R4, 0x1, -R191 ;  /* 0x000000010404c824 */ /* 0x000fe200078e0abf */
[C---:B------:R-:W-:Y:S01]  /*9900*/  IADD3 R11, R247.reuse, 0xb0, RZ ;  /* 0x000000b0f70b7810 */ /* 0x040fe20007ffe0ff */
[----:B------:R-:W-:Y:S01]  /*9910*/  IMAD.HI.U32 R3, R194, R8, RZ ;  /* 0x00000008c2037227 */ /* 0x000fe200078e00ff */
[----:B------:R-:W-:Y:S01]  /*9920*/  STL [R1+0x14], R14 ;  /* 0x0000140e01007387 */ /* 0x000fe20000100800 */
[----:B------:R-:W-:-:S02]  /*9930*/  IADD3 R12, R247, 0xb1, RZ ;  /* 0x000000b1f70c7810 */ /* 0x000fc40007ffe0ff */
[----:B------:R-:W-:Y:S01]  /*9940*/  ISETP.GT.U32.AND P4, PT, R191, R4, PT ;  /* 0x00000004bf00720c */ /* 0x000fe20003f84070 */
[----:B------:R-:W-:Y:S01]  /*9950*/  @!P1 IMAD.MOV R10, RZ, RZ, -R10 ;  /* 0x000000ffff0a9224 */ /* 0x000fe200078e0a0a */
[----:B------:R-:W-:Y:S01]  /*9960*/  IADD3 R5, -R3, RZ, RZ ;  /* 0x000000ff03057210 */ /* 0x000fe20007ffe1ff */
[----:B------:R-:W-:Y:S01]  /*9970*/  @!P5 IMAD.IADD R6, R6, 0x1, -R191 ;  /* 0x000000010606d824 */ /* 0x000fe200078e0abf */
[----:B------:R-:W-:Y:S01]  /*9980*/  IABS R250, R11 ;  /* 0x0000000b00fa7213 */ /* 0x000fe20000000000 */
[----:B------:R-:W-:Y:S01]  /*9990*/  IMAD.HI.U32 R3, R194, R252, RZ ;  /* 0x000000fcc2037227 */ /* 0x000fe200078e00ff */
[----:B------:R1:W-:Y:S01]  /*99a0*/  STL [R1+0x10], R13 ;  /* 0x0000100d01007387 */ /* 0x0003e20000100800 */
[----:B------:R-:W-:Y:S02]  /*99b0*/  ISETP.GE.AND P1, PT, R7, RZ, PT ;  /* 0x000000ff0700720c */ /* 0x000fe40003f26270 */
[C---:B------:R-:W-:Y:S01]  /*99c0*/  IMAD R8, R191.reuse, R5, R8 ;  /* 0x00000005bf087224 */ /* 0x040fe200078e0208 */
[C---:B------:R-:W-:Y:S01]  /*99d0*/  ISETP.GT.U32.AND P5, PT, R191.reuse, R6, PT ;  /* 0x00000006bf00720c */ /* 0x040fe20003fa4070 */
[----:B------:R-:W-:Y:S01]  /*99e0*/  IMAD.MOV R3, RZ, RZ, -R3 ;  /* 0x000000ffff037224 */ /* 0x000fe200078e0a03 */
[----:B------:R2:W-:Y:S01]  /*99f0*/  STL [R1+0xc], R10 ;  /* 0x00000c0a01007387 */ /* 0x0005e20000100800 */
[----:B------:R-:W-:Y:S01]  /*9a00*/  @!P4 IMAD.IADD R4, R4, 0x1, -R191 ;  /* 0x000000010404c824 */ /* 0x000fe200078e0abf */
[C---:B------:R-:W-:Y:S01]  /*9a10*/  ISETP.GT.U32.AND P4, PT, R191.reuse, R8, PT ;  /* 0x00000008bf00720c */ /* 0x040fe20003f84070 */
[----:B------:R-:W-:Y:S01]  /*9a20*/  IMAD R252, R191, R3, R252 ;  /* 0x00000003bffc7224 */ /* 0x000fe200078e02fc */
[----:B-1----:R-:W-:Y:S01]  /*9a30*/  IADD3 R13, R247, 0xb2, RZ ;  /* 0x000000b2f70d7810 */ /* 0x002fe20007ffe0ff */
[----:B------:R-:W-:Y:S01]  /*9a40*/  IMAD.HI.U32 R5, R194, R251, RZ ;  /* 0x000000fbc2057227 */ /* 0x000fe200078e00ff */
[----:B------:R-:W-:-:S02]  /*9a50*/  MOV R14, R4 ;  /* 0x00000004000e7202 */ /* 0x000fc40000000f00 */
[----:B------:R-:W-:Y:S01]  /*9a60*/  IABS R7, R13 ;  /* 0x0000000d00077213 */ /* 0x000fe20000000000 */
[----:B------:R-:W-:Y:S01]  /*9a70*/  IMAD.HI.U32 R3, R194, R250, RZ ;  /* 0x000000fac2037227 */ /* 0x000fe200078e00ff */
[----:B------:R-:W-:Y:S02]  /*9a80*/  IABS R15, R21 ;  /* 0x00000015000f7213 */ /* 0x000fe40000000000 */
[----:B------:R-:W-:Y:S01]  /*9a90*/  IADD3 R22, R247, 0xba, RZ ;  /* 0x000000baf7167810 */ /* 0x000fe20007ffe0ff */
[--C-:B------:R-:W-:Y:S01]  /*9aa0*/  @!P5 IMAD.IADD R6, R6, 0x1, -R191.reuse ;  /* 0x000000010606d824 */ /* 0x100fe200078e0abf */
[C---:B------:R-:W-:Y:S01]  /*9ab0*/  ISETP.GT.U32.AND P5, PT, R191.reuse, R252, PT ;  /* 0x000000fcbf00720c */ /* 0x040fe20003fa4070 */
[----:B------:R-:W-:Y:S01]  /*9ac0*/  @!P4 IMAD.IADD R8, R8, 0x1, -R191 ;  /* 0x000000010808c824 */ /* 0x000fe200078e0abf */
[----:B------:R-:W-:Y:S01]  /*9ad0*/  IABS R17, R22 ;  /* 0x0000001600117213 */ /* 0x000fe20000000000 */
[----:B------:R-:W-:Y:S01]  /*9ae0*/  @!P2 IMAD.MOV R14, RZ, RZ, -R14 ;  /* 0x000000ffff0ea224 */ /* 0x000fe200078e0a0e */
[----:B------:R-:W-:Y:S01]  /*9af0*/  IABS R20, R27 ;  /* 0x0000001b00147213 */ /* 0x000fe20000000000 */
[----:B--2---:R-:W-:Y:S01]  /*9b00*/  IMAD.MOV R10, RZ, RZ, -R5 ;  /* 0x000000ffff0a7224 */ /* 0x004fe200078e0a05 */
[C---:B------:R-:W-:Y:S01]  /*9b10*/  ISETP.GT.U32.AND P2, PT, R191.reuse, R8, PT ;  /* 0x00000008bf00720c */ /* 0x040fe20003f44070 */
[----:B------:R-:W-:Y:S01]  /*9b20*/  IMAD.MOV R4, RZ, RZ, -R3 ;  /* 0x000000ffff047224 */ /* 0x000fe200078e0a03 */
[----:B------:R-:W-:Y:S01]  /*9b30*/  IABS R5, R12 ;  /* 0x0000000c00057213 */ /* 0x000fe20000000000 */
[C---:B------:R-:W-:Y:S01]  /*9b40*/  IMAD R251, R191.reuse, R10, R251 ;  /* 0x0000000abffb7224 */ /* 0x040fe200078e02fb */
[----:B------:R1:W-:Y:S01]  /*9b50*/  STL [R1+0x8], R14 ;  /* 0x0000080e01007387 */ /* 0x0003e20000100800 */
[----:B------:R-:W-:-:S02]  /*9b60*/  IMAD R250, R191, R4, R250 ;  /* 0x00000004bffa7224 */ /* 0x000fc400078e02fa */
[----:B------:R-:W-:Y:S01]  /*9b70*/  @!P5 IMAD.IADD R252, R252, 0x1, -R191 ;  /* 0x00000001fcfcd824 */ /* 0x000fe200078e0abf */
[----:B------:R-:W-:Y:S01]  /*9b80*/  ISETP.GT.U32.AND P4, PT, R191, R251, PT ;  /* 0x000000fbbf00720c */ /* 0x000fe20003f84070 */
[----:B------:R-:W-:Y:S01]  /*9b90*/  @!P3 IMAD.MOV R6, RZ, RZ, -R6 ;  /* 0x000000ffff06b224 */ /* 0x000fe200078e0a06 */
[----:B------:R-:W-:Y:S01]  /*9ba0*/  ISETP.GE.AND P3, PT, R9, RZ, PT ;  /* 0x000000ff0900720c */ /* 0x000fe20003f66270 */
[----:B------:R-:W-:Y:S01]  /*9bb0*/  IMAD.HI.U32 R3, R194, R5, RZ ;  /* 0x00000005c2037227 */ /* 0x000fe200078e00ff */
[C---:B------:R-:W-:Y:S02]  /*9bc0*/  ISETP.GT.U32.AND P5, PT, R191.reuse, R252, PT ;  /* 0x000000fcbf00720c */ /* 0x040fe40003fa4070 */
[----:B------:R-:W-:Y:S01]  /*9bd0*/  @!P2 IADD3 R8, R8, -R191, RZ ;  /* 0x800000bf0808a210 */ /* 0x000fe20007ffe0ff */
[----:B------:R2:W-:Y:S01]  /*9be0*/  STL [R1+0x4], R6 ;  /* 0x0000040601007387 */ /* 0x0005e20000100800 */
[----:B------:R-:W-:Y:S01]  /*9bf0*/  ISETP.GT.U32.AND P2, PT, R191, R250, PT ;  /* 0x000000fabf00720c */ /* 0x000fe20003f44070 */
[----:B------:R-:W-:Y:S01]  /*9c00*/  IMAD.HI.U32 R4, R194, R7, RZ ;  /* 0x00000007c2047227 */ /* 0x000fe200078e00ff */
[----:B-1----:R-:W-:-:S03]  /*9c10*/  IADD3 R14, R247, 0xb7, RZ ;  /* 0x000000b7f70e7810 */ /* 0x002fc60007ffe0ff */
[----:B------:R-:W-:Y:S02]  /*9c20*/  @!P4 IMAD.IADD R251, R251, 0x1, -R191 ;  /* 0x00000001fbfbc824 */ /* 0x000fe400078e0abf */
[----:B------:R-:W-:Y:S02]  /*9c30*/  IMAD.MOV R4, RZ, RZ, -R4 ;  /* 0x000000ffff047224 */ /* 0x000fe400078e0a04 */
[----:B--2---:R-:W-:Y:S01]  /*9c40*/  IMAD.MOV R6, RZ, RZ, -R3 ;  /* 0x000000ffff067224 */ /* 0x004fe200078e0a03 */
[C---:B------:R-:W-:Y:S01]  /*9c50*/  ISETP.GT.U32.AND P4, PT, R191.reuse, R251, PT ;  /* 0x000000fbbf00720c */ /* 0x040fe20003f84070 */
[----:B------:R-:W-:Y:S02]  /*9c60*/  IMAD.MOV.U32 R10, RZ, RZ, R8 ;  /* 0x000000ffff0a7224 */ /* 0x000fe400078e0008 */
[----:B------:R-:W-:Y:S01]  /*9c70*/  IMAD R3, R191, R6, R5 ;  /* 0x00000006bf037224 */ /* 0x000fe200078e0205 */
[----:B------:R-:W-:Y:S01]  /*9c80*/  IADD3 R6, R247, 0xb3, RZ ;  /* 0x000000b3f7067810 */ /* 0x000fe20007ffe0ff */
[----:B------:R-:W-:-:S02]  /*9c90*/  @!P2 IMAD.IADD R250, R250, 0x1, -R191 ;  /* 0x00000001fafaa824 */ /* 0x000fc400078e0abf */
[C---:B------:R-:W-:Y:S01]  /*9ca0*/  IMAD R4, R191.reuse, R4, R7 ;  /* 0x00000004bf047224 */ /* 0x040fe200078e0207 */
[----:B------:R-:W-:Y:S01]  /*9cb0*/  IABS R7, R6 ;  /* 0x0000000600077213 */ /* 0x000fe20000000000 */
[----:B------:R-:W-:Y:S01]  /*9cc0*/  @!P5 IMAD.IADD R252, R252, 0x1, -R191 ;  /* 0x00000001fcfcd824 */ /* 0x000fe200078e0abf */
[C---:B------:R-:W-:Y:S01]  /*9cd0*/  ISETP.GT.U32.AND P5, PT, R191.reuse, R3, PT ;  /* 0x00000003bf00720c */ /* 0x040fe20003fa4070 */
[----:B------:R-:W-:Y:S01]  /*9ce0*/  @!P6 IMAD.MOV R10, RZ, RZ, -R10 ;  /* 0x000000ffff0ae224 */ /* 0x000fe200078e0a0a */
[----:B------:R-:W-:Y:S01]  /*9cf0*/  ISETP.GT.U32.AND P2, PT, R191, R250, PT ;  /* 0x000000fabf00720c */ /* 0x000fe20003f44070 */
[----:B------:R-:W-:Y:S01]  /*9d00*/  IMAD.HI.U32 R5, R194, R7, RZ ;  /* 0x00000007c2057227 */ /* 0x000fe200078e00ff */
[----:B------:R-:W-:Y:S02]  /*9d10*/  ISETP.GE.AND P6, PT, R11, RZ, PT ;  /* 0x000000ff0b00720c */ /* 0x000fe40003fc6270 */
[----:B------:R-:W-:Y:S01]  /*9d20*/  @!P4 IADD3 R251, R251, -R191, RZ ;  /* 0x800000bffbfbc210 */ /* 0x000fe20007ffe0ff */
[----:B------:R-:W-:Y:S01]  /*9d30*/  IMAD.MOV R8, RZ, RZ, -R5 ;  /* 0x000000ffff087224 */ /* 0x000fe200078e0a05 */
[C---:B------:R-:W-:Y:S01]  /*9d40*/  ISETP.GT.U32.AND P4, PT, R191.reuse, R4, PT ;  /* 0x00000004bf00720c */ /* 0x040fe20003f84070 */
[----:B------:R1:W-:Y:S01]  /*9d50*/  STL [R1], R10 ;  /* 0x0000000a01007387 */ /* 0x0003e20000100800 */
[----:B------:R-:W-:Y:S01]  /*9d60*/  @!P1 IMAD.MOV R252, RZ, RZ, -R252 ;  /* 0x000000fffffc9224 */ /* 0x000fe200078e0afc */
[----:B------:R-:W-:Y:S01]  /*9d70*/  ISETP.GE.AND P1, PT, R12, RZ, PT ;  /* 0x000000ff0c00720c */ /* 0x000fe20003f26270 */
[----:B------:R-:W-:Y:S01]  /*9d80*/  IMAD R5, R191, R8, R7 ;  /* 0x00000008bf057224 */ /* 0x000fe200078e0207 */
[----:B------:R-:W-:Y:S01]  /*9d90*/  IADD3 R7, R247, 0xb5, RZ ;  /* 0x000000b5f7077810 */ /* 0x000fe20007ffe0ff */
[--C-:B------:R-:W-:Y:S01]  /*9da0*/  @!P5 IMAD.IADD R3, R3, 0x1, -R191.reuse ;  /* 0x000000010303d824 */ /* 0x100fe200078e0abf */
[----:B------:R-:W-:Y:S01]  /*9db0*/  IABS R12, R14 ;  /* 0x0000000e000c7213 */ /* 0x000fe20000000000 */
[----:B------:R-:W-:Y:S01]  /*9dc0*/  @!P2 IMAD.IADD R250, R250, 0x1, -R191 ;  /* 0x00000001fafaa824 */ /* 0x000fe200078e0abf */
[----:B------:R-:W-:Y:S01]  /*9dd0*/  ISETP.GE.AND P2, PT, R6, RZ, PT ;  /* 0x000000ff0600720c */ /* 0x000fe20003f46270 */
[----:B------:R-:W-:Y:S01]  /*9de0*/  @!P3 IMAD.MOV R251, RZ, RZ, -R251 ;  /* 0x000000fffffbb224 */ /* 0x000fe200078e0afb */
[----:B-1----:R-:W-:Y:S01]  /*9df0*/  IADD3 R10, R247, 0xb4, RZ ;  /* 0x000000b4f70a7810 */ /* 0x002fe20007ffe0ff */
[----:B------:R-:W-:Y:S01]  /*9e00*/  @!P6 IMAD.MOV R250, RZ, RZ, -R250 ;  /* 0x000000fffffae224 */ /* 0x000fe200078e0afa */
[C---:B------:R-:W-:Y:S01]  /*9e10*/  ISETP.GT.U32.AND P5, PT, R191.reuse, R3, PT ;  /* 0x00000003bf00720c */ /* 0x040fe20003fa4070 */
[----:B------:R-:W-:Y:S01]  /*9e20*/  @!P4 IMAD.IADD R4, R4, 0x1, -R191 ;  /* 0x000000010404c824 */ /* 0x000fe200078e0abf */
[----:B------:R-:W-:Y:S01]  /*9e30*/  ISETP.GT.U32.AND P6, PT, R191, R5, PT ;  /* 0x00000005bf00720c */ /* 0x000fe20003fc4070 */
[----:B------:R1:W-:Y:S01]  /*9e40*/  STL [R1+0x19e8], R252 ;  /* 0x0019e8fc01007387 */ /* 0x0003e20000100800 */
[----:B------:R-:W-:-:S02]  /*9e50*/  IABS R9, R10 ;  /* 0x0000000a00097213 */ /* 0x000fc40000000000 */
[----:B------:R-:W-:Y:S01]  /*9e60*/  ISETP.GT.U32.AND P4, PT, R191, R4, PT ;  /* 0x00000004bf00720c */ /* 0x000fe20003f84070 */
[----:B------:R-:W-:Y:S01]  /*9e70*/  STL [R1+0x19ec], R251 ;  /* 0x0019ecfb01007387 */ /* 0x000fe20000100800 */
[----:B------:R-:W-:Y:S01]  /*9e80*/  ISETP.GE.AND P3, PT, R13, RZ, PT ;  /* 0x000000ff0d00720c */ /* 0x000fe20003f66270 */
[----:B------:R-:W-:Y:S01]  /*9e90*/  IMAD.HI.U32 R6, R194, R9, RZ ;  /* 0x00000009c2067227 */ /* 0x000fe200078e00ff */
[----:B------:R-:W-:Y:S01]  /*9ea0*/  IADD3 R13, R247, 0xb6, RZ ;  /* 0x000000b6f70d7810 */ /* 0x000fe20007ffe0ff */
[----:B------:R-:W-:Y:S02]  /*9eb0*/  STL [R1+0x19f0], R250 ;  /* 0x0019f0fa01007387 */ /* 0x000fe40000100800 */
[--C-:B------:R-:W-:Y:S01]  /*9ec0*/  @!P5 IMAD.IADD R3, R3, 0x1, -R191.reuse ;  /* 0x000000010303d824 */ /* 0x100fe200078e0abf */
[----:B------:R-:W-:Y:S01]  /*9ed0*/  IADD3 R6, -R6, RZ, RZ ;  /* 0x000000ff06067210 */ /* 0x000fe20007ffe1ff */
[----:B------:R-:W-:Y:S01]  /*9ee0*/  @!P6 IMAD.IADD R5, R5, 0x1, -R191 ;  /* 0x000000010505e824 */ /* 0x000fe200078e0abf */
[----:B------:R-:W-:Y:S01]  /*9ef0*/  ISETP.GE.AND P5, PT, R10, RZ, PT ;  /* 0x000000ff0a00720c */ /* 0x000fe20003fa6270 */
[----:B------:R-:W-:Y:S01]  /*9f00*/  @!P1 IMAD.MOV R3, RZ, RZ, -R3 ;  /* 0x000000ffff039224 */ /* 0x000fe200078e0a03 */
[----:B------:R-:W-:Y:S01]  /*9f10*/  IABS R10, R7 ;  /* 0x00000007000a7213 */ /* 0x000fe20000000000 */
[C---:B------:R-:W-:Y:S01]  /*9f20*/  IMAD R6, R191.reuse, R6, R9 ;  /* 0x00000006bf067224 */ /* 0x040fe200078e0209 */
[----:B------:R-:W-:Y:S01]  /*9f30*/  ISETP.GT.U32.AND P1, PT, R191, R5, PT ;  /* 0x00000005bf00720c */ /* 0x000fe20003f24070 */
[----:B------:R-:W-:Y:S01]  /*9f40*/  @!P4 IMAD.IADD R4, R4, 0x1, -R191 ;  /* 0x000000010404c824 */ /* 0x000fe200078e0abf */
[----:B------:R-:W-:Y:S01]  /*9f50*/  ISETP.GE.AND P6, PT, R7, RZ, PT ;  /* 0x000000ff0700720c */ /* 0x000fe20003fc6270 */
[C---:B------:R-:W-:Y:S01]  /*9f60*/  IMAD.HI.U32 R7, R194.reuse, R10, RZ ;  /* 0x0000000ac2077227 */ /* 0x040fe200078e00ff */
[----:B------:R-:W-:Y:S01]  /*9f70*/  ISETP.GT.U32.AND P4, PT, R191, R6, PT ;  /* 0x00000006bf00720c */ /* 0x000fe20003f84070 */
[----:B------:R-:W-:Y:S01]  /*9f80*/  STL [R1+0x19f4], R3 ;  /* 0x0019f40301007387 */ /* 0x000fe20000100800 */
[----:B------:R-:W-:Y:S01]  /*9f90*/  IABS R11, R13 ;  /* 0x0000000d000b7213 */ /* 0x000fe20000000000 */
[----:B------:R-:W-:Y:S01]  /*9fa0*/  IMAD.MOV R7, RZ, RZ, -R7 ;  /* 0x000000ffff077224 */ /* 0x000fe200078e0a07 */
[----:B-1----:R-:W-:Y:S01]  /*9fb0*/  MOV R252, R206 ;  /* 0x000000ce00fc7202 */ /* 0x002fe20000000f00 */
[----:B------:R-:W-:-:S04]  /*9fc0*/  IMAD.HI.U32 R9, R194, R12, RZ ;  /* 0x0000000cc2097227 */ /* 0x000fc800078e00ff */
[----:B------:R-:W-:Y:S01]  /*9fd0*/  @!P1 IMAD.IADD R5, R5, 0x1, -R191 ;  /* 0x0000000105059824 */ /* 0x000fe200078e0abf */
[----:B------:R-:W-:Y:S01]  /*9fe0*/  ISETP.GE.AND P1, PT, R14, RZ, PT ;  /* 0x000000ff0e00720c */ /* 0x000fe20003f26270 */
[----:B------:R-:W-:Y:S01]  /*9ff0*/  IMAD R7, R191, R7, R10 ;  /* 0x00000007bf077224 */ /* 0x000fe200078e020a */
[----:B------:R-:W-:Y:S01]  /*a000*/  IADD3 R10, R247, 0xb8, RZ ;  /* 0x000000b8f70a7810 */ /* 0x000fe20007ffe0ff */
[----:B------:R-:W-:Y:S01]  /*a010*/  @!P2 IMAD.MOV R5, RZ, RZ, -R5 ;  /* 0x000000ffff05a224 */ /* 0x000fe200078e0a05 */
[----:B------:R-:W-:Y:S01]  /*a020*/  @!P4 IADD3 R6, R6, -R191, RZ ;  /* 0x800000bf0606c210 */ /* 0x000fe20007ffe0ff */
[----:B------:R-:W-:Y:S01]  /*a030*/  IMAD.HI.U32 R8, R194, R11, RZ ;  /* 0x0000000bc2087227 */ /* 0x000fe200078e00ff */
[C---:B------:R-:W-:Y:S02]  /*a040*/  ISETP.GT.U32.AND P2, PT, R191.reuse, R7, PT ;  /* 0x00000007bf00720c */ /* 0x040fe40003f44070 */
[----:B------:R-:W-:Y:S01]  /*a050*/  ISETP.GT.U32.AND P4, PT, R191, R6, PT ;  /* 0x00000006bf00720c */ /* 0x000fe20003f84070 */
[----:B------:R-:W-:Y:S01]  /*a060*/  IMAD.MOV R8, RZ, RZ, -R8 ;  /* 0x000000ffff087224 */ /* 0x000fe200078e0a08 */
[----:B------:R-:W-:Y:S01]  /*a070*/  IABS R14, R10 ;  /* 0x0000000a000e7213 */ /* 0x000fe20000000000 */
[----:B------:R-:W-:-:S02]  /*a080*/  IMAD.MOV R9, RZ, RZ, -R9 ;  /* 0x000000ffff097224 */ /* 0x000fc400078e0a09 */
[C---:B------:R-:W-:Y:S02]  /*a090*/  IMAD R8, R191.reuse, R8, R11 ;  /* 0x00000008bf087224 */ /* 0x040fe400078e020b */
[----:B------:R-:W-:Y:S02]  /*a0a0*/  IMAD R9, R191, R9, R12 ;  /* 0x00000009bf097224 */ /* 0x000fe400078e020c */
[----:B------:R-:W-:Y:S01]  /*a0b0*/  @!P3 IMAD.MOV R4, RZ, RZ, -R4 ;  /* 0x000000ffff04b224 */ /* 0x000fe200078e0a04 */
[----:B------:R-:W-:Y:S01]  /*a0c0*/  ISETP.GE.AND P3, PT, R13, RZ, PT ;  /* 0x000000ff0d00720c */ /* 0x000fe20003f66270 */
[----:B------:R-:W-:Y:S01]  /*a0d0*/  IMAD.HI.U32 R11, R194, R15, RZ ;  /* 0x0000000fc20b7227 */ /* 0x000fe200078e00ff */
[----:B------:R-:W-:Y:S02]  /*a0e0*/  @!P2 IADD3 R7, R7, -R191, RZ ;  /* 0x800000bf0707a210 */ /* 0x000fe40007ffe0ff */
[----:B------:R-:W-:Y:S01]  /*a0f0*/  STL [R1+0x19f8], R4 ;  /* 0x0019f80401007387 */ /* 0x000fe20000100800 */
[----:B------:R-:W-:Y:S01]  /*a100*/  @!P4 IMAD.IADD R6, R6, 0x1, -R191 ;  /* 0x000000010606c824 */ /* 0x000fe200078e0abf */
[C---:B------:R-:W-:Y:S01]  /*a110*/  ISETP.GT.U32.AND P2, PT, R191.reuse, R7, PT ;  /* 0x00000007bf00720c */ /* 0x040fe20003f44070 */
[----:B------:R-:W-:Y:S01]  /*a120*/  IMAD.HI.U32 R13, R194, R18, RZ ;  /* 0x00000012c20d7227 */ /* 0x000fe200078e00ff */
[----:B------:R-:W-:Y:S01]  /*a130*/  ISETP.GE.AND P4, PT, R10, RZ, PT ;  /* 0x000000ff0a00720c */ /* 0x000fe20003f86270 */
[----:B------:R-:W-:Y:S02]  /*a140*/  STL [R1+0x19fc], R5 ;  /* 0x0019fc0501007387 */ /* 0x000fe40000100800 */
[----:B------:R-:W-:Y:S01]  /*a150*/  @!P5 IMAD.MOV R6, RZ, RZ, -R6 ;  /* 0x000000ffff06d224 */ /* 0x000fe200078e0a06 */
[----:B------:R-:W-:Y:S01]  /*a160*/  ISETP.GT.U32.AND P5, PT, R191, R8, PT ;  /* 0x00000008bf00720c */ /* 0x000fe20003fa4070 */
[----:B------:R-:W-:-:S03]  /*a170*/  IMAD.HI.U32 R10, R194, R14, RZ ;  /* 0x0000000ec20a7227 */ /* 0x000fc600078e00ff */
[----:B------:R-:W-:Y:S01]  /*a180*/  STL [R1+0x1a00], R6 ;  /* 0x001a000601007387 */ /* 0x000fe20000100800 */
[----:B------:R-:W-:Y:S02]  /*a190*/  IMAD.MOV R10, RZ, RZ, -R10 ;  /* 0x000000ffff0a7224 */ /* 0x000fe400078e0a0a */
[----:B------:R-:W-:Y:S01]  /*a1a0*/  @!P2 IMAD.IADD R7, R7, 0x1, -R191 ;  /* 0x000000010707a824 */ /* 0x000fe200078e0abf */
[C---:B------:R-:W-:Y:S01]  /*a1b0*/  ISETP.GT.U32.AND P2, PT, R191.reuse, R9, PT ;  /* 0x00000009bf00720c */ /* 0x040fe20003f44070 */
[----:B------:R-:W-:Y:S02]  /*a1c0*/  IMAD R10, R191, R10, R14 ;  /* 0x0000000abf0a7224 */ /* 0x000fe400078e020e */
[----:B------:R-:W-:Y:S02]  /*a1d0*/  IMAD.HI.U32 R14, R194, R19, RZ ;  /* 0x00000013c20e7227 */ /* 0x000fe400078e00ff */
[----:B------:R-:W-:Y:S02]  /*a1e0*/  @!P5 IADD3 R8, R8, -R191, RZ ;  /* 0x800000bf0808d210 */ /* 0x000fe40007ffe0ff */
[----:B------:R-:W-:-:S02]  /*a1f0*/  IMAD.MOV R16, RZ, RZ, -R11 ;  /* 0x000000ffff107224 */ /* 0x000fc400078e0a0b */
[C---:B------:R-:W-:Y:S01]  /*a200*/  ISETP.GT.U32.AND P5, PT, R191.reuse, R8, PT ;  /* 0x00000008bf00720c */ /* 0x040fe20003fa4070 */
[----:B------:R-:W-:Y:S02]  /*a210*/  IMAD.MOV R13, RZ, RZ, -R13 ;  /* 0x000000ffff0d7224 */ /* 0x000fe400078e0a0d */
[----:B------:R-:W-:Y:S02]  /*a220*/  IMAD R11, R191, R16, R15 ;  /* 0x00000010bf0b7224 */ /* 0x000fe400078e020f */
[----:B------:R-:W-:Y:S02]  /*a230*/  @!P2 IMAD.IADD R9, R9, 0x1, -R191 ;  /* 0x000000010909a824 */ /* 0x000fe400078e0abf */
[----:B------:R-:W-:Y:S02]  /*a240*/  IMAD.MOV R14, RZ, RZ, -R14 ;  /* 0x000000ffff0e7224 */ /* 0x000fe400078e0a0e */
[C---:B------:R-:W-:Y:S01]  /*a250*/  IMAD R13, R191.reuse, R13, R18 ;  /* 0x0000000dbf0d7224 */ /* 0x040fe200078e0212 */
[C---:B------:R-:W-:Y:S01]  /*a260*/  ISETP.GT.U32.AND P2, PT, R191.reuse, R9, PT ;  /* 0x00000009bf00720c */ /* 0x040fe20003f44070 */
[C---:B------:R-:W-:Y:S01]  /*a270*/  IMAD R14, R191.reuse, R14, R19 ;  /* 0x0000000ebf0e7224 */ /* 0x040fe200078e0213 */
[----:B------:R-:W-:Y:S01]  /*a280*/  IABS R18, R25 ;  /* 0x0000001900127213 */ /* 0x000fe20000000000 */
[----:B------:R-:W-:Y:S01]  /*a290*/  @!P5 IMAD.IADD R8, R8, 0x1, -R191 ;  /* 0x000000010808d824 */ /* 0x000fe200078e0abf */
[C---:B------:R-:W-:Y:S01]  /*a2a0*/  ISETP.GT.U32.AND P5, PT, R191.reuse, R10, PT ;  /* 0x0000000abf00720c */ /* 0x040fe20003fa4070 */
[----:B------:R-:W-:Y:S01]  /*a2b0*/  @!P6 IMAD.MOV R7, RZ, RZ, -R7 ;  /* 0x000000ffff07e224 */ /* 0x000fe200078e0a07 */
[----:B------:R-:W-:Y:S01]  /*a2c0*/  ISETP.GT.U32.AND P6, PT, R191, R11, PT ;  /* 0x0000000bbf00720c */ /* 0x000fe20003fc4070 */
[----:B------:R-:W-:Y:S01]  /*a2d0*/  IMAD.HI.U32 R12, R194, R17, RZ ;  /* 0x00000011c20c7227 */ /* 0x000fe200078e00ff */
[----:B------:R-:W-:-:S02]  /*a2e0*/  IABS R19, R26 ;  /* 0x0000001a00137213 */ /* 0x000fc40000000000 */
[----:B------:R1:W-:Y:S01]  /*a2f0*/  STL [R1+0x1a04], R7 ;  /* 0x001a040701007387 */ /* 0x0003e20000100800 */
[----:B------:R-:W-:Y:S02]  /*a300*/  IMAD.MOV R12, RZ, RZ, -R12 ;  /* 0x000000ffff0c7224 */ /* 0x000fe400078e0a0c */
[----:B------:R-:W-:Y:S01]  /*a310*/  @!P2 IADD3 R9, R9, -R191, RZ ;  /* 0x800000bf0909a210 */ /* 0x000fe20007ffe0ff */
[----:B------:R-:W-:Y:S01]  /*a320*/  IMAD.HI.U32 R15, R194, R18, RZ ;  /* 0x00000012c20f7227 */ /* 0x000fe200078e00ff */
[----:B------:R-:W-:-:S03]  /*a330*/  ISETP.GT.U32.AND P2, PT, R191, R13, PT ;  /* 0x0000000dbf00720c */ /* 0x000fc60003f44070 */
[--C-:B------:R-:W-:Y:S01]  /*a340*/  @!P5 IMAD.IADD R10, R10, 0x1, -R191.reuse ;  /* 0x000000010a0ad824 */ /* 0x100fe200078e0abf */
[----:B------:R-:W-:Y:S01]  /*a350*/  ISETP.GT.U32.AND P5, PT, R191, R14, PT ;  /* 0x0000000ebf00720c */ /* 0x000fe20003fa4070 */
[----:B------:R-:W-:Y:S01]  /*a360*/  @!P6 IMAD.IADD R11, R11, 0x1, -R191 ;  /* 0x000000010b0be824 */ /* 0x000fe200078e0abf */
[----:B-1----:R-:W-:Y:S01]  /*a370*/  MOV R7, R197 ;  /* 0x000000c500077202 */ /* 0x002fe20000000f00 */
[C---:B------:R-:W-:Y:S01]  /*a380*/  IMAD R12, R191.reuse, R12, R17 ;  /* 0x0000000cbf0c7224 */ /* 0x040fe200078e0211 */
[----:B------:R-:W-:Y:S01]  /*a390*/  ISETP.GT.U32.AND P6, PT, R191, R10, PT ;  /* 0x0000000abf00720c */ /* 0x000fe20003fc4070 */
[----:B------:R-:W-:Y:S01]  /*a3a0*/  @!P3 IMAD.MOV R8, RZ, RZ, -R8 ;  /* 0x000000ffff08b224 */ /* 0x000fe200078e0a08 */
[----:B------:R-:W-:Y:S01]  /*a3b0*/  IADD3 R197, R247, 0x1f5, RZ ;  /* 0x000001f5f7c57810 */ /* 0x000fe20007ffe0ff */
[----:B------:R-:W-:Y:S01]  /*a3c0*/  IMAD.MOV R15, RZ, RZ, -R15 ;  /* 0x000000ffff0f7224 */ /* 0x000fe200078e0a0f */
[----:B------:R-:W-:Y:S01]  /*a3d0*/  ISETP.GT.U32.AND P3, PT, R191, R12, PT ;  /* 0x0000000cbf00720c */ /* 0x000fe20003f64070 */
[----:B------:R-:W-:Y:S01]  /*a3e0*/  @!P2 IMAD.IADD R13, R13, 0x1, -R191 ;  /* 0x000000010d0da824 */ /* 0x000fe200078e0abf */
[----:B------:R1:W-:Y:S01]  /*a3f0*/  STL [R1+0x1a08], R8 ;  /* 0x001a080801007387 */ /* 0x0003e20000100800 */
[----:B------:R-:W-:-:S02]  /*a400*/  IMAD.HI.U32 R17, R194, R20, RZ ;  /* 0x00000014c2117227 */ /* 0x000fc400078e00ff */
[----:B------:R-:W-:Y:S02]  /*a410*/  @!P5 IADD3 R14, R14, -R191, RZ ;  /* 0x800000bf0e0ed210 */ /* 0x000fe40007ffe0ff */
[C---:B------:R-:W-:Y:S01]  /*a420*/  ISETP.GT.U32.AND P5, PT, R191.reuse, R13, PT ;  /* 0x0000000dbf00720c */ /* 0x040fe20003fa4070 */
[C---:B------:R-:W-:Y:S02]  /*a430*/  IMAD R15, R191.reuse, R15, R18 ;  /* 0x0000000fbf0f7224 */ /* 0x040fe400078e0212 */
[----:B------:R-:W-:Y:S02]  /*a440*/  IMAD.MOV R17, RZ, RZ, -R17 ;  /* 0x000000ffff117224 */ /* 0x000fe400078e0a11 */
[--C-:B------:R-:W-:Y:S01]  /*a450*/  @!P6 IMAD.IADD R10, R10, 0x1, -R191.reuse ;  /* 0x000000010a0ae824 */ /* 0x100fe200078e0abf */
[C---:B------:R-:W-:Y:S01]  /*a460*/  ISETP.GT.U32.AND P6, PT, R191.reuse, R15, PT ;  /* 0x0000000fbf00720c */ /* 0x040fe20003fc4070 */
[C---:B------:R-:W-:Y:S02]  /*a470*/  IMAD R17, R191.reuse, R17, R20 ;  /* 0x00000011bf117224 */ /* 0x040fe400078e0214 */
[----:B------:R-:W-:Y:S01]  /*a480*/  @!P3 IMAD.IADD R12, R12, 0x1, -R191 ;  /* 0x000000010c0cb824 */ /* 0x000fe200078e0abf */
[----:B------:R-:W-:Y:S01]  /*a490*/  ISETP.GT.U32.AND P3, PT, R191, R11, PT ;  /* 0x0000000bbf00720c */ /* 0x000fe20003f64070 */
[----:B------:R-:W-:-:S03]  /*a4a0*/  IMAD.HI.U32 R16, R194, R19, RZ ;  /* 0x00000013c2107227 */ /* 0x000fc600078e00ff */
[----:B------:R-:W-:Y:S01]  /*a4b0*/  ISETP.GT.U32.AND P2, PT, R191, R12, PT ;  /* 0x0000000cbf00720c */ /* 0x000fe20003f44070 */
[----:B------:R-:W-:Y:S01]  /*a4c0*/  @!P5 IMAD.IADD R13, R13, 0x1, -R191 ;  /* 0x000000010d0dd824 */ /* 0x000fe200078e0abf */
[C---:B------:R-:W-:Y:S01]  /*a4d0*/  ISETP.GT.U32.AND P5, PT, R191.reuse, R17, PT ;  /* 0x00000011bf00720c */ /* 0x040fe20003fa4070 */
[----:B------:R-:W-:Y:S02]  /*a4e0*/  IMAD.MOV R16, RZ, RZ, -R16 ;  /* 0x000000ffff107224 */ /* 0x000fe400078e0a10 */
[----:B------:R-:W-:Y:S01]  /*a4f0*/  @!P1 IMAD.MOV R9, RZ, RZ, -R9 ;  /* 0x000000ffff099224 */ /* 0x000fe200078e0a09 */
[----:B------:R-:W-:Y:S01]  /*a500*/  ISETP.GT.U32.AND P1, PT, R191, R14, PT ;  /* 0x0000000ebf00720c */ /* 0x000fe20003f24070 */
[----:B------:R-:W-:Y:S01]  /*a510*/  @!P6 IMAD.IADD R15, R15, 0x1, -R191 ;  /* 0x000000010f0fe824 */ /* 0x000fe200078e0abf */
[----:B------:R-:W-:Y:S01]  /*a520*/  ISETP.GE.AND P6, PT, R23, RZ, PT ;  /* 0x000000ff1700720c */ /* 0x000fe20003fc6270 */
[----:B------:R-:W-:Y:S01]  /*a530*/  IMAD R16, R191, R16, R19 ;  /* 0x00000010bf107224 */ /* 0x000fe200078e0213 */
[----:B------:R-:W-:Y:S01]  /*a540*/  IABS R19, R28 ;  /* 0x0000001c00137213 */ /* 0x000fe20000000000 */
[--C-:B------:R-:W-:Y:S01]  /*a550*/  @!P3 IMAD.IADD R11, R11, 0x1, -R191.reuse ;  /* 0x000000010b0bb824 */ /* 0x100fe200078e0abf */
[----:B------:R-:W-:Y:S01]  /*a560*/  IADD3 R23, R247, 0xc4, RZ ;  /* 0x000000c4f7177810 */ /* 0x000fe20007ffe0ff */
[--C-:B------:R-:W-:Y:S01]  /*a570*/  @!P2 IMAD.IADD R12, R12, 0x1, -R191.reuse ;  /* 0x000000010c0ca824 */ /* 0x100fe200078e0abf */
[----:B------:R-:W-:Y:S01]  /*a580*/  ISETP.GE.AND P2, PT, R21, RZ, PT ;  /* 0x000000ff1500720c */ /* 0x000fe20003f46270 */
[--C-:B------:R-:W-:Y:S01]  /*a590*/  @!P5 IMAD.IADD R17, R17, 0x1, -R191.reuse ;  /* 0x000000011111d824 */ /* 0x100fe200078e0abf */
[----:B------:R-:W-:Y:S01]  /*a5a0*/  ISETP.GT.U32.AND P5, PT, R191, R15, PT ;  /* 0x0000000fbf00720c */ /* 0x000fe20003fa4070 */
[----:B------:R-:W-:Y:S01]  /*a5b0*/  IMAD.HI.U32 R18, R194, R19, RZ ;  /* 0x00000013c2127227 */ /* 0x000fe200078e00ff */
[----:B------:R-:W-:Y:S01]  /*a5c0*/  IADD3 R21, R247, 0xc1, RZ ;  /* 0x000000c1f7157810 */ /* 0x000fe20007ffe0ff */
[----:B------:R-:W-:Y:S01]  /*a5d0*/  STL [R1+0x1a0c], R9 ;  /* 0x001a0c0901007387 */ /* 0x000fe20000100800 */
[C---:B------:R-:W-:Y:S01]  /*a5e0*/  ISETP.GT.U32.AND P3, PT, R191.reuse, R16, PT ;  /* 0x00000010bf00720c */ /* 0x040fe20003f64070 */
[----:B------:R-:W-:Y:S01]  /*a5f0*/  @!P1 IMAD.IADD R14, R14, 0x1, -R191 ;  /* 0x000000010e0e9824 */ /* 0x000fe200078e0abf */
[----:B------:R-:W-:Y:S01]  /*a600*/  ISETP.GE.AND P1, PT, R22, RZ, PT ;  /* 0x000000ff1600720c */ /* 0x000fe20003f26270 */
[----:B------:R-:W-:Y:S01]  /*a610*/  @!P4 IMAD.MOV R10, RZ, RZ, -R10 ;  /* 0x000000ffff0ac224 */ /* 0x000fe200078e0a0a */
[----:B------:R-:W-:Y:S01]  /*a620*/  IADD3 R18, -R18, RZ, RZ ;  /* 0x000000ff12127210 */ /* 0x000fe20007ffe1ff */
[----:B-1----:R-:W-:Y:S01]  /*a630*/  IMAD.MOV.U32 R8, RZ, RZ, R196 ;  /* 0x000000ffff087224 */ /* 0x002fe200078e00c4 */
[----:B------:R-:W-:Y:S01]  /*a640*/  IABS R20, R21 ;  /* 0x0000001500147213 */ /* 0x000fe20000000000 */
[----:B------:R-:W-:Y:S01]  /*a650*/  @!P2 IMAD.MOV R11, RZ, RZ, -R11 ;  /* 0x000000ffff0ba224 */ /* 0x000fe200078e0a0b */
[----:B------:R-:W-:Y:S01]  /*a660*/  ISETP.GT.U32.AND P4, PT, R191, R17, PT ;  /* 0x00000011bf00720c */ /* 0x000fe20003f84070 */
[----:B------:R-:W-:Y:S01]  /*a670*/  @!P5 IMAD.IADD R15, R15, 0x1, -R191 ;  /* 0x000000010f0fd824 */ /* 0x000fe200078e0abf */
[----:B------:R-:W-:Y:S01]  /*a680*/  ISETP.GE.AND P5, PT, R27, RZ, PT ;  /* 0x000000ff1b00720c */ /* 0x000fe20003fa6270 */
[----:B------:R-:W-:Y:S01]  /*a690*/  IMAD R18, R191, R18, R19 ;  /* 0x00000012bf127224 */ /* 0x000fe200078e0213 */
[----:B------:R-:W-:Y:S01]  /*a6a0*/  @!P6 IADD3 R13, -R13, RZ, RZ ;  /* 0x000000ff0d0de210 */ /* 0x000fe20007ffe1ff */
[----:B------:R-:W-:Y:S01]  /*a6b0*/  IMAD.HI.U32 R19, R194, R20, RZ ;  /* 0x00000014c2137227 */ /* 0x000fe200078e00ff */
[----:B------:R-:W-:Y:S01]  /*a6c0*/  IADD3 R22, R247, 0xc3, RZ ;  /* 0x000000c3f7167810 */ /* 0x000fe20007ffe0ff */
[----:B------:R-:W-:Y:S01]  /*a6d0*/  STL [R1+0x1a10], R10 ;  /* 0x001a100a01007387 */ /* 0x000fe20000100800 */
[----:B------:R-:W-:Y:S01]  /*a6e0*/  ISETP.GT.U32.AND P6, PT, R191, R18, PT ;  /* 0x00000012bf00720c */ /* 0x000fe20003fc4070 */
[----:B------:R-:W-:Y:S01]  /*a6f0*/  IMAD.MOV R19, RZ, RZ, -R19 ;  /* 0x000000ffff137224 */ /* 0x000fe200078e0a13 */
[----:B------:R-:W-:Y:S01]  /*a700*/  IABS R27, R23 ;  /* 0x00000017001b7213 */ /* 0x000fe20000000000 */
[----:B------:R-:W-:Y:S01]  /*a710*/  @!P1 IMAD.MOV R12, RZ, RZ, -R12 ;  /* 0x000000ffff0c9224 */ /* 0x000fe200078e0a0c */
[----:B------:R-:W-:Y:S01]  /*a720*/  ISETP.GE.AND P1, PT, R25, RZ, PT ;  /* 0x000000ff1900720c */ /* 0x000fe20003f26270 */
[--C-:B------:R-:W-:Y:S01]  /*a730*/  @!P3 IMAD.IADD R16, R16, 0x1, -R191.reuse ;  /* 0x000000011010b824 */ /* 0x100fe200078e0abf */
[----:B------:R-:W-:Y:S01]  /*a740*/  ISETP.GE.AND P3, PT, R24, RZ, PT ;  /* 0x000000ff1800720c */ /* 0x000fe20003f66270 */
[----:B------:R-:W-:Y:S01]  /*a750*/  @!P4 IMAD.IADD R17, R17, 0x1, -R191 ;  /* 0x000000011111c824 */ /* 0x000fe200078e0abf */
[----:B------:R-:W-:Y:S01]  /*a760*/  ISETP.GE.AND P4, PT, R21, RZ, PT ;  /* 0x000000ff1500720c */ /* 0x000fe20003f86270 */
[C---:B------:R-:W-:Y:S01]  /*a770*/  IMAD R19, R191.reuse, R19, R20 ;  /* 0x00000013bf137224 */ /* 0x040fe200078e0214 */
[----:B------:R-:W-:Y:S01]  /*a780*/  ISETP.GT.U32.AND P2, PT, R191, R16, PT ;  /* 0x00000010bf00720c */ /* 0x000fe20003f44070 */
[----:B------:R-:W-:Y:S01]  /*a790*/  @!P5 IMAD.MOV R17, RZ, RZ, -R17 ;  /* 0x000000ffff11d224 */ /* 0x000fe200078e0a11 */
[----:B------:R-:W-:Y:S01]  /*a7a0*/  IADD3 R20, R247, 0xc2, RZ ;  /* 0x000000c2f7147810 */ /* 0x000fe20007ffe0ff */
[--C-:B------:R-:W-:Y:S01]  /*a7b0*/  @!P6 IMAD.IADD R18, R18, 0x1, -R191.reuse ;  /* 0x000000011212e824 */ /* 0x100fe200078e0abf */
[----:B------:R-:W-:Y:S01]  /*a7c0*/  ISETP.GT.U32.AND P5, PT, R191, R19, PT ;  /* 0x00000013bf00720c */ /* 0x000fe20003fa4070 */
[----:B------:R-:W-:Y:S01]  /*a7d0*/  IMAD.HI.U32 R24, R194, R29, RZ ;  /* 0x0000001dc2187227 */ /* 0x000fe200078e00ff */
[----:B------:R-:W-:Y:S01]  /*a7e0*/  IABS R21, R20 ;  /* 0x0000001400157213 */ /* 0x000fe20000000000 */
[----:B------:R-:W-:Y:S01]  /*a7f0*/  STL [R1+0x1a14], R11 ;  /* 0x001a140b01007387 */ /* 0x000fe20000100800 */
[----:B------:R-:W-:Y:S01]  /*a800*/  @!P1 IADD3 R15, -R15, RZ, RZ ;  /* 0x000000ff0f0f9210 */ /* 0x000fe20007ffe1ff */
[----:B------:R-:W-:Y:S01]  /*a810*/  @!P3 IMAD.MOV R14, RZ, RZ, -R14 ;  /* 0x000000ffff0eb224 */ /* 0x000fe200078e0a0e */
[----:B------:R-:W-:Y:S01]  /*a820*/  ISETP.GE.AND P1, PT, R20, RZ, PT ;  /* 0x000000ff1400720c */ /* 0x000fe20003f26270 */
[----:B------:R-:W-:Y:S01]  /*a830*/  IMAD.HI.U32 R20, R194, R21, RZ ;  /* 0x00000015c2147227 */ /* 0x000fe200078e00ff */
[----:B------:R-:W-:Y:S01]  /*a840*/  ISETP.GT.U32.AND P6, PT, R191, R18, PT ;  /* 0x00000012bf00720c */ /* 0x000fe20003fc4070 */
[----:B------:R-:W-:Y:S01]  /*a850*/  STL [R1+0x1a18], R12 ;  /* 0x001a180c01007387 */ /* 0x000fe20000100800 */
[----:B------:R-:W-:Y:S01]  /*a860*/  IABS R25, R22 ;  /* 0x0000001600197213 */ /* 0x000fe20000000000 */
[--C-:B------:R-:W-:Y:S01]  /*a870*/  @!P2 IMAD.IADD R16, R16, 0x1, -R191.reuse ;  /* 0x000000011010a824 */ /* 0x100fe200078e0abf */
[----:B------:R-:W-:Y:S01]  /*a880*/  ISETP.GE.AND P2, PT, R28, RZ, PT ;  /* 0x000000ff1c00720c */ /* 0x000fe20003f46270 */
[----:B------:R-:W-:Y:S01]  /*a890*/  @!P5 IMAD.IADD R19, R19, 0x1, -R191 ;  /* 0x000000011313d824 */ /* 0x000fe200078e0abf */
[----:B------:R-:W-:Y:S01]  /*a8a0*/  ISETP.GE.AND P3, PT, R26, RZ, PT ;  /* 0x000000ff1a00720c */ /* 0x000fe20003f66270 */
[----:B------:R-:W-:Y:S01]  /*a8b0*/  IMAD.MOV R20, RZ, RZ, -R20 ;  /* 0x000000ffff147224 */ /* 0x000fe200078e0a14 */
[----:B------:R-:W-:Y:S01]  /*a8c0*/  IABS R28, R34 ;  /* 0x00000022001c7213 */ /* 0x000fe20000000000 */
[----:B------:R-:W-:Y:S01]  /*a8d0*/  IMAD.MOV R24, RZ, RZ, -R24 ;  /* 0x000000ffff187224 */ /* 0x000fe200078e0a18 */
[C---:B------:R-:W-:Y:S01]  /*a8e0*/  ISETP.GT.U32.AND P5, PT, R191.reuse, R19, PT ;  /* 0x00000013bf00720c */ /* 0x040fe20003fa4070 */
[----:B------:R-:W-:Y:S01]  /*a8f0*/  IMAD R20, R191, R20, R21 ;  /* 0x00000014bf147224 */ /* 0x000fe200078e0215 */
[----:B------:R-:W-:Y:S01]  /*a900*/  STL [R1+0x1a1c], R13 ;  /* 0x001a1c0d01007387 */ /* 0x000fe20000100800 */
[----:B------:R-:W-:Y:S01]  /*a910*/  IMAD.HI.U32 R21, R194, R25, RZ ;  /* 0x00000019c2157227 */ /* 0x000fe200078e00ff */
[----:B------:R-:W-:-:S02]  /*a920*/  IADD3 R196, R247, 0x1f2, RZ ;  /* 0x000001f2f7c47810 */ /* 0x000fc40007ffe0ff */
[----:B------:R1:W-:Y:S01]  /*a930*/  STL [R1+0x1a20], R14 ;  /* 0x001a200e01007387 */ /* 0x0003e20000100800 */
[----:B------:R-:W-:Y:S01]  /*a940*/  @!P6 IMAD.IADD R18, R18, 0x1, -R191 ;  /* 0x000000011212e824 */ /* 0x000fe200078e0abf */
[----:B------:R-:W-:Y:S01]  /*a950*/  ISETP.GE.AND P6, PT, R23, RZ, PT ;  /* 0x000000ff1700720c */ /* 0x000fe20003fc6270 */
[----:B------:R-:W-:Y:S01]  /*a960*/  IMAD.MOV R26, RZ, RZ, -R21 ;  /* 0x000000ffff1a7224 */ /* 0x000fe200078e0a15 */
[----:B------:R-:W-:Y:S01]  /*a970*/  STL [R1+0x1a24], R15 ;  /* 0x001a240f01007387 */ /* 0x000fe20000100800 */
[----:B------:R-:W-:Y:S01]  /*a980*/  @!P2 IMAD.MOV R18, RZ, RZ, -R18 ;  /* 0x000000ffff12a224 */ /* 0x000fe200078e0a12 */
[C---:B------:R-:W-:Y:S01]  /*a990*/  ISETP.GT.U32.AND P2, PT, R191.reuse, R20, PT ;  /* 0x00000014bf00720c */ /* 0x040fe20003f44070 */
[----:B------:R-:W-:Y:S02]  /*a9a0*/  IMAD R21, R191, R26, R25 ;  /* 0x0000001abf157224 */ /* 0x000fe400078e0219 */
[----:B------:R-:W-:Y:S01]  /*a9b0*/  @!P3 IMAD.MOV R16, RZ, RZ, -R16 ;  /* 0x000000ffff10b224 */ /* 0x000fe200078e0a10 */
[----:B------:R-:W-:Y:S01]  /*a9c0*/  ISETP.GE.AND P3, PT, R22, RZ, PT ;  /* 0x000000ff1600720c */ /* 0x000fe20003f66270 */
[----:B------:R-:W-:Y:S01]  /*a9d0*/  @!P5 IMAD.IADD R19, R19, 0x1, -R191 ;  /* 0x000000011313d824 */ /* 0x000fe200078e0abf */
[----:B------:R-:W-:Y:S01]  /*a9e0*/  ISETP.GT.U32.AND P5, PT, R191, R21, PT ;  /* 0x00000015bf00720c */ /* 0x000fe20003fa4070 */
[----:B------:R-:W-:Y:S01]  /*a9f0*/  IMAD.HI.U32 R22, R194, R27, RZ ;  /* 0x0000001bc2167227 */ /* 0x000fe200078e00ff */
[----:B------:R-:W-:Y:S01]  /*aa00*/  STL [R1+0x1a28], R16 ;  /* 0x001a281001007387 */ /* 0x000fe20000100800 */
[----:B-1----:R-:W-:-:S02]  /*aa10*/  MOV R14, R188 ;  /* 0x000000bc000e7202 */ /* 0x002fc40000000f00 */
[----:B------:R-:W-:Y:S01]  /*aa20*/  IMAD.HI.U32 R23, R194, R28, RZ ;  /* 0x0000001cc2177227 */ /* 0x000fe200078e00ff */
[----:B------:R-:W-:Y:S01]  /*aa30*/  IADD3 R22, -R22, RZ, RZ ;  /* 0x000000ff16167210 */ /* 0x000fe20007ffe1ff */
[----:B------:R-:W-:Y:S01]  /*aa40*/  STL [R1+0x1a2c], R17 ;  /* 0x001a2c1101007387 */ /* 0x000fe20000100800 */
[----:B------:R-:W-:Y:S01]  /*aa50*/  @!P4 IADD3 R19, -R19, RZ, RZ ;  /* 0x000000ff1313c210 */ /* 0x000fe20007ffe1ff */
[----:B------:R-:W-:Y:S01]  /*aa60*/  @!P2 IMAD.IADD R20, R20, 0x1, -R191 ;  /* 0x000000011414a824 */ /* 0x000fe200078e0abf */
[----:B------:R-:W-:Y:S01]  /*aa70*/  IADD3 R188, R247, 0x1f0, RZ ;  /* 0x000001f0f7bc7810 */ /* 0x000fe20007ffe0ff */
[----:B------:R-:W-:Y:S01]  /*aa80*/  IMAD R22, R191, R22, R27 ;  /* 0x00000016bf167224 */ /* 0x000fe200078e021b */
[----:B------:R-:W-:Y:S01]  /*aa90*/  IABS R27, R38 ;  /* 0x00000026001b7213 */ /* 0x000fe20000000000 */
[----:B------:R-:W-:Y:S01]  /*aaa0*/  @!P5 IMAD.IADD R21, R21, 0x1, -R191 ;  /* 0x000000011515d824 */ /* 0x000fe200078e0abf */
[C---:B------:R-:W-:Y:S01]  /*aab0*/  ISETP.GT.U32.AND P5, PT, R191.reuse, R20, PT ;  /* 0x00000014bf00720c */ /* 0x040fe20003fa4070 */
[----:B------:R-:W-:Y:S01]  /*aac0*/  IMAD.MOV R23, RZ, RZ, -R23 ;  /* 0x000000ffff177224 */ /* 0x000fe200078e0a17 */
[C---:B------:R-:W-:Y:S01]  /*aad0*/  ISETP.GT.U32.AND P2, PT, R191.reuse, R22, PT ;  /* 0x00000016bf00720c */ /* 0x040fe20003f44070 */
[C---:B------:R-:W-:Y:S01]  /*aae0*/  IMAD R24, R191.reuse, R24, R29 ;  /* 0x00000018bf187224 */ /* 0x040fe200078e021d */
[----:B------:R-:W-:Y:S01]  /*aaf0*/  IABS R29, R39 ;  /* 0x00000027001d7213 */ /* 0x000fe20000000000 */
[C---:B------:R-:W-:Y:S01]  /*ab00*/  IMAD R23, R191.reuse, R23, R28 ;  /* 0x00000017bf177224 */ /* 0x040fe200078e021c */
[C---:B------:R-:W-:Y:S01]  /*ab10*/  ISETP.GT.U32.AND P4, PT, R191.reuse, R21, PT ;  /* 0x00000015bf00720c */ /* 0x040fe20003f84070 */
[C---:B------:R-:W-:Y:S01]  /*ab20*/  IMAD.HI.U32 R25, R194.reuse, R27, RZ ;  /* 0x0000001bc2197227 */ /* 0x040fe200078e00ff */
[----:B------:R-:W-:Y:S03]  /*ab30*/  STL [R1+0x1a30], R18 ;  /* 0x001a301201007387 */ /* 0x000fe60000100800 */
[----:B------:R-:W-:Y:S01]  /*ab40*/  IMAD.HI.U32 R26, R194, R29, RZ ;  /* 0x0000001dc21a7227 */ /* 0x000fe200078e00ff */
[----:B------:R1:W-:Y:S03]  /*ab50*/  STL [R1+0x1a34], R19 ;  /* 0x001a341301007387 */ /* 0x0003e60000100800 */
[--C-:B------:R-:W-:Y:S01]  /*ab60*/  @!P5 IMAD.IADD R20, R20, 0x1, -R191.reuse ;  /* 0x000000011414d824 */ /* 0x100fe200078e0abf */
[----:B------:R-:W-:Y:S01]  /*ab70*/  ISETP.GT.U32.AND P5, PT, R191, R23, PT ;  /* 0x00000017bf00720c */ /* 0x000fe20003fa4070 */
[----:B------:R-:W-:-:S02]  /*ab80*/  @!P2 IMAD.IADD R22, R22, 0x1, -R191 ;  /* 0x000000011616a824 */ /* 0x000fc400078e0abf */
[----:B------:R-:W-:Y:S02]  /*ab90*/  IMAD.MOV R28, RZ, RZ, -R25 ;  /* 0x000000ffff1c7224 */ /* 0x000fe400078e0a19 */
[----:B------:R-:W-:Y:S01]  /*aba0*/  IMAD.MOV R26, RZ, RZ, -R26 ;  /* 0x000000ffff1a7224 */ /* 0x000fe200078e0a1a */
[C---:B------:R-:W-:Y:S01]  /*abb0*/  ISETP.GT.U32.AND P2, PT, R191.reuse, R22, PT ;  /* 0x00000016bf00720c */ /* 0x040fe20003f44070 */
[C---:B------:R-:W-:Y:S01]  /*abc0*/  IMAD R25, R191.reuse, R28, R27 ;  /* 0x0000001cbf197224 */ /* 0x040fe200078e021b */
[----:B-1----:R-:W-:Y:S01]  /*abd0*/  MOV R19, R239 ;  /* 0x000000ef00137202 */ /* 0x002fe20000000f00 */
[----:B------:R-:W-:Y:S02]  /*abe0*/  IMAD R26, R191, R26, R29 ;  /* 0x0000001abf1a7224 */ /* 0x000fe400078e021d */
[----:B------:R-:W-:-:S04]  /*abf0*/  IMAD.HI.U32 R27, R194, R30, RZ ;  /* 0x0000001ec21b7227 */ /* 0x000fc800078e00ff */
[--C-:B------:R-:W-:Y:S01]  /*ac00*/  @!P5 IMAD.IADD R23, R23, 0x1, -R191.reuse ;  /* 0x000000011717d824 */ /* 0x100fe200078e0abf */
[----:B------:R-:W-:Y:S01]  /*ac10*/  IADD3 R27, -R27, RZ, RZ ;  /* 0x000000ff1b1b7210 */ /* 0x000fe20007ffe1ff */
[--C-:B------:R-:W-:Y:S01]  /*ac20*/  @!P4 IMAD.IADD R21, R21, 0x1, -R191.reuse ;  /* 0x000000011515c824 */ /* 0x100fe200078e0abf */
[C---:B------:R-:W-:Y:S01]  /*ac30*/  ISETP.GT.U32.AND P5, PT, R191.reuse, R26, PT ;  /* 0x0000001abf00720c */ /* 0x040fe20003fa4070 */
[----:B------:R-:W-:Y:S01]  /*ac40*/  @!P2 IMAD.IADD R22, R22, 0x1, -R191 ;  /* 0x000000011616a824 */ /* 0x000fe200078e0abf */
[C---:B------:R-:W-:Y:S01]  /*ac50*/  ISETP.GT.U32.AND P4, PT, R191.reuse, R24, PT ;  /* 0x00000018bf00720c */ /* 0x040fe20003f84070 */
[C---:B------:R-:W-:Y:S01]  /*ac60*/  IMAD R27, R191.reuse, R27, R30 ;  /* 0x0000001bbf1b7224 */ /* 0x040fe200078e021e */
[----:B------:R-:W-:Y:S01]  /*ac70*/  ISETP.GT.U32.AND P2, PT, R191, R25, PT ;  /* 0x00000019bf00720c */ /* 0x000fe20003f44070 */
[----:B------:R-:W-:-:S04]  /*ac80*/  IMAD.HI.U32 R29, R194, R32, RZ ;  /* 0x00000020c21d7227 */ /* 0x000fc800078e00ff */
[----:B------:R-:W-:Y:S01]  /*ac90*/  @!P6 IMAD.MOV R22, RZ, RZ, -R22 ;  /* 0x000000ffff16e224 */ /* 0x000fe200078e0a16 */
[C---:B------:R-:W-:Y:S01]  /*aca0*/  ISETP.GT.U32.AND P6, PT, R191.reuse, R27, PT ;  /* 0x0000001bbf00720c */ /* 0x040fe20003fc4070 */
[----:B------:R-:W-:Y:S02]  /*acb0*/  IMAD.MOV R29, RZ, RZ, -R29 ;  /* 0x000000ffff1d7224 */ /* 0x000fe400078e0a1d */
[----:B------:R-:W-:Y:S01]  /*acc0*/  @!P1 IMAD.MOV R20, RZ, RZ, -R20 ;  /* 0x000000ffff149224 */ /* 0x000fe200078e0a14 */
[----:B------:R-:W-:Y:S01]  /*acd0*/  @!P5 IADD3 R26, R26, -R191, RZ ;  /* 0x800000bf1a1ad210 */ /* 0x000fe20007ffe0ff */
[----:B------:R-:W-:Y:S01]  /*ace0*/  IMAD.HI.U32 R28, R194, R31, RZ ;  /* 0x0000001fc21c7227 */ /* 0x000fe200078e00ff */
[C---:B------:R-:W-:Y:S02]  /*acf0*/  ISETP.GT.U32.AND P1, PT, R191.reuse, R23, PT ;  /* 0x00000017bf00720c */ /* 0x040fe40003f24070 */
[----:B------:R-:W-:Y:S01]  /*ad00*/  STL [R1+0x1a38], R20 ;  /* 0x001a381401007387 */ /* 0x000fe20000100800 */
[----:B------:R-:W-:Y:S01]  /*ad10*/  @!P3 IMAD.MOV R21, RZ, RZ, -R21 ;  /* 0x000000ffff15b224 */ /* 0x000fe200078e0a15 */
[C---:B------:R-:W-:Y:S01]  /*ad20*/  ISETP.GT.U32.AND P3, PT, R191.reuse, R26, PT ;  /* 0x0000001abf00720c */ /* 0x040fe20003f64070 */
[----:B------:R-:W-:Y:S01]  /*ad30*/  IMAD R29, R191, R29, R32 ;  /* 0x0000001dbf1d7224 */ /* 0x000fe200078e0220 */
[----:B------:R-:W-:Y:S01]  /*ad40*/  IABS R32, R40 ;  /* 0x0000002800207213 */ /* 0x000fe20000000000 */
[----:B------:R-:W-:Y:S01]  /*ad50*/  IMAD.MOV R28, RZ, RZ, -R28 ;  /* 0x000000ffff1c7224 */ /* 0x000fe200078e0a1c */
[----:B------:R-:W-:Y:S01]  /*ad60*/  STL [R1+0x1a3c], R21 ;  /* 0x001a3c1501007387 */ /* 0x000fe20000100800 */
[--C-:B------:R-:W-:Y:S01]  /*ad70*/  @!P4 IMAD.IADD R24, R24, 0x1, -R191.reuse ;  /* 0x000000011818c824 */ /* 0x100fe200078e0abf */
[----:B------:R-:W-:Y:S01]  /*ad80*/  ISETP.GE.AND P4, PT, R34, RZ, PT ;  /* 0x000000ff2200720c */ /* 0x000fe20003f86270 */
[----:B------:R-:W-:Y:S01]  /*ad90*/  @!P2 IMAD.IADD R25, R25, 0x1, -R191 ;  /* 0x000000011919a824 */ /* 0x000fe200078e0abf */
[----:B------:R-:W-:Y:S01]  /*ada0*/  STL [R1+0x1a40], R22 ;  /* 0x001a401601007387 */ /* 0x000fe20000100800 */
[C---:B------:R-:W-:Y:S01]  /*adb0*/  IMAD R28, R191.reuse, R28, R31 ;  /* 0x0000001cbf1c7224 */ /* 0x040fe200078e021f */
[C---:B------:R-:W-:Y:S01]  /*adc0*/  ISETP.GT.U32.AND P2, PT, R191.reuse, R24, PT ;  /* 0x00000018bf00720c */ /* 0x040fe20003f44070 */
[----:B------:R-:W-:Y:S01]  /*add0*/  IMAD.HI.U32 R30, R194, R32, RZ ;  /* 0x00000020c21e7227 */ /* 0x000fe200078e00ff */
[----:B------:R-:W-:-:S03]  /*ade0*/  ISETP.GT.U32.AND P5, PT, R191, R25, PT ;  /* 0x00000019bf00720c */ /* 0x000fc60003fa4070 */
[--C-:B------:R-:W-:Y:S01]  /*adf0*/  @!P6 IMAD.IADD R27, R27, 0x1, -R191.reuse ;  /* 0x000000011b1be824 */ /* 0x100fe200078e0abf */
[----:B------:R-:W-:Y:S01]  /*ae00*/  ISETP.GE.AND P6, PT, R39, RZ, PT ;  /* 0x000000ff2700720c */ /* 0x000fe20003fc6270 */
[--C-:B------:R-:W-:Y:S01]  /*ae10*/  @!P1 IMAD.IADD R23, R23, 0x1, -R191.reuse ;  /* 0x0000000117179824 */ /* 0x100fe200078e0abf */
[----:B------:R-:W-:Y:S01]  /*ae20*/  ISETP.GT.U32.AND P1, PT, R191, R28, PT ;  /* 0x0000001cbf00720c */ /* 0x000fe20003f24070 */
[----:B------:R-:W-:Y:S01]  /*ae30*/  @!P3 IMAD.IADD R26, R26, 0x1, -R191 ;  /* 0x000000011a1ab824 */ /* 0x000fe200078e0abf */
[----:B------:R-:W-:Y:S01]  /*ae40*/  IADD3 R30, -R30, RZ, RZ ;  /* 0x000000ff1e1e7210 */ /* 0x000fe20007ffe1ff */
[----:B------:R-:W-:Y:S01]  /*ae50*/  @!P4 IMAD.MOV R23, RZ, RZ, -R23 ;  /* 0x000000ffff17c224 */ /* 0x000fe200078e0a17 */
[----:B------:R-:W-:Y:S01]  /*ae60*/  ISETP.GE.AND P3, PT, R38, RZ, PT ;  /* 0x000000ff2600720c */ /* 0x000fe20003f66270 */
[--C-:B------:R-:W-:Y:S01]  /*ae70*/  @!P2 IMAD.IADD R24, R24, 0x1, -R191.reuse ;  /* 0x000000011818a824 */ /* 0x100fe200078e0abf */
[----:B------:R-:W-:Y:S01]  /*ae80*/  ISETP.GE.AND P2, PT, R33, RZ, PT ;  /* 0x000000ff2100720c */ /* 0x000fe20003f46270 */
[----:B------:R-:W-:Y:S01]  /*ae90*/  IMAD R30, R191, R30, R32 ;  /* 0x0000001ebf1e7224 */ /* 0x000fe200078e0220 */
[----:B------:R-:W-:Y:S01]  /*aea0*/  IABS R33, R41 ;  /* 0x0000002900217213 */ /* 0x000fe20000000000 */
[--C-:B------:R-:W-:Y:S01]  /*aeb0*/  @!P5 IMAD.IADD R25, R25, 0x1, -R191.reuse ;  /* 0x000000011919d824 */ /* 0x100fe200078e0abf */
[C---:B------:R-:W-:Y:S01]  /*aec0*/  ISETP.GT.U32.AND P5, PT, R191.reuse, R29, PT ;  /* 0x0000001dbf00720c */ /* 0x040fe20003fa4070 */
[----:B------:R-:W-:Y:S01]  /*aed0*/  @!P6 IMAD.MOV R26, RZ, RZ, -R26 ;  /* 0x000000ffff1ae224 */ /* 0x000fe200078e0a1a */
[----:B------:R-:W-:Y:S01]  /*aee0*/  ISETP.GT.U32.AND P6, PT, R191, R30, PT ;  /* 0x0000001ebf00720c */ /* 0x000fe20003fc4070 */
[----:B------:R-:W-:Y:S01]  /*aef0*/  @!P1 IMAD.IADD R28, R28, 0x1, -R191 ;  /* 0x000000011c1c9824 */ /* 0x000fe200078e0abf */
[----:B------:R-:W-:Y:S01]  /*af00*/  ISETP.GE.AND P1, PT, R37, RZ, PT ;  /* 0x000000ff2500720c */ /* 0x000fe20003f26270 */
[----:B------:R-:W-:Y:S01]  /*af10*/  IMAD.HI.U32 R31, R194, R33, RZ ;  /* 0x00000021c21f7227 */ /* 0x000fe200078e00ff */
[----:B------:R-:W-:Y:S01]  /*af20*/  IADD3 R37, R247, 0xcf, RZ ;  /* 0x000000cff7257810 */ /* 0x000fe20007ffe0ff */
[----:B------:R-:W-:Y:S01]  /*af30*/  STL [R1+0x1a44], R23 ;  /* 0x001a441701007387 */ /* 0x000fe20000100800 */
[----:B------:R-:W-:Y:S01]  /*af40*/  @!P3 IADD3 R25, -R25, RZ, RZ ;  /* 0x000000ff1919b210 */ /* 0x000fe20007ffe1ff */
[----:B------:R-:W-:Y:S01]  /*af50*/  IMAD.MOV R32, RZ, RZ, -R31 ;  /* 0x000000ffff207224 */ /* 0x000fe200078e0a1f */
[----:B------:R-:W-:Y:S01]  /*af60*/  ISETP.GE.AND P3, PT, R36, RZ, PT ;  /* 0x000000ff2400720c */ /* 0x000fe20003f66270 */
[----:B------:R-:W-:Y:S01]  /*af70*/  @!P2 IMAD.MOV R24, RZ, RZ, -R24 ;  /* 0x000000ffff18a224 */ /* 0x000fe200078e0a18 */
[C---:B------:R-:W-:Y:S01]  /*af80*/  ISETP.GT.U32.AND P4, PT, R191.reuse, R28, PT ;  /* 0x0000001cbf00720c */ /* 0x040fe20003f84070 */
[----:B------:R-:W-:Y:S01]  /*af90*/  IMAD R31, R191, R32, R33 ;  /* 0x00000020bf1f7224 */ /* 0x000fe200078e0221 */
[----:B------:R-:W-:Y:S01]  /*afa0*/  IADD3 R36, R247, 0xce, RZ ;  /* 0x000000cef7247810 */ /* 0x000fe20007ffe0ff */
[--C-:B------:R-:W-:Y:S01]  /*afb0*/  @!P6 IMAD.IADD R30, R30, 0x1, -R191.reuse ;  /* 0x000000011e1ee824 */ /* 0x100fe200078e0abf */
[----:B------:R-:W-:Y:S01]  /*afc0*/  IABS R39, R47 ;  /* 0x0000002f00277213 */ /* 0x000fe20000000000 */
[--C-:B------:R-:W-:Y:S01]  /*afd0*/  @!P5 IMAD.IADD R29, R29, 0x1, -R191.reuse ;  /* 0x000000011d1dd824 */ /* 0x100fe200078e0abf */
[----:B------:R-:W-:Y:S01]  /*afe0*/  IABS R34, R36 ;  /* 0x0000002400227213 */ /* 0x000fe20000000000 */
[----:B------:R-:W-:Y:S01]  /*aff0*/  STL [R1+0x1a48], R24 ;  /* 0x001a481801007387 */ /* 0x000fe20000100800 */
[C---:B------:R-:W-:Y:S01]  /*b000*/  ISETP.GT.U32.AND P6, PT, R191.reuse, R30, PT ;  /* 0x0000001ebf00720c */ /* 0x040fe20003fc4070 */
[----:B------:R-:W-:Y:S01]  /*b010*/  IMAD.MOV.U32 R18, RZ, RZ, R184 ;  /* 0x000000ffff127224 */ /* 0x000fe200078e00b8 */
[C---:B------:R-:W-:Y:S01]  /*b020*/  ISETP.GT.U32.AND P5, PT, R191.reuse, R27, PT ;  /* 0x0000001bbf00720c */ /* 0x040fe20003fa4070 */
[----:B------:R-:W-:Y:S01]  /*b030*/  IMAD.HI.U32 R32, R194, R34, RZ ;  /* 0x00000022c2207227 */ /* 0x000fe200078e00ff */
[C---:B------:R-:W-:Y:S01]  /*b040*/  ISETP.GT.U32.AND P2, PT, R191.reuse, R29, PT ;  /* 0x0000001dbf00720c */ /* 0x040fe20003f44070 */
[----:B------:R-:W-:Y:S02]  /*b050*/  STL [R1+0x1a4c], R25 ;  /* 0x001a4c1901007387 */ /* 0x000fe40000100800 */
[----:B------:R-:W-:Y:S01]  /*b060*/  @!P4 IMAD.IADD R28, R28, 0x1, -R191 ;  /* 0x000000011c1cc824 */ /* 0x000fe200078e0abf */
[----:B------:R-:W-:Y:S01]  /*b070*/  ISETP.GT.U32.AND P4, PT, R191, R31, PT ;  /* 0x0000001fbf00720c */ /* 0x000fe20003f84070 */
[----:B------:R1:W-:Y:S01]  /*b080*/  STL [R1+0x1a50], R26 ;  /* 0x001a501a01007387 */ /* 0x0003e20000100800 */
[----:B------:R-:W-:Y:S01]  /*b090*/  IADD3 R32, -R32, RZ, RZ ;  /* 0x000000ff20207210 */ /* 0x000fe20007ffe1ff */
[----:B------:R-:W-:-:S02]  /*b0a0*/  @!P3 IMAD.MOV R28, RZ, RZ, -R28 ;  /* 0x000000ffff1cb224 */ /* 0x000fc400078e0a1c */
[--C-:B------:R-:W-:Y:S02]  /*b0b0*/  @!P6 IMAD.IADD R30, R30, 0x1, -R191.reuse ;  /* 0x000000011e1ee824 */ /* 0x100fe400078e0abf */
[----:B------:R-:W-:Y:S02]  /*b0c0*/  IMAD R32, R191, R32, R34 ;  /* 0x00000020bf207224 */ /* 0x000fe400078e0222 */
[--C-:B------:R-:W-:Y:S01]  /*b0d0*/  @!P5 IMAD.IADD R27, R27, 0x1, -R191.reuse ;  /* 0x000000011b1bd824 */ /* 0x100fe200078e0abf */
[----:B------:R-:W-:Y:S01]  /*b0e0*/  ISETP.GE.AND P5, PT, R35, RZ, PT ;  /* 0x000000ff2300720c */ /* 0x000fe20003fa6270 */
[--C-:B------:R-:W-:Y:S01]  /*b0f0*/  @!P2 IMAD.IADD R29, R29, 0x1, -R191.reuse ;  /* 0x000000011d1da824 */ /* 0x100fe200078e0abf */
[----:B------:R-:W-:Y:S01]  /*b100*/  ISETP.GT.U32.AND P6, PT, R191, R32, PT ;  /* 0x00000020bf00720c */ /* 0x000fe20003fc4070 */
[----:B------:R-:W-:Y:S01]  /*b110*/  @!P4 IMAD.IADD R31, R31, 0x1, -R191 ;  /* 0x000000011f1fc824 */ /* 0x000fe200078e0abf */
[----:B------:R-:W-:Y:S01]  /*b120*/  IABS R35, R37 ;  /* 0x0000002500237213 */ /* 0x000fe20000000000 */
[----:B------:R-:W-:Y:S01]  /*b130*/  @!P1 IMAD.MOV R27, RZ, RZ, -R27 ;  /* 0x000000ffff1b9224 */ /* 0x000fe200078e0a1b */
[----:B------:R-:W-:Y:S01]  /*b140*/  ISETP.GE.AND P2, PT, R40, RZ, PT ;  /* 0x000000ff2800720c */ /* 0x000fe20003f46270 */
[----:B------:R-:W-:Y:S01]  /*b150*/  IMAD.MOV.U32 R17, RZ, RZ, R185 ;  /* 0x000000ffff117224 */ /* 0x000fe200078e00b9 */
[----:B------:R-:W-:Y:S01]  /*b160*/  ISETP.GT.U32.AND P3, PT, R191, R31, PT ;  /* 0x0000001fbf00720c */ /* 0x000fe20003f64070 */
[----:B------:R-:W-:Y:S01]  /*b170*/  IMAD.HI.U32 R33, R194, R35, RZ ;  /* 0x00000023c2217227 */ /* 0x000fe200078e00ff */
[----:B------:R-:W-:Y:S01]  /*b180*/  ISETP.GE.AND P4, PT, R36, RZ, PT ;  /* 0x000000ff2400720c */ /* 0x000fe20003f86270 */
[----:B------:R2:W-:Y:S01]  /*b190*/  STL [R1+0x1a54], R27 ;  /* 0x001a541b01007387 */ /* 0x0005e20000100800 */
[C---:B------:R-:W-:Y:S01]  /*b1a0*/  IADD3 R36, R247.reuse, 0xd0, RZ ;  /* 0x000000d0f7247810 */ /* 0x040fe20007ffe0ff */
[----:B------:R-:W-:Y:S01]  /*b1b0*/  IMAD.MOV R34, RZ, RZ, -R33 ;  /* 0x000000ffff227224 */ /* 0x000fe200078e0a21 */
[----:B------:R-:W-:Y:S01]  /*b1c0*/  IADD3 R40, R247, 0xd1, RZ ;  /* 0x000000d1f7287810 */ /* 0x000fe20007ffe0ff */
[----:B------:R-:W-:Y:S01]  /*b1d0*/  @!P5 IMAD.MOV R29, RZ, RZ, -R29 ;  /* 0x000000ffff1dd224 */ /* 0x000fe200078e0a1d */
[----:B------:R-:W-:Y:S01]  /*b1e0*/  @!P6 IADD3 R32, R32, -R191, RZ ;  /* 0x800000bf2020e210 */ /* 0x000fe20007ffe0ff */
[----:B------:R-:W-:Y:S01]  /*b1f0*/  IMAD R33, R191, R34, R35 ;  /* 0x00000022bf217224 */ /* 0x000fe200078e0223 */
[----:B------:R-:W-:Y:S01]  /*b200*/  ISETP.GE.AND P5, PT, R37, RZ, PT ;  /* 0x000000ff2500720c */ /* 0x000fe20003fa6270 */
[----:B------:R-:W-:Y:S01]  /*b210*/  @!P2 IMAD.MOV R30, RZ, RZ, -R30 ;  /* 0x000000ffff1ea224 */ /* 0x000fe200078e0a1e */
[----:B------:R-:W-:Y:S01]  /*b220*/  ISETP.GT.U32.AND P6, PT, R191, R32, PT ;  /* 0x00000020bf00720c */ /* 0x000fe20003fc4070 */
[----:B------:R-:W-:Y:S01]  /*b230*/  @!P3 IMAD.IADD R31, R31, 0x1, -R191 ;  /* 0x000000011f1fb824 */ /* 0x000fe200078e0abf */
[----:B------:R-:W-:Y:S01]  /*b240*/  IABS R37, R36 ;  /* 0x0000002400257213 */ /* 0x000fe20000000000 */
[----:B------:R-:W-:Y:S01]  /*b250*/  STL [R1+0x1a58], R28 ;  /* 0x001a581c01007387 */ /* 0x000fe20000100800 */
[----:B------:R-:W-:Y:S01]  /*b260*/  ISETP.GT.U32.AND P3, PT, R191, R33, PT ;  /* 0x00000021bf00720c */ /* 0x000fe20003f64070 */
[----:B------:R-:W-:Y:S01]  /*b270*/  IMAD.MOV.U32 R13, RZ, RZ, R189 ;  /* 0x000000ffff0d7224 */ /* 0x000fe200078e00bd */
[----:B------:R-:W-:Y:S01]  /*b280*/  ISETP.GE.AND P2, PT, R36, RZ, PT ;  /* 0x000000ff2400720c */ /* 0x000fe20003f46270 */
[C---:B------:R-:W-:Y:S01]  /*b290*/  IMAD.HI.U32 R36, R194.reuse, R39, RZ ;  /* 0x00000027c2247227 */ /* 0x040fe200078e00ff */
[----:B------:R-:W-:Y:S01]  /*b2a0*/  IABS R38, R40 ;  /* 0x0000002800267213 */ /* 0x000fe20000000000 */
[----:B------:R-:W-:Y:S01]  /*b2b0*/  STL [R1+0x1a5c], R29 ;  /* 0x001a5c1d01007387 */ /* 0x000fe20000100800 */
[----:B------:R-:W-:Y:S01]  /*b2c0*/  ISETP.GE.AND P1, PT, R41, RZ, PT ;  /* 0x000000ff2900720c */ /* 0x000fe20003f26270 */
[----:B------:R-:W-:Y:S01]  /*b2d0*/  IMAD.MOV R36, RZ, RZ, -R36 ;  /* 0x000000ffff247224 */ /* 0x000fe200078e0a24 */
[----:B------:R-:W-:Y:S01]  /*b2e0*/  IABS R41, R46 ;  /* 0x0000002e00297213 */ /* 0x000fe20000000000 */
[----:B------:R-:W-:Y:S01]  /*b2f0*/  IMAD.HI.U32 R34, R194, R37, RZ ;  /* 0x00000025c2227227 */ /* 0x000fe200078e00ff */
[----:B------:R-:W-:-:S02]  /*b300*/  @!P6 IADD3 R32, R32, -R191, RZ ;  /* 0x800000bf2020e210 */ /* 0x000fc40007ffe0ff */
[----:B-1----:R-:W-:Y:S01]  /*b310*/  SHF.R.U32.HI R26, RZ, 0x6, R181 ;  /* 0x00000006ff1a7819 */ /* 0x002fe200000116b5 */
[----:B------:R-:W-:Y:S01]  /*b320*/  IMAD R36, R191, R36, R39 ;  /* 0x00000024bf247224 */ /* 0x000fe200078e0227 */
[C---:B------:R-:W-:Y:S01]  /*b330*/  IADD3 R185, R247.reuse, 0x1ee, RZ ;  /* 0x000001eef7b97810 */ /* 0x040fe20007ffe0ff */
[----:B------:R-:W-:Y:S01]  /*b340*/  IMAD.MOV R34, RZ, RZ, -R34 ;  /* 0x000000ffff227224 */ /* 0x000fe200078e0a22 */
[----:B------:R-:W-:Y:S01]  /*b350*/  IADD3 R189, R247, 0x1ef, RZ ;  /* 0x000001eff7bd7810 */ /* 0x000fe20007ffe0ff */
[----:B------:R-:W-:Y:S01]  /*b360*/  @!P3 IMAD.IADD R33, R33, 0x1, -R191 ;  /* 0x000000012121b824 */ /* 0x000fe200078e0abf */
[----:B------:R-:W-:Y:S01]  /*b370*/  SGXT.U32 R26, R26, 0x1 ;  /* 0x000000011a1a781a */ /* 0x000fe20000000000 */
[----:B------:R-:W-:Y:S01]  /*b380*/  @!P4 IMAD.MOV R32, RZ, RZ, -R32 ;  /* 0x000000ffff20c224 */ /* 0x000fe200078e0a20 */
[C---:B------:R-:W-:Y:S01]  /*b390*/  ISETP.GT.U32.AND P4, PT, R191.reuse, R36, PT ;  /* 0x00000024bf00720c */ /* 0x040fe20003f84070 */
[C---:B------:R-:W-:Y:S01]  /*b3a0*/  IMAD R34, R191.reuse, R34, R37 ;  /* 0x00000022bf227224 */ /* 0x040fe200078e0225 */
[----:B------:R-:W-:Y:S01]  /*b3b0*/  ISETP.GT.U32.AND P3, PT, R191, R33, PT ;  /* 0x00000021bf00720c */ /* 0x000fe20003f64070 */
[----:B------:R-:W-:Y:S01]  /*b3c0*/  IMAD.HI.U32 R35, R194, R38, RZ ;  /* 0x00000026c2237227 */ /* 0x000fe200078e00ff */
[----:B------:R-:W-:-:S02]  /*b3d0*/  LOP3.LUT R25, R26, 0x4, RZ, 0xfc, !PT ;  /* 0x000000041a197812 */ /* 0x000fc400078efcff */
[----:B------:R-:W-:Y:S01]  /*b3e0*/  ISETP.GT.U32.AND P6, PT, R191, R34, PT ;  /* 0x00000022bf00720c */ /* 0x000fe20003fc4070 */
[----:B------:R-:W-:Y:S01]  /*b3f0*/  IMAD.MOV R35, RZ, RZ, -R35 ;  /* 0x000000ffff237224 */ /* 0x000fe200078e0a23 */
[----:B--2---:R-:W-:Y:S01]  /*b400*/  LOP3.LUT R27, R26, 0x8, RZ, 0xfc, !PT ;  /* 0x000000081a1b7812 */ /* 0x004fe200078efcff */
[----:B------:R-:W-:-:S04]  /*b410*/  IMAD.HI.U32 R39, R194, R42, RZ ;  /* 0x0000002ac2277227 */ /* 0x000fc800078e00ff */
[--C-:B------:R-:W-:Y:S02]  /*b420*/  @!P4 IMAD.IADD R36, R36, 0x1, -R191.reuse ;  /* 0x000000012424c824 */ /* 0x100fe400078e0abf */
[--C-:B------:R-:W-:Y:S02]  /*b430*/  @!P3 IMAD.IADD R33, R33, 0x1, -R191.reuse ;  /* 0x000000012121b824 */ /* 0x100fe400078e0abf */
[C---:B------:R-:W-:Y:S01]  /*b440*/  IMAD R35, R191.reuse, R35, R38 ;  /* 0x00000023bf237224 */ /* 0x040fe200078e0226 */
[----:B------:R-:W-:Y:S01]  /*b450*/  ISETP.GT.U32.AND P4, PT, R191, R36, PT ;  /* 0x00000024bf00720c */ /* 0x000fe20003f84070 */
[----:B------:R-:W-:Y:S01]  /*b460*/  @!P6 IMAD.IADD R34, R34, 0x1, -R191 ;  /* 0x000000012222e824 */ /* 0x000fe200078e0abf */
[----:B------:R-:W-:Y:S01]  /*b470*/  IABS R38, R48 ;  /* 0x0000003000267213 */ /* 0x000fe20000000000 */
[----:B------:R-:W-:Y:S01]  /*b480*/  @!P1 IMAD.MOV R31, RZ, RZ, -R31 ;  /* 0x000000ffff1f9224 */ /* 0x000fe200078e0a1f */
[----:B------:R-:W-:Y:S01]  /*b490*/  ISETP.GE.AND P1, PT, R40, RZ, PT ;  /* 0x000000ff2800720c */ /* 0x000fe20003f26270 */
[----:B------:R-:W-:Y:S01]  /*b4a0*/  @!P5 IMAD.MOV R33, RZ, RZ, -R33 ;  /* 0x000000ffff21d224 */ /* 0x000fe200078e0a21 */
[----:B------:R-:W-:Y:S01]  /*b4b0*/  ISETP.GE.AND P5, PT, R47, RZ, PT ;  /* 0x000000ff2f00720c */ /* 0x000fe20003fa6270 */
[----:B------:R-:W-:Y:S01]  /*b4c0*/  IMAD.HI.U32 R40, R194, R43, RZ ;  /* 0x0000002bc2287227 */ /* 0x000fe200078e00ff */
[----:B------:R-:W-:-:S02]  /*b4d0*/  ISETP.GT.U32.AND P6, PT, R191, R34, PT ;  /* 0x00000022bf00720c */ /* 0x000fc40003fc4070 */
[----:B------:R-:W-:Y:S01]  /*b4e0*/  ISETP.GT.U32.AND P3, PT, R191, R35, PT ;  /* 0x00000023bf00720c */ /* 0x000fe20003f64070 */
[----:B------:R-:W-:Y:S01]  /*b4f0*/  IMAD.HI.U32 R37, R194, R38, RZ ;  /* 0x00000026c2257227 */ /* 0x000fe200078e00ff */
[----:B------:R-:W-:-:S03]  /*b500*/  IABS R47, R50 ;  /* 0x00000032002f7213 */ /* 0x000fc60000000000 */
[----:B------:R-:W-:Y:S02]  /*b510*/  IMAD.MOV R39, RZ, RZ, -R39 ;  /* 0x000000ffff277224 */ /* 0x000fe400078e0a27 */
[----:B------:R-:W-:Y:S02]  /*b520*/  IMAD.MOV R40, RZ, RZ, -R40 ;  /* 0x000000ffff287224 */ /* 0x000fe400078e0a28 */
[----:B------:R-:W-:Y:S02]  /*b530*/  IMAD.MOV R37, RZ, RZ, -R37 ;  /* 0x000000ffff257224 */ /* 0x000fe400078e0a25 */
[C---:B------:R-:W-:Y:S01]  /*b540*/  IMAD R39, R191.reuse, R39, R42 ;  /* 0x00000027bf277224 */ /* 0x040fe200078e022a */
[----:B------:R-:W-:Y:S01]  /*b550*/  @!P6 IADD3 R34, R34, -R191, RZ ;  /* 0x800000bf2222e210 */ /* 0x000fe20007ffe0ff */
[C---:B------:R-:W-:Y:S01]  /*b560*/  IMAD R40, R191.reuse, R40, R43 ;  /* 0x00000028bf287224 */ /* 0x040fe200078e022b */
[----:B------:R-:W-:Y:S01]  /*b570*/  IABS R42, R51 ;  /* 0x00000033002a7213 */ /* 0x000fe20000000000 */
[----:B------:R-:W-:Y:S01]  /*b580*/  @!P4 IMAD.IADD R36, R36, 0x1, -R191 ;  /* 0x000000012424c824 */ /* 0x000fe200078e0abf */
[C---:B------:R-:W-:Y:S01]  /*b590*/  ISETP.GT.U32.AND P4, PT, R191.reuse, R39, PT ;  /* 0x00000027bf00720c */ /* 0x040fe20003f84070 */
[----:B------:R-:W-:Y:S01]  /*b5a0*/  IMAD R37, R191, R37, R38 ;  /* 0x00000025bf257224 */ /* 0x000fe200078e0226 */
[----:B------:R-:W-:Y:S01]  /*b5b0*/  IABS R43, R53 ;  /* 0x00000035002b7213 */ /* 0x000fe20000000000 */
[----:B------:R-:W-:Y:S01]  /*b5c0*/  IMAD.HI.U32 R38, R194, R41, RZ ;  /* 0x00000029c2267227 */ /* 0x000fe200078e00ff */
[----:B------:R-:W-:-:S02]  /*b5d0*/  @!P2 IADD3 R34, -R34, RZ, RZ ;  /* 0x000000ff2222a210 */ /* 0x000fc40007ffe1ff */
[C---:B------:R-:W-:Y:S01]  /*b5e0*/  ISETP.GT.U32.AND P6, PT, R191.reuse, R37, PT ;  /* 0x00000025bf00720c */ /* 0x040fe20003fc4070 */
[----:B------:R-:W-:Y:S01]  /*b5f0*/  @!P5 IMAD.MOV R36, RZ, RZ, -R36 ;  /* 0x000000ffff24d224 */ /* 0x000fe200078e0a24 */
[----:B------:R-:W-:Y:S01]  /*b600*/  ISETP.GT.U32.AND P5, PT, R191, R40, PT ;  /* 0x00000028bf00720c */ /* 0x000fe20003fa4070 */
[----:B------:R-:W-:Y:S02]  /*b610*/  IMAD.MOV R38, RZ, RZ, -R38 ;  /* 0x000000ffff267224 */ /* 0x000fe400078e0a26 */
[----:B------:R-:W-:Y:S02]  /*b620*/  @!P3 IMAD.IADD R35, R35, 0x1, -R191 ;  /* 0x000000012323b824 */ /* 0x000fe400078e0abf */
[----:B------:R-:W-:Y:S01]  /*b630*/  IMAD R38, R191, R38, R41 ;  /* 0x00000026bf267224 */ /* 0x000fe200078e0229 */
[----:B------:R-:W-:Y:S01]  /*b640*/  @!P4 IADD3 R39, R39, -R191, RZ ;  /* 0x800000bf2727c210 */ /* 0x000fe20007ffe0ff */
[----:B------:R-:W-:Y:S01]  /*b650*/  IMAD.HI.U32 R41, R194, R42, RZ ;  /* 0x0000002ac2297227 */ /* 0x000fe200078e00ff */
[----:B------:R-:W-:-:S03]  /*b660*/  ISETP.GT.U32.AND P3, PT, R191, R35, PT ;  /* 0x00000023bf00720c */ /* 0x000fc60003f64070 */
[----:B------:R-:W-:Y:S02]  /*b670*/  IMAD.MOV R41, RZ, RZ, -R41 ;  /* 0x000000ffff297224 */ /* 0x000fe400078e0a29 */
[--C-:B------:R-:W-:Y:S01]  /*b680*/  @!P5 IMAD.IADD R40, R40, 0x1, -R191.reuse ;  /* 0x000000012828d824 */ /* 0x100fe200078e0abf */
[----:B------:R-:W-:Y:S01]  /*b690*/  ISETP.GT.U32.AND P5, PT, R191, R39, PT ;  /* 0x00000027bf00720c */ /* 0x000fe20003fa4070 */
[----:B------:R-:W-:Y:S01]  /*b6a0*/  @!P6 IMAD.IADD R37, R37, 0x1, -R191 ;  /* 0x000000012525e824 */ /* 0x000fe200078e0abf */
[C---:B------:R-:W-:Y:S01]  /*b6b0*/  ISETP.GT.U32.AND P6, PT, R191.reuse, R38, PT ;  /* 0x00000026bf00720c */ /* 0x040fe20003fc4070 */
[C---:B------:R-:W-:Y:S02]  /*b6c0*/  IMAD R41, R191.reuse, R41, R42 ;  /* 0x00000029bf297224 */ /* 0x040fe400078e022a */
[----:B------:R-:W-:Y:S01]  /*b6d0*/  IMAD.HI.U32 R42, R194, R43, RZ ;  /* 0x0000002bc22a7227 */ /* 0x000fe200078e00ff */
[----:B------:R-:W-:-:S03]  /*b6e0*/  ISETP.GT.U32.AND P2, PT, R191, R37, PT ;  /* 0x00000025bf00720c */ /* 0x000fc60003f44070 */
[----:B------:R-:W-:Y:S02]  /*b6f0*/  IMAD.MOV R42, RZ, RZ, -R42 ;  /* 0x000000ffff2a7224 */ /* 0x000fe400078e0a2a */
[----:B------:R-:W-:Y:S01]  /*b700*/  @!P3 IMAD.IADD R35, R35, 0x1, -R191 ;  /* 0x000000012323b824 */ /* 0x000fe200078e0abf */
[----:B------:R-:W-:Y:S01]  /*b710*/  ISETP.GE.AND P3, PT, R48, RZ, PT ;  /* 0x000000ff3000720c */ /* 0x000fe20003f66270 */
[----:B------:R-:W-:Y:S01]  /*b720*/  IMAD R42, R191, R42, R43 ;  /* 0x0000002abf2a7224 */ /* 0x000fe200078e022b */
[----:B------:R-:W-:Y:S01]  /*b730*/  IABS R48, R49 ;  /* 0x0000003100307213 */ /* 0x000fe20000000000 */
[--C-:B------:R-:W-:Y:S02]  /*b740*/  @!P5 IMAD.IADD R39, R39, 0x1, -R191.reuse ;  /* 0x000000012727d824 */ /* 0x100fe400078e0abf */
[--C-:B------:R-:W-:Y:S01]  /*b750*/  @!P6 IMAD.IADD R38, R38, 0x1, -R191.reuse ;  /* 0x000000012626e824 */ /* 0x100fe200078e0abf */
[----:B------:R-:W-:Y:S01]  /*b760*/  ISETP.GT.U32.AND P5, PT, R191, R42, PT ;  /* 0x0000002abf00720c */ /* 0x000fe20003fa4070 */
[----:B------:R-:W-:Y:S01]  /*b770*/  @!P2 IMAD.IADD R37, R37, 0x1, -R191 ;  /* 0x000000012525a824 */ /* 0x000fe200078e0abf */
[----:B------:R-:W-:Y:S01]  /*b780*/  ISETP.GE.AND P2, PT, R45, RZ, PT ;  /* 0x000000ff2d00720c */ /* 0x000fe20003f46270 */
[----:B------:R-:W-:Y:S01]  /*b790*/  @!P1 IMAD.MOV R35, RZ, RZ, -R35 ;  /* 0x000000ffff239224 */ /* 0x000fe200078e0a23 */
[----:B------:R-:W-:Y:S01]  /*b7a0*/  ISETP.GT.U32.AND P4, PT, R191, R38, PT ;  /* 0x00000026bf00720c */ /* 0x000fe20003f84070 */
[----:B------:R-:W-:Y:S01]  /*b7b0*/  IMAD.HI.U32 R45, R194, R48, RZ ;  /* 0x00000030c22d7227 */ /* 0x000fe200078e00ff */
[----:B------:R-:W-:-:S02]  /*b7c0*/  ISETP.GE.AND P1, PT, R46, RZ, PT ;  /* 0x000000ff2e00720c */ /* 0x000fc40003f26270 */
[----:B------:R-:W-:Y:S01]  /*b7d0*/  IABS R46, R52 ;  /* 0x00000034002e7213 */ /* 0x000fe20000000000 */
[----:B------:R-:W-:Y:S01]  /*b7e0*/  @!P3 IMAD.MOV R37, RZ, RZ, -R37 ;  /* 0x000000ffff25b224 */ /* 0x000fe200078e0a25 */
[----:B------:R-:W-:Y:S01]  /*b7f0*/  ISETP.GT.U32.AND P3, PT, R191, R40, PT ;  /* 0x00000028bf00720c */ /* 0x000fe20003f64070 */
[----:B------:R-:W-:Y:S01]  /*b800*/  IMAD.MOV R45, RZ, RZ, -R45 ;  /* 0x000000ffff2d7224 */ /* 0x000fe200078e0a2d */
[----:B------:R-:W-:Y:S01]  /*b810*/  ISETP.GE.AND P6, PT, R44, RZ, PT ;  /* 0x000000ff2c00720c */ /* 0x000fe20003fc6270 */
[----:B------:R-:W-:Y:S02]  /*b820*/  @!P5 IMAD.IADD R42, R42, 0x1, -R191 ;  /* 0x000000012a2ad824 */ /* 0x000fe400078e0abf */
[----:B------:R-:W-:-:S03]  /*b830*/  IMAD.HI.U32 R43, R194, R46, RZ ;  /* 0x0000002ec22b7227 */ /* 0x000fc600078e00ff */
[----:B------:R-:W-:Y:S01]  /*b840*/  ISETP.GT.U32.AND P5, PT, R191, R42, PT ;  /* 0x0000002abf00720c */ /* 0x000fe20003fa4070 */
[----:B------:R-:W-:-:S04]  /*b850*/  IMAD.HI.U32 R44, R194, R47, RZ ;  /* 0x0000002fc22c7227 */ /* 0x000fc800078e00ff */
[----:B------:R-:W-:Y:S01]  /*b860*/  @!P4 IMAD.IADD R38, R38, 0x1, -R191 ;  /* 0x000000012626c824 */ /* 0x000fe200078e0abf */
[----:B------:R-:W-:Y:S01]  /*b870*/  ISETP.GT.U32.AND P4, PT, R191, R41, PT ;  /* 0x00000029bf00720c */ /* 0x000fe20003f84070 */
[----:B------:R-:W-:Y:S02]  /*b880*/  IMAD.MOV R43, RZ, RZ, -R43 ;  /* 0x000000ffff2b7224 */ /* 0x000fe400078e0a2b */
[----:B------:R-:W-:Y:S02]  /*b890*/  IMAD.MOV R44, RZ, RZ, -R44 ;  /* 0x000000ffff2c7224 */ /* 0x000fe400078e0a2c */
[----:B------:R-:W-:Y:S01]  /*b8a0*/  @!P3 IMAD.IADD R40, R40, 0x1, -R191 ;  /* 0x000000012828b824 */ /* 0x000fe200078e0abf */
[----:B------:R-:W-:Y:S01]  /*b8b0*/  ISETP.GE.AND P3, PT, R51, RZ, PT ;  /* 0x000000ff3300720c */ /* 0x000fe20003f66270 */
[C---:B------:R-:W-:Y:S01]  /*b8c0*/  IMAD R43, R191.reuse, R43, R46 ;  /* 0x0000002bbf2b7224 */ /* 0x040fe200078e022e */
[----:B------:R-:W-:Y:S01]  /*b8d0*/  IABS R51, R54 ;  /* 0x0000003600337213 */ /* 0x000fe20000000000 */
[C---:B------:R-:W-:Y:S01]  /*b8e0*/  IMAD R44, R191.reuse, R44, R47 ;  /* 0x0000002cbf2c7224 */ /* 0x040fe200078e022f */
[----:B------:R-:W-:Y:S01]  /*b8f0*/  @!P6 IADD3 R40, -R40, RZ, RZ ;  /* 0x000000ff2828e210 */ /* 0x000fe20007ffe1ff */
[----:B------:R-:W-:Y:S01]  /*b900*/  @!P2 IMAD.MOV R39, RZ, RZ, -R39 ;  /* 0x000000ffff27a224 */ /* 0x000fe200078e0a27 */
[C---:B------:R-:W-:Y:S01]  /*b910*/  ISETP.GT.U32.AND P2, PT, R191.reuse, R43, PT ;  /* 0x0000002bbf00720c */ /* 0x040fe20003f44070 */
[C---:B------:R-:W-:Y:S01]  /*b920*/  IMAD R45, R191.reuse, R45, R48 ;  /* 0x0000002dbf2d7224 */ /* 0x040fe200078e0230 */
[----:B------:R-:W-:Y:S01]  /*b930*/  ISETP.GT.U32.AND P6, PT, R191, R44, PT ;  /* 0x0000002cbf00720c */ /* 0x000fe20003fc4070 */
[----:B------:R-:W-:Y:S01]  /*b940*/  @!P5 IMAD.IADD R42, R42, 0x1, -R191 ;  /* 0x000000012a2ad824 */ /* 0x000fe200078e0abf */
[----:B------:R-:W-:Y:S01]  /*b950*/  @!P4 IADD3 R41, R41, -R191, RZ ;  /* 0x800000bf2929c210 */ /* 0x000fe20007ffe0ff */
[----:B------:R-:W-:Y:S01]  /*b960*/  @!P1 IMAD.MOV R38, RZ, RZ, -R38 ;  /* 0x000000ffff269224 */ /* 0x000fe200078e0a26 */
[----:B------:R-:W-:Y:S01]  /*b970*/  ISETP.GT.U32.AND P5, PT, R191, R45, PT ;  /* 0x0000002dbf00720c */ /* 0x000fe20003fa4070 */
[----:B------:R-:W-:Y:S01]  /*b980*/  IMAD.MOV.U32 R16, RZ, RZ, R186 ;  /* 0x000000ffff107224 */ /* 0x000fe200078e00ba */
[----:B------:R-:W-:Y:S01]  /*b990*/  ISETP.GE.AND P4, PT, R53, RZ, PT ;  /* 0x000000ff3500720c */ /* 0x000fe20003f86270 */
[----:B------:R-:W-:Y:S01]  /*b9a0*/  IMAD.MOV.U32 R10, RZ, RZ, R193 ;  /* 0x000000ffff0a7224 */ /* 0x000fe200078e00c1 */
[----:B------:R-:W-:Y:S01]  /*b9b0*/  IADD3 R53, R247, 0xdd, RZ ;  /* 0x000000ddf7357810 */ /* 0x000fe20007ffe0ff */
[----:B------:R-:W-:Y:S01]  /*b9c0*/  IMAD.MOV.U32 R15, RZ, RZ, R187 ;  /* 0x000000ffff0f7224 */ /* 0x000fe200078e00bb */
[----:B------:R-:W-:Y:S01]  /*b9d0*/  ISETP.GT.U32.AND P1, PT, R191, R41, PT ;  /* 0x00000029bf00720c */ /* 0x000fe20003f24070 */
[--C-:B------:R-:W-:Y:S01]  /*b9e0*/  @!P2 IMAD.IADD R43, R43, 0x1, -R191.reuse ;  /* 0x000000012b2ba824 */ /* 0x100fe200078e0abf */
[----:B------:R-:W-:Y:S01]  /*b9f0*/  IABS R47, R53 ;  /* 0x00000035002f7213 */ /* 0x000fe20000000000 */
[----:B------:R-:W-:Y:S01]  /*ba00*/  @!P6 IMAD.IADD R44, R44, 0x1, -R191 ;  /* 0x000000012c2ce824 */ /* 0x000fe200078e0abf */
[----:B------:R-:W-:Y:S01]  /*ba10*/  ISETP.GE.AND P2, PT, R50, RZ, PT ;  /* 0x000000ff3200720c */ /* 0x000fe20003f46270 */
[----:B------:R-:W-:Y:S01]  /*ba20*/  IMAD.MOV.U32 R11, RZ, RZ, R192 ;  /* 0x000000ffff0b7224 */ /* 0x000fe200078e00c0 */
[----:B------:R-:W-:Y:S01]  /*ba30*/  IABS R48, R57 ;  /* 0x0000003900307213 */ /* 0x000fe20000000000 */
[----:B------:R-:W-:Y:S01]  /*ba40*/  IMAD.MOV.U32 R50, RZ, RZ, R47 ;  /* 0x000000ffff327224 */ /* 0x000fe200078e002f */
[----:B------:R-:W-:Y:S01]  /*ba50*/  @!P5 IADD3 R45, R45, -R191, RZ ;  /* 0x800000bf2d2dd210 */ /* 0x000fe20007ffe0ff */
[----:B------:R-:W-:Y:S01]  /*ba60*/  @!P4 IMAD.MOV R42, RZ, RZ, -R42 ;  /* 0x000000ffff2ac224 */ /* 0x000fe200078e0a2a */
[C---:B------:R-:W-:Y:S01]  /*ba70*/  ISETP.GT.U32.AND P5, PT, R191.reuse, R44, PT ;  /* 0x0000002cbf00720c */ /* 0x040fe20003fa4070 */
[----:B------:R-:W-:Y:S01]  /*ba80*/  IMAD.HI.U32 R47, R194, R50, RZ ;  /* 0x00000032c22f7227 */ /* 0x000fe200078e00ff */
[----:B------:R-:W-:-:S02]  /*ba90*/  ISETP.GT.U32.AND P6, PT, R191, R43, PT ;  /* 0x0000002bbf00720c */ /* 0x000fc40003fc4070 */
[C---:B------:R-:W-:Y:S01]  /*baa0*/  IADD3 R193, R247.reuse, 0x1f1, RZ ;  /* 0x000001f1f7c17810 */ /* 0x040fe20007ffe0ff */
[----:B------:R-:W-:Y:S01]  /*bab0*/  IMAD.MOV R47, RZ, RZ, -R47 ;  /* 0x000000ffff2f7224 */ /* 0x000fe200078e0a2f */
[----:B------:R-:W-:Y:S01]  /*bac0*/  IADD3 R192, R247, 0x1f3, RZ ;  /* 0x000001f3f7c07810 */ /* 0x000fe20007ffe0ff */
[----:B------:R-:W-:Y:S01]  /*bad0*/  @!P1 IMAD.IADD R41, R41, 0x1, -R191 ;  /* 0x0000000129299824 */ /* 0x000fe200078e0abf */
[----:B------:R-:W-:Y:S01]  /*bae0*/  ISETP.GE.AND P1, PT, R52, RZ, PT ;  /* 0x000000ff3400720c */ /* 0x000fe20003f26270 */
[C---:B------:R-:W-:Y:S01]  /*baf0*/  IMAD R47, R191.reuse, R47, R50 ;  /* 0x0000002fbf2f7224 */ /* 0x040fe200078e0232 */
[----:B------:R-:W-:Y:S01]  /*bb00*/  IABS R52, R56 ;  /* 0x0000003800347213 */ /* 0x000fe20000000000 */
[----:B------:R-:W-:Y:S01]  /*bb10*/  @!P3 IMAD.MOV R41, RZ, RZ, -R41 ;  /* 0x000000ffff29b224 */ /* 0x000fe200078e0a29 */
[C---:B------:R-:W-:Y:S01]  /*bb20*/  ISETP.GT.U32.AND P3, PT, R191.reuse, R45, PT ;  /* 0x0000002dbf00720c */ /* 0x040fe20003f64070 */
[----:B------:R-:W-:Y:S01]  /*bb30*/  @!P5 IMAD.IADD R44, R44, 0x1, -R191 ;  /* 0x000000012c2cd824 */ /* 0x000fe200078e0abf */
[----:B------:R-:W-:Y:S01]  /*bb40*/  ISETP.GT.U32.AND P5, PT, R191, R47, PT ;  /* 0x0000002fbf00720c */ /* 0x000fe20003fa4070 */
[----:B------:R-:W-:Y:S01]  /*bb50*/  IMAD.HI.U32 R46, R194, R48, RZ ;  /* 0x00000030c22e7227 */ /* 0x000fe200078e00ff */
[----:B------:R-:W-:-:S03]  /*bb60*/  IABS R50, R55 ;  /* 0x0000003700327213 */ /* 0x000fc60000000000 */
[----:B------:R-:W-:Y:S02]  /*bb70*/  IMAD.MOV R46, RZ, RZ, -R46 ;  /* 0x000000ffff2e7224 */ /* 0x000fe400078e0a2e */
[--C-:B------:R-:W-:Y:S02]  /*bb80*/  @!P6 IMAD.IADD R43, R43, 0x1, -R191.reuse ;  /* 0x000000012b2be824 */ /* 0x100fe400078e0abf */
[----:B------:R-:W-:Y:S02]  /*bb90*/  IMAD R46, R191, R46, R48 ;  /* 0x0000002ebf2e7224 */ /* 0x000fe400078e0230 */
[--C-:B------:R-:W-:Y:S01]  /*bba0*/  @!P3 IMAD.IADD R45, R45, 0x1, -R191.reuse ;  /* 0x000000012d2db824 */ /* 0x100fe200078e0abf */
[----:B------:R-:W-:Y:S01]  /*bbb0*/  ISETP.GE.AND P3, PT, R49, RZ, PT ;  /* 0x000000ff3100720c */ /* 0x000fe20003f66270 */
[----:B------:R-:W-:Y:S01]  /*bbc0*/  @!P5 IMAD.IADD R47, R47, 0x1, -R191 ;  /* 0x000000012f2fd824 */ /* 0x000fe200078e0abf */
[----:B------:R-:W-:Y:S01]  /*bbd0*/  ISETP.GT.U32.AND P6, PT, R191, R46, PT ;  /* 0x0000002ebf00720c */ /* 0x000fe20003fc4070 */
[----:B------:R-:W-:-:S03]  /*bbe0*/  IMAD.HI.U32 R49, R194, R52, RZ ;  /* 0x00000034c2317227 */ /* 0x000fc600078e00ff */
[----:B------:R-:W-:Y:S01]  /*bbf0*/  ISETP.GT.U32.AND P5, PT, R191, R47, PT ;  /* 0x0000002fbf00720c */ /* 0x000fe20003fa4070 */
[----:B------:R-:W-:Y:S02]  /*bc00*/  IMAD.MOV R49, RZ, RZ, -R49 ;  /* 0x000000ffff317224 */ /* 0x000fe400078e0a31 */
[----:B------:R-:W-:-:S04]  /*bc10*/  IMAD.HI.U32 R48, R194, R51, RZ ;  /* 0x00000033c2307227 */ /* 0x000fc800078e00ff */
[----:B------:R-:W-:Y:S01]  /*bc20*/  IMAD R49, R191, R49, R52 ;  /* 0x00000031bf317224 */ /* 0x000fe200078e0234 */
[----:B------:R-:W-:Y:S01]  /*bc30*/  @!P3 IADD3 R45, -R45, RZ, RZ ;  /* 0x000000ff2d2db210 */ /* 0x000fe20007ffe1ff */
[----:B------:R-:W-:Y:S01]  /*bc40*/  IMAD.MOV R48, RZ, RZ, -R48 ;  /* 0x000000ffff307224 */ /* 0x000fe200078e0a30 */
[----:B------:R-:W-:Y:S01]  /*bc50*/  @!P6 IADD3 R46, R46, -R191, RZ ;  /* 0x800000bf2e2ee210 */ /* 0x000fe20007ffe0ff */
[----:B------:R-:W-:Y:S01]  /*bc60*/  @!P1 IMAD.MOV R43, RZ, RZ, -R43 ;  /* 0x000000ffff2b9224 */ /* 0x000fe200078e0a2b */
[----:B------:R-:W-:Y:S01]  /*bc70*/  ISETP.GE.AND P6, PT, R57, RZ, PT ;  /* 0x000000ff3900720c */ /* 0x000fe20003fc6270 */
[----:B------:R-:W-:Y:S01]  /*bc80*/  @!P5 IMAD.IADD R47, R47, 0x1, -R191 ;  /* 0x000000012f2fd824 */ /* 0x000fe200078e0abf */
[C---:B------:R-:W-:Y:S01]  /*bc90*/  ISETP.GT.U32.AND P5, PT, R191.reuse, R49, PT ;  /* 0x00000031bf00720c */ /* 0x040fe20003fa4070 */
[C---:B------:R-:W-:Y:S01]  /*bca0*/  IMAD R48, R191.reuse, R48, R51 ;  /* 0x00000030bf307224 */ /* 0x040fe200078e0233 */
[----:B------:R-:W-:Y:S01]  /*bcb0*/  ISETP.GT.U32.AND P4, PT, R191, R46, PT ;  /* 0x0000002ebf00720c */ /* 0x000fe20003f84070 */
[----:B------:R-:W-:Y:S01]  /*bcc0*/  IMAD.MOV.U32 R51, RZ, RZ, R50 ;  /* 0x000000ffff337224 */ /* 0x000fe200078e0032 */
[----:B------:R-:W-:Y:S01]  /*bcd0*/  IADD3 R57, R247, 0xe3, RZ ;  /* 0x000000e3f7397810 */ /* 0x000fe20007ffe0ff */
[----:B------:R-:W-:Y:S01]  /*bce0*/  @!P2 IMAD.MOV R44, RZ, RZ, -R44 ;  /* 0x000000ffff2ca224 */ /* 0x000fe200078e0a2c */
[----:B------:R-:W-:Y:S01]  /*bcf0*/  ISETP.GT.U32.AND P1, PT, R191, R48, PT ;  /* 0x00000030bf00720c */ /* 0x000fe20003f24070 */
[----:B------:R-:W-:Y:S01]  /*bd00*/  IMAD.HI.U32 R50, R194, R51, RZ ;  /* 0x00000033c2327227 */ /* 0x000fe200078e00ff */
[----:B------:R-:W-:-:S02]  /*bd10*/  ISETP.GE.AND P2, PT, R53, RZ, PT ;  /* 0x000000ff3500720c */ /* 0x000fc40003f46270 */
[----:B------:R-:W-:Y:S01]  /*bd20*/  IADD3 R53, R247, 0xe1, RZ ;  /* 0x000000e1f7357810 */ /* 0x000fe20007ffe0ff */
[----:B------:R-:W-:Y:S01]  /*bd30*/  IMAD.MOV R50, RZ, RZ, -R50 ;  /* 0x000000ffff327224 */ /* 0x000fe200078e0a32 */
[----:B------:R-:W-:Y:S01]  /*bd40*/  ISETP.GE.AND P3, PT, R54, RZ, PT ;  /* 0x000000ff3600720c */ /* 0x000fe20003f66270 */
[----:B------:R-:W-:Y:S01]  /*bd50*/  IMAD.MOV.U32 R9, RZ, RZ, R195 ;  /* 0x000000ffff097224 */ /* 0x000fe200078e00c3 */
[----:B------:R-:W-:Y:S01]  /*bd60*/  IABS R52, R53 ;  /* 0x0000003500347213 */ /* 0x000fe20000000000 */
[----:B------:R-:W-:Y:S01]  /*bd70*/  IMAD R50, R191, R50, R51 ;  /* 0x00000032bf327224 */ /* 0x000fe200078e0233 */
[----:B------:R-:W-:Y:S01]  /*bd80*/  @!P5 IADD3 R49, R49, -R191, RZ ;  /* 0x800000bf3131d210 */ /* 0x000fe20007ffe0ff */
[----:B------:R-:W-:Y:S01]  /*bd90*/  @!P4 IMAD.IADD R46, R46, 0x1, -R191 ;  /* 0x000000012e2ec824 */ /* 0x000fe200078e0abf */
[----:B------:R-:W-:Y:S01]  /*bda0*/  ISETP.GE.AND P4, PT, R56, RZ, PT ;  /* 0x000000ff3800720c */ /* 0x000fe20003f86270 */
[----:B------:R-:W-:Y:S01]  /*bdb0*/  IMAD.HI.U32 R51, R194, R52, RZ ;  /* 0x00000034c2337227 */ /* 0x000fe200078e00ff */
[----:B------:R-:W-:-:S02]  /*bdc0*/  ISETP.GT.U32.AND P5, PT, R191, R49, PT ;  /* 0x00000031bf00720c */ /* 0x000fc40003fa4070 */
[----:B------:R-:W-:Y:S01]  /*bdd0*/  IABS R56, R57 ;  /* 0x0000003900387213 */ /* 0x000fe20000000000 */
[----:B------:R-:W-:Y:S01]  /*bde0*/  @!P1 IMAD.IADD R48, R48, 0x1, -R191 ;  /* 0x0000000130309824 */ /* 0x000fe200078e0abf */
[----:B------:R-:W-:Y:S01]  /*bdf0*/  IABS R54, R59 ;  /* 0x0000003b00367213 */ /* 0x000fe20000000000 */
[----:B------:R-:W-:Y:S02]  /*be00*/  IMAD.MOV R51, RZ, RZ, -R51 ;  /* 0x000000ffff337224 */ /* 0x000fe400078e0a33 */
[----:B------:R-:W-:Y:S01]  /*be10*/  @!P2 IMAD.MOV R47, RZ, RZ, -R47 ;  /* 0x000000ffff2fa224 */ /* 0x000fe200078e0a2f */
[C---:B------:R-:W-:Y:S01]  /*be20*/  ISETP.GT.U32.AND P1, PT, R191.reuse, R48, PT ;  /* 0x00000030bf00720c */ /* 0x040fe20003f24070 */
[C---:B------:R-:W-:Y:S01]  /*be30*/  IMAD R51, R191.reuse, R51, R52 ;  /* 0x00000033bf337224 */ /* 0x040fe200078e0234 */
[----:B------:R-:W-:Y:S01]  /*be40*/  ISETP.GT.U32.AND P2, PT, R191, R50, PT ;  /* 0x00000032bf00720c */ /* 0x000fe20003f44070 */
[----:B------:R-:W-:Y:S01]  /*be50*/  @!P6 IMAD.MOV R46, RZ, RZ, -R46 ;  /* 0x000000ffff2ee224 */ /* 0x000fe200078e0a2e */
[----:B------:R-:W-:Y:S01]  /*be60*/  ISETP.GE.AND P6, PT, R55, RZ, PT ;  /* 0x000000ff3700720c */ /* 0x000fe20003fc6270 */
[----:B------:R-:W-:Y:S01]  /*be70*/  @!P5 IMAD.IADD R49, R49, 0x1, -R191 ;  /* 0x000000013131d824 */ /* 0x000fe200078e0abf */
[----:B------:R-:W-:Y:S01]  /*be80*/  ISETP.GT.U32.AND P5, PT, R191, R51, PT ;  /* 0x00000033bf00720c */ /* 0x000fe20003fa4070 */
[----:B------:R-:W-:Y:S01]  /*be90*/  IMAD.HI.U32 R52, R194, R54, RZ ;  /* 0x00000036c2347227 */ /* 0x000fe200078e00ff */
[----:B------:R-:W-:-:S03]  /*bea0*/  IABS R55, R58 ;  /* 0x0000003a00377213 */ /* 0x000fc60000000000 */
[----:B------:R-:W-:Y:S02]  /*beb0*/  IMAD.MOV R52, RZ, RZ, -R52 ;  /* 0x000000ffff347224 */ /* 0x000fe400078e0a34 */
[--C-:B------:R-:W-:Y:S01]  /*bec0*/  @!P1 IMAD.IADD R48, R48, 0x1, -R191.reuse ;  /* 0x0000000130309824 */ /* 0x100fe200078e0abf */
[----:B------:R-:W-:Y:S01]  /*bed0*/  ISETP.GE.AND P1, PT, R53, RZ, PT ;  /* 0x000000ff3500720c */ /* 0x000fe20003f26270 */
[----:B------:R-:W-:Y:S02]  /*bee0*/  @!P2 IMAD.IADD R50, R50, 0x1, -R191 ;  /* 0x000000013232a824 */ /* 0x000fe400078e0abf */
[----:B------:R-:W-:-:S03]  /*bef0*/  IMAD.HI.U32 R53, R194, R56, RZ ;  /* 0x00000038c2357227 */ /* 0x000fc600078e00ff */
[----:B------:R-:W-:Y:S01]  /*bf00*/  ISETP.GT.U32.AND P2, PT, R191, R50, PT ;  /* 0x00000032bf00720c */ /* 0x000fe20003f44070 */
[----:B------:R-:W-:Y:S01]  /*bf10*/  @!P5 IMAD.IADD R51, R51, 0x1, -R191 ;  /* 0x000000013333d824 */ /* 0x000fe200078e0abf */
[----:B------:R-:W-:Y:S01]  /*bf20*/  IADD3 R53, -R53, RZ, RZ ;  /* 0x000000ff35357210 */ /* 0x000fe20007ffe1ff */
[C---:B------:R-:W-:Y:S02]  /*bf30*/  IMAD R52, R191.reuse, R52, R54 ;  /* 0x00000034bf347224 */ /* 0x040fe400078e0236 */
[----:B------:R-:W-:Y:S01]  /*bf40*/  @!P4 IMAD.MOV R49, RZ, RZ, -R49 ;  /* 0x000000ffff31c224 */ /* 0x000fe200078e0a31 */
[C---:B------:R-:W-:Y:S01]  /*bf50*/  ISETP.GT.U32.AND P5, PT, R191.reuse, R51, PT ;  /* 0x00000033bf00720c */ /* 0x040fe20003fa4070 */
[----:B------:R-:W-:Y:S01]  /*bf60*/  IMAD R56, R191, R53, R56 ;  /* 0x00000035bf387224 */ /* 0x000fe200078e0238 */
[----:B------:R-:W-:Y:S01]  /*bf70*/  ISETP.GE.AND P4, PT, R57, RZ, PT ;  /* 0x000000ff3900720c */ /* 0x000fe20003f86270 */
[----:B------:R-:W-:Y:S01]  /*bf80*/  IMAD.HI.U32 R53, R194, R55, RZ ;  /* 0x00000037c2357227 */ /* 0x000fe200078e00ff */
[----:B------:R-:W-:-:S03]  /*bf90*/  IADD3 R57, R247, 0xe6, RZ ;  /* 0x000000e6f7397810 */ /* 0x000fc60007ffe0ff */
[----:B------:R-:W-:Y:S01]  /*bfa0*/  IMAD.MOV R54, RZ, RZ, -R53 ;  /* 0x000000ffff367224 */ /* 0x000fe200078e0a35 */
[----:B------:R-:W-:Y:S01]  /*bfb0*/  IABS R66, R57 ;  /* 0x0000003900427213 */ /* 0x000fe20000000000 */
[----:B------:R-:W-:Y:S01]  /*bfc0*/  @!P2 IMAD.IADD R50, R50, 0x1, -R191 ;  /* 0x000000013232a824 */ /* 0x000fe200078e0abf */
[C---:B------:R-:W-:Y:S01]  /*bfd0*/  ISETP.GT.U32.AND P2, PT, R191.reuse, R52, PT ;  /* 0x00000034bf00720c */ /* 0x040fe20003f44070 */
[----:B------:R-:W-:Y:S01]  /*bfe0*/  IMAD R54, R191, R54, R55 ;  /* 0x00000036bf367224 */ /* 0x000fe200078e0237 */
[----:B------:R-:W-:Y:S01]  /*bff0*/  IADD3 R55, R247, 0xe7, RZ ;  /* 0x000000e7f7377810 */ /* 0x000fe20007ffe0ff */
[----:B------:R-:W-:Y:S01]  /*c000*/  @!P6 IMAD.MOV R50, RZ, RZ, -R50 ;  /* 0x000000ffff32e224 */ /* 0x000fe200078e0a32 */
[----:B------:R-:W-:Y:S01]  /*c010*/  ISETP.GT.U32.AND P6, PT, R191, R56, PT ;  /* 0x00000038bf00720c */ /* 0x000fe20003fc4070 */
[----:B------:R-:W-:Y:S01]  /*c020*/  @!P3 IMAD.MOV R48, RZ, RZ, -R48 ;  /* 0x000000ffff30b224 */ /* 0x000fe200078e0a30 */
[----:B------:R-:W-:Y:S01]  /*c030*/  @!P5 IADD3 R51, R51, -R191, RZ ;  /* 0x800000bf3333d210 */ /* 0x000fe20007ffe0ff */
[----:B------:R-:W-:Y:S01]  /*c040*/  IMAD.HI.U32 R53, R194, R70, RZ ;  /* 0x00000046c2357227 */ /* 0x000fe200078e00ff */
[----:B------:R-:W-:-:S02]  /*c050*/  ISETP.GT.U32.AND P5, PT, R191, R54, PT ;  /* 0x00000036bf00720c */ /* 0x000fc40003fa4070 */
[----:B------:R-:W-:Y:S01]  /*c060*/  IABS R64, R55 ;  /* 0x0000003700407213 */ /* 0x000fe20000000000 */
[----:B------:R-:W-:Y:S01]  /*c070*/  @!P1 IMAD.MOV R51, RZ, RZ, -R51 ;  /* 0x000000ffff339224 */ /* 0x000fe200078e0a33 */
[----:B------:R-:W-:Y:S01]  /*c080*/  ISETP.GE.AND P3, PT, R59, RZ, PT ;  /* 0x000000ff3b00720c */ /* 0x000fe20003f66270 */
[----:B------:R-:W-:Y:S01]  /*c090*/  @!P2 IMAD.IADD R52, R52, 0x1, -R191 ;  /* 0x000000013434a824 */ /* 0x000fe200078e0abf */
[----:B------:R-:W-:Y:S01]  /*c0a0*/  ISETP.GE.AND P1, PT, R58, RZ, PT ;  /* 0x000000ff3a00720c */ /* 0x000fe20003f26270 */
[----:B------:R-:W-:-:S03]  /*c0b0*/  IMAD.HI.U32 R59, R194, R66, RZ ;  /* 0x00000042c23b7227 */ /* 0x000fc600078e00ff */
[C---:B------:R-:W-:Y:S01]  /*c0c0*/  ISETP.GT.U32.AND P2, PT, R191.reuse, R52, PT ;  /* 0x00000034bf00720c */ /* 0x040fe20003f44070 */
[--C-:B------:R-:W-:Y:S02]  /*c0d0*/  @!P6 IMAD.IADD R56, R56, 0x1, -R191.reuse ;  /* 0x000000013838e824 */ /* 0x100fe400078e0abf */
[----:B------:R-:W-:Y:S02]  /*c0e0*/  @!P5 IMAD.IADD R54, R54, 0x1, -R191 ;  /* 0x000000013636d824 */ /* 0x000fe400078e0abf */
[----:B------:R-:W-:Y:S01]  /*c0f0*/  IMAD.HI.U32 R58, R194, R64, RZ ;  /* 0x00000040c23a7227 */ /* 0x000fe200078e00ff */
[C---:B------:R-:W-:Y:S02]  /*c100*/  ISETP.GT.U32.AND P6, PT, R191.reuse, R56, PT ;  /* 0x00000038bf00720c */ /* 0x040fe40003fc4070 */
[----:B------:R-:W-:Y:S01]  /*c110*/  ISETP.GT.U32.AND P5, PT, R191, R54, PT ;  /* 0x00000036bf00720c */ /* 0x000fe20003fa4070 */
[----:B------:R-:W-:Y:S01]  /*c120*/  IMAD.MOV R59, RZ, RZ, -R59 ;  /* 0x000000ffff3b7224 */ /* 0x000fe200078e0a3b */
[----:B------:R-:W-:Y:S01]  /*c130*/  IADD3 R58, -R58, RZ, RZ ;  /* 0x000000ff3a3a7210 */ /* 0x000fe20007ffe1ff */
[----:B------:R-:W-:-:S02]  /*c140*/  IMAD.MOV R53, RZ, RZ, -R53 ;  /* 0x000000ffff357224 */ /* 0x000fc400078e0a35 */
[--C-:B------:R-:W-:Y:S01]  /*c150*/  @!P2 IMAD.IADD R52, R52, 0x1, -R191.reuse ;  /* 0x000000013434a824 */ /* 0x100fe200078e0abf */
[----:B------:R-:W-:Y:S01]  /*c160*/  ISETP.GE.AND P2, PT, R60, RZ, PT ;  /* 0x000000ff3c00720c */ /* 0x000fe20003f46270 */
[----:B------:R-:W-:Y:S01]  /*c170*/  IMAD R66, R191, R59, R66 ;  /* 0x0000003bbf427224 */ /* 0x000fe200078e0242 */
[----:B------:R-:W-:Y:S01]  /*c180*/  IADD3 R59, R247, 0xeb, RZ ;  /* 0x000000ebf73b7810 */ /* 0x000fe20007ffe0ff */
[----:B------:R-:W-:Y:S01]  /*c190*/  IMAD R70, R191, R53, R70 ;  /* 0x00000035bf467224 */ /* 0x000fe200078e0246 */
[----:B------:R-:W-:Y:S01]  /*c1a0*/  IADD3 R60, R247, 0xec, RZ ;  /* 0x000000ecf73c7810 */ /* 0x000fe20007ffe0ff */
[C---:B------:R-:W-:Y:S02]  /*c1b0*/  IMAD R64, R191.reuse, R58, R64 ;  /* 0x0000003abf407224 */ /* 0x040fe400078e0240 */
[----:B------:R-:W-:Y:S01]  /*c1c0*/  @!P3 IMAD.MOV R52, RZ, RZ, -R52 ;  /* 0x000000ffff34b224 */ /* 0x000fe200078e0a34 */
[C---:B------:R-:W-:Y:S01]  /*c1d0*/  ISETP.GT.U32.AND P3, PT, R191.reuse, R66, PT ;  /* 0x00000042bf00720c */ /* 0x040fe20003f64070 */
[--C-:B------:R-:W-:Y:S01]  /*c1e0*/  @!P6 IMAD.IADD R56, R56, 0x1, -R191.reuse ;  /* 0x000000013838e824 */ /* 0x100fe200078e0abf */
[C---:B------:R-:W-:Y:S01]  /*c1f0*/  ISETP.GT.U32.AND P6, PT, R191.reuse, R70, PT ;  /* 0x00000046bf00720c */ /* 0x040fe20003fc4070 */
[----:B------:R-:W-:Y:S01]  /*c200*/  @!P5 IMAD.IADD R54, R54, 0x1, -R191 ;  /* 0x000000013636d824 */ /* 0x000fe200078e0abf */
[----:B------:R-:W-:Y:S01]  /*c210*/  ISETP.GT.U32.AND P5, PT, R191, R64, PT ;  /* 0x00000040bf00720c */ /* 0x000fe20003fa4070 */
[----:B------:R-:W-:Y:S01]  /*c220*/  IMAD.MOV.U32 R62, RZ, RZ, R56 ;  /* 0x000000ffff3e7224 */ /* 0x000fe200078e0038 */
[----:B------:R-:W-:Y:S01]  /*c230*/  IADD3 R56, R247, 0xe9, RZ ;  /* 0x000000e9f7387810 */ /* 0x000fe20007ffe0ff */
[----:B------:R-:W-:Y:S01]  /*c240*/  IMAD.MOV.U32 R3, RZ, RZ, R54 ;  /* 0x000000ffff037224 */ /* 0x000fe200078e0036 */
[----:B------:R-:W-:Y:S01]  /*c250*/  IABS R68, R60 ;  /* 0x0000003c00447213 */ /* 0x000fe20000000000 */
[----:B------:R-:W-:Y:S01]  /*c260*/  @!P4 IMAD.MOV R62, RZ, RZ, -R62 ;  /* 0x000000ffff3ec224 */ /* 0x000fe200078e0a3e */
[----:B------:R-:W-:Y:S01]  /*c270*/  IABS R53, R56 ;  /* 0x0000003800357213 */ /* 0x000fe20000000000 */
[----:B------:R-:W-:Y:S01]  /*c280*/  @!P1 IMAD.MOV R3, RZ, RZ, -R3 ;  /* 0x000000ffff039224 */ /* 0x000fe200078e0a03 */
[----:B------:R-:W-:Y:S01]  /*c290*/  ISETP.GE.AND P4, PT, R57, RZ, PT ;  /* 0x000000ff3900720c */ /* 0x000fe20003f86270 */
[----:B------:R-:W-:Y:S01]  /*c2a0*/  IMAD.MOV.U32 R12, RZ, RZ, R190 ;  /* 0x000000ffff0c7224 */ /* 0x000fe200078e00be */
[----:B------:R-:W-:Y:S01]  /*c2b0*/  @!P3 IADD3 R66, R66, -R191, RZ ;  /* 0x800000bf4242b210 */ /* 0x000fe20007ffe0ff */
[----:B------:R1:W-:Y:S01]  /*c2c0*/  STL [R1+0x578], R62 ;  /* 0x0005783e01007387 */ /* 0x0003e20000100800 */
[--C-:B------:R-:W-:Y:S01]  /*c2d0*/  @!P6 IMAD.IADD R70, R70, 0x1, -R191.reuse ;  /* 0x000000014646e824 */ /* 0x100fe200078e0abf */
[----:B------:R-:W-:Y:S01]  /*c2e0*/  ISETP.GE.AND P6, PT, R55, RZ, PT ;  /* 0x000000ff3700720c */ /* 0x000fe20003fc6270 */
[----:B------:R-:W-:Y:S01]  /*c2f0*/  @!P5 IMAD.IADD R64, R64, 0x1, -R191 ;  /* 0x000000014040d824 */ /* 0x000fe200078e0abf */
[C---:B------:R-:W-:Y:S01]  /*c300*/  ISETP.GT.U32.AND P5, PT, R191.reuse, R66, PT ;  /* 0x00000042bf00720c */ /* 0x040fe20003fa4070 */
[C---:B------:R-:W-:Y:S01]  /*c310*/  IMAD.HI.U32 R54, R194.reuse, R53, RZ ;  /* 0x00000035c2367227 */ /* 0x040fe200078e00ff */
[----:B------:R-:W-:Y:S01]  /*c320*/  ISETP.GT.U32.AND P3, PT, R191, R70, PT ;  /* 0x00000046bf00720c */ /* 0x000fe20003f64070 */
[----:B------:R2:W-:Y:S01]  /*c330*/  STL [R1+0x590], R3 ;  /* 0x0005900301007387 */ /* 0x0005e20000100800 */
[----:B------:R-:W-:Y:S01]  /*c340*/  IADD3 R55, R247, 0xea, RZ ;  /* 0x000000eaf7377810 */ /* 0x000fe20007ffe0ff */
[----:B------:R-:W-:Y:S01]  /*c350*/  IMAD.MOV R54, RZ, RZ, -R54 ;  /* 0x000000ffff367224 */ /* 0x000fe200078e0a36 */
[----:B-1----:R-:W-:Y:S01]  /*c360*/  IABS R62, R61 ;  /* 0x0000003d003e7213 */ /* 0x002fe20000000000 */
[----:B------:R-:W-:Y:S01]  /*c370*/  IMAD.MOV.U32 R6, RZ, RZ, R198 ;  /* 0x000000ffff067224 */ /* 0x000fe200078e00c6 */
[C---:B------:R-:W-:Y:S01]  /*c380*/  ISETP.GT.U32.AND P1, PT, R191.reuse, R64, PT ;  /* 0x00000040bf00720c */ /* 0x040fe20003f24070 */
[----:B------:R-:W-:Y:S01]  /*c390*/  IMAD R54, R191, R54, R53 ;  /* 0x00000036bf367224 */ /* 0x000fe200078e0235 */
[----:B------:R-:W-:Y:S01]  /*c3a0*/  IABS R58, R55 ;  /* 0x00000037003a7213 */ /* 0x000fe20000000000 */
[----:B------:R-:W-:Y:S01]  /*c3b0*/  IMAD.HI.U32 R57, R194, R62, RZ ;  /* 0x0000003ec2397227 */ /* 0x000fe200078e00ff */
[----:B------:R-:W-:-:S02]  /*c3c0*/  IADD3 R190, R247, 0x1f4, RZ ;  /* 0x000001f4f7be7810 */ /* 0x000fc40007ffe0ff */
[----:B------:R-:W-:Y:S01]  /*c3d0*/  @!P5 IADD3 R66, R66, -R191, RZ ;  /* 0x800000bf4242d210 */ /* 0x000fe20007ffe0ff */
[----:B------:R-:W-:Y:S01]  /*c3e0*/  IMAD.MOV R57, RZ, RZ, -R57 ;  /* 0x000000ffff397224 */ /* 0x000fe200078e0a39 */
[C---:B------:R-:W-:Y:S01]  /*c3f0*/  ISETP.GT.U32.AND P5, PT, R191.reuse, R54, PT ;  /* 0x00000036bf00720c */ /* 0x040fe20003fa4070 */
[----:B------:R-:W-:Y:S02]  /*c400*/  @!P3 IMAD.IADD R70, R70, 0x1, -R191 ;  /* 0x000000014646b824 */ /* 0x000fe400078e0abf */
[C---:B------:R-:W-:Y:S01]  /*c410*/  IMAD R62, R191.reuse, R57, R62 ;  /* 0x00000039bf3e7224 */ /* 0x040fe200078e023e */
[----:B------:R-:W-:Y:S01]  /*c420*/  IABS R57, R59 ;  /* 0x0000003b00397213 */ /* 0x000fe20000000000 */
[----:B--2---:R-:W-:Y:S02]  /*c430*/  IMAD.MOV.U32 R3, RZ, RZ, R70 ;  /* 0x000000ffff037224 */ /* 0x004fe400078e0046 */
[----:B------:R-:W-:Y:S01]  /*c440*/  IMAD.HI.U32 R53, R194, R58, RZ ;  /* 0x0000003ac2357227 */ /* 0x000fe200078e00ff */
[----:B------:R-:W-:-:S03]  /*c450*/  ISETP.GT.U32.AND P3, PT, R191, R62, PT ;  /* 0x0000003ebf00720c */ /* 0x000fc60003f64070 */
[----:B------:R-:W-:Y:S01]  /*c460*/  @!P2 IMAD.MOV R3, RZ, RZ, -R3 ;  /* 0x000000ffff03a224 */ /* 0x000fe200078e0a03 */
[----:B------:R-:W-:Y:S01]  /*c470*/  ISETP.GE.AND P2, PT, R56, RZ, PT ;  /* 0x000000ff3800720c */ /* 0x000fe20003f46270 */
[----:B------:R-:W-:Y:S02]  /*c480*/  @!P5 IMAD.IADD R54, R54, 0x1, -R191 ;  /* 0x000000013636d824 */ /* 0x000fe400078e0abf */
[----:B------:R-:W-:Y:S01]  /*c490*/  IMAD.HI.U32 R56, R194, R57, RZ ;  /* 0x00000039c2387227 */ /* 0x000fe200078e00ff */
[----:B------:R1:W-:Y:S02]  /*c4a0*/  STL [R1+0x594], R3 ;  /* 0x0005940301007387 */ /* 0x0003e40000100800 */
[----:B------:R-:W-:Y:S01]  /*c4b0*/  ISETP.GT.U32.AND P5, PT, R191, R54, PT ;  /* 0x00000036bf00720c */ /* 0x000fe20003fa4070 */
[----:B------:R-:W-:Y:S01]  /*c4c0*/  IMAD.MOV R53, RZ, RZ, -R53 ;  /* 0x000000ffff357224 */ /* 0x000fe200078e0a35 */
[----:B------:R-:W-:Y:S01]  /*c4d0*/  IADD3 R56, -R56, RZ, RZ ;  /* 0x000000ff38387210 */ /* 0x000fe20007ffe1ff */
[----:B------:R-:W-:-:S02]  /*c4e0*/  @!P3 IMAD.IADD R62, R62, 0x1, -R191 ;  /* 0x000000013e3eb824 */ /* 0x000fc400078e0abf */
[----:B------:R-:W-:Y:S01]  /*c4f0*/  @!P1 IMAD.IADD R64, R64, 0x1, -R191 ;  /* 0x0000000140409824 */ /* 0x000fe200078e0abf */
[----:B------:R-:W-:Y:S01]  /*c500*/  ISETP.GE.AND P1, PT, R61, RZ, PT ;  /* 0x000000ff3d00720c */ /* 0x000fe20003f26270 */
[C---:B------:R-:W-:Y:S01]  /*c510*/  IMAD R58, R191.reuse, R53, R58 ;  /* 0x00000035bf3a7224 */ /* 0x040fe200078e023a */
[----:B------:R-:W-:Y:S01]  /*c520*/  ISETP.GT.U32.AND P3, PT, R191, R62, PT ;  /* 0x0000003ebf00720c */ /* 0x000fe20003f64070 */
[----:B------:R-:W-:Y:S01]  /*c530*/  IMAD.MOV.U32 R4, RZ, RZ, R66 ;  /* 0x000000ffff047224 */ /* 0x000fe200078e0042 */
[----:B------:R-:W-:Y:S01]  /*c540*/  IADD3 R66, R247, 0xf2, RZ ;  /* 0x000000f2f7427810 */ /* 0x000fe20007ffe0ff */
[----:B------:R-:W-:Y:S01]  /*c550*/  IMAD R57, R191, R56, R57 ;  /* 0x00000038bf397224 */ /* 0x000fe200078e0239 */
[----:B------:R-:W-:Y:S01]  /*c560*/  IADD3 R56, R247, 0xee, RZ ;  /* 0x000000eef7387810 */ /* 0x000fe20007ffe0ff */
[----:B-1----:R-:W-:Y:S01]  /*c570*/  IMAD.MOV.U32 R3, RZ, RZ, R64 ;  /* 0x000000ffff037224 */ /* 0x002fe200078e0040 */
[----:B------:R-:W-:Y:S01]  /*c580*/  @!P5 IADD3 R54, R54, -R191, RZ ;  /* 0x800000bf3636d210 */ /* 0x000fe20007ffe0ff */
[----:B------:R-:W-:Y:S01]  /*c590*/  @!P4 IMAD.MOV R4, RZ, RZ, -R4 ;  /* 0x000000ffff04c224 */ /* 0x000fe200078e0a04 */
[C---:B------:R-:W-:Y:S01]  /*c5a0*/  ISETP.GT.U32.AND P4, PT, R191.reuse, R58, PT ;  /* 0x0000003abf00720c */ /* 0x040fe20003f84070 */
[----:B------:R-:W-:Y:S01]  /*c5b0*/  @!P6 IMAD.MOV R3, RZ, RZ, -R3 ;  /* 0x000000ffff03e224 */ /* 0x000fe200078e0a03 */
[----:B------:R-:W-:Y:S01]  /*c5c0*/  ISETP.GT.U32.AND P5, PT, R191, R57, PT ;  /* 0x00000039bf00720c */ /* 0x000fe20003fa4070 */
[----:B------:R-:W-:Y:S01]  /*c5d0*/  IMAD.HI.U32 R53, R194, R68, RZ ;  /* 0x00000044c2357227 */ /* 0x000fe200078e00ff */
[----:B------:R-:W-:Y:S01]  /*c5e0*/  STL [R1+0x5a0], R4 ;  /* 0x0005a00401007387 */ /* 0x000fe20000100800 */
[----:B------:R-:W-:-:S02]  /*c5f0*/  IABS R61, R56 ;  /* 0x00000038003d7213 */ /* 0x000fc40000000000 */
[----:B------:R-:W-:Y:S01]  /*c600*/  @!P3 IMAD.IADD R62, R62, 0x1, -R191 ;  /* 0x000000013e3eb824 */ /* 0x000fe200078e0abf */
[----:B------:R1:W-:Y:S01]  /*c610*/  STL [R1+0x5a4], R3 ;  /* 0x0005a40301007387 */ /* 0x0003e20000100800 */
[----:B------:R-:W-:Y:S01]  /*c620*/  ISETP.GE.AND P3, PT, R59, RZ, PT ;  /* 0x000000ff3b00720c */ /* 0x000fe20003f66270 */
[----:B------:R-:W-:Y:S01]  /*c630*/  IMAD.MOV R53, RZ, RZ, -R53 ;  /* 0x000000ffff357224 */ /* 0x000fe200078e0a35 */
[----:B------:R-:W-:Y:S01]  /*c640*/  IADD3 R59, R247, 0xed, RZ ;  /* 0x000000edf73b7810 */ /* 0x000fe20007ffe0ff */
[----:B------:R-:W-:Y:S01]  /*c650*/  IMAD.MOV.U32 R250, RZ, RZ, R204 ;  /* 0x000000fffffa7224 */ /* 0x000fe200078e00cc */
[----:B------:R-:W-:Y:S01]  /*c660*/  ISETP.GE.AND P6, PT, R55, RZ, PT ;  /* 0x000000ff3700720c */ /* 0x000fe20003fc6270 */
[--C-:B------:R-:W-:Y:S01]  /*c670*/  @!P4 IMAD.IADD R58, R58, 0x1, -R191.reuse ;  /* 0x000000013a3ac824 */ /* 0x100fe200078e0abf */
[----:B------:R-:W-:Y:S01]  /*c680*/  IABS R67, R59 ;  /* 0x0000003b00437213 */ /* 0x000fe20000000000 */
[----:B------:R-:W-:Y:S01]  /*c690*/  @!P5 IMAD.IADD R57, R57, 0x1, -R191 ;  /* 0x000000013939d824 */ /* 0x000fe200078e0abf */
[----:B------:R-:W-:Y:S01]  /*c6a0*/  IADD3 R55, R247, 0xef, RZ ;  /* 0x000000eff7377810 */ /* 0x000fe20007ffe0ff */
[----:B-1----:R-:W-:Y:S01]  /*c6b0*/  IMAD.MOV.U32 R3, RZ, RZ, R62 ;  /* 0x000000ffff037224 */ /* 0x002fe200078e003e */
[C---:B------:R-:W-:Y:S01]  /*c6c0*/  ISETP.GT.U32.AND P4, PT, R191.reuse, R58, PT ;  /* 0x0000003abf00720c */ /* 0x040fe20003f84070 */
[C---:B------:R-:W-:Y:S01]  /*c6d0*/  IMAD R68, R191.reuse, R53, R68 ;  /* 0x00000035bf447224 */ /* 0x040fe200078e0244 */
[C---:B------:R-:W-:Y:S01]  /*c6e0*/  ISETP.GT.U32.AND P5, PT, R191.reuse, R57, PT ;  /* 0x00000039bf00720c */ /* 0x040fe20003fa4070 */
[----:B------:R-:W-:Y:S01]  /*c6f0*/  @!P1 IMAD.MOV R3, RZ, RZ, -R3 ;  /* 0x000000ffff039224 */ /* 0x000fe200078e0a03 */
[----:B------:R-:W-:Y:S01]  /*c700*/  IABS R65, R55 ;  /* 0x0000003700417213 */ /* 0x000fe20000000000 */
[----:B------:R-:W-:Y:S01]  /*c710*/  IMAD.HI.U32 R53, R194, R61, RZ ;  /* 0x0000003dc2357227 */ /* 0x000fe200078e00ff */
[----:B------:R-:W-:-:S02]  /*c720*/  ISETP.GT.U32.AND P1, PT, R191, R68, PT ;  /* 0x00000044bf00720c */ /* 0x000fc40003f24070 */
[----:B------:R1:W-:Y:S01]  /*c730*/  STL [R1+0x5a8], R3 ;  /* 0x0005a80301007387 */ /* 0x0003e20000100800 */
[----:B------:R-:W-:Y:S02]  /*c740*/  IMAD.MOV R53, RZ, RZ, -R53 ;  /* 0x000000ffff357224 */ /* 0x000fe400078e0a35 */
[----:B------:R-:W-:Y:S02]  /*c750*/  IMAD.MOV.U32 R251, RZ, RZ, R205 ;  /* 0x000000fffffb7224 */ /* 0x000fe400078e00cd */
[--C-:B------:R-:W-:Y:S01]  /*c760*/  @!P4 IMAD.IADD R58, R58, 0x1, -R191.reuse ;  /* 0x000000013a3ac824 */ /* 0x100fe200078e0abf */
[----:B------:R-:W-:Y:S01]  /*c770*/  ISETP.GE.AND P4, PT, R59, RZ, PT ;  /* 0x000000ff3b00720c */ /* 0x000fe20003f86270 */
[----:B------:R-:W-:Y:S01]  /*c780*/  @!P5 IMAD.IADD R57, R57, 0x1, -R191 ;  /* 0x000000013939d824 */ /* 0x000fe200078e0abf */
[----:B------:R-:W-:Y:S01]  /*c790*/  IABS R59, R66 ;  /* 0x00000042003b7213 */ /* 0x000fe20000000000 */
[----:B------:R-:W-:Y:S02]  /*c7a0*/  IMAD R61, R191, R53, R61 ;  /* 0x00000035bf3d7224 */ /* 0x000fe400078e023d */
[----:B-1----:R-:W-:-:S02]  /*c7b0*/  IMAD.MOV.U32 R3, RZ, RZ, R54 ;  /* 0x000000ffff037224 */ /* 0x002fc400078e0036 */
[----:B------:R-:W-:-:S04]  /*c7c0*/  IMAD.HI.U32 R54, R194, R67, RZ ;  /* 0x00000043c2367227 */ /* 0x000fc800078e00ff */
[----:B------:R-:W-:Y:S01]  /*c7d0*/  IMAD.MOV.U32 R4, RZ, RZ, R58 ;  /* 0x000000ffff047224 */ /* 0x000fe200078e003a */
[----:B------:R-:W-:Y:S01]  /*c7e0*/  IADD3 R54, -R54, RZ, RZ ;  /* 0x000000ff36367210 */ /* 0x000fe20007ffe1ff */
[----:B------:R-:W-:-:S04]  /*c7f0*/  IMAD.HI.U32 R53, R194, R65, RZ ;  /* 0x00000041c2357227 */ /* 0x000fc800078e00ff */
[----:B------:R-:W-:Y:S01]  /*c800*/  IMAD R67, R191, R54, R67 ;  /* 0x00000036bf437224 */ /* 0x000fe200078e0243 */
[----:B------:R-:W-:Y:S01]  /*c810*/  IADD3 R54, R247, 0xf0, RZ ;  /* 0x000000f0f7367810 */ /* 0x000fe20007ffe0ff */
[----:B------:R-:W-:Y:S01]  /*c820*/  @!P6 IMAD.MOV R4, RZ, RZ, -R4 ;  /* 0x000000ffff04e224 */ /* 0x000fe200078e0a04 */
[C---:B------:R-:W-:Y:S01]  /*c830*/  ISETP.GT.U32.AND P6, PT, R191.reuse, R61, PT ;  /* 0x0000003dbf00720c */ /* 0x040fe20003fc4070 */
[----:B------:R-:W-:Y:S01]  /*c840*/  @!P1 IMAD.IADD R68, R68, 0x1, -R191 ;  /* 0x0000000144449824 */ /* 0x000fe200078e0abf */
[----:B------:R-:W-:Y:S01]  /*c850*/  ISETP.GT.U32.AND P5, PT, R191, R67, PT ;  /* 0x00000043bf00720c */ /* 0x000fe20003fa4070 */
[----:B------:R-:W-:Y:S01]  /*c860*/  @!P2 IMAD.MOV R3, RZ, RZ, -R3 ;  /* 0x000000ffff03a224 */ /* 0x000fe200078e0a03 */
[----:B------:R-:W-:Y:S01]  /*c870*/  IADD3 R53, -R53, RZ, RZ ;  /* 0x000000ff35357210 */ /* 0x000fe20007ffe1ff */
[----:B------:R-:W-:Y:S01]  /*c880*/  IMAD.MOV.U32 R21, RZ, RZ, R252 ;  /* 0x000000ffff157224 */ /* 0x000fe200078e00fc */
[----:B------:R-:W-:Y:S01]  /*c890*/  IABS R64, R54 ;  /* 0x0000003600407213 */ /* 0x000fe20000000000 */
[----:B------:R-:W-:Y:S01]  /*c8a0*/  IMAD.MOV.U32 R252, RZ, RZ, R236 ;  /* 0x000000fffffc7224 */ /* 0x000fe200078e00ec */
[----:B------:R-:W-:Y:S01]  /*c8b0*/  ISETP.GE.AND P2, PT, R60, RZ, PT ;  /* 0x000000ff3c00720c */ /* 0x000fe20003f46270 */
[C---:B------:R-:W-:Y:S01]  /*c8c0*/  IMAD R65, R191.reuse, R53, R65 ;  /* 0x00000035bf417224 */ /* 0x040fe200078e0241 */
[----:B------:R-:W-:Y:S01]  /*c8d0*/  ISETP.GT.U32.AND P1, PT, R191, R68, PT ;  /* 0x00000044bf00720c */ /* 0x000fe20003f24070 */
[C---:B------:R-:W-:Y:S01]  /*c8e0*/  IMAD.HI.U32 R53, R194.reuse, R64, RZ ;  /* 0x00000040c2357227 */ /* 0x040fe200078e00ff */
[----:B------:R-:W-:Y:S01]  /*c8f0*/  IADD3 R60, R247, 0xf1, RZ ;  /* 0x000000f1f73c7810 */ /* 0x000fe20007ffe0ff */
[----:B------:R1:W-:Y:S02]  /*c900*/  STL [R1+0x5ac], R3 ;  /* 0x0005ac0301007387 */ /* 0x0003e40000100800 */
[--C-:B------:R-:W-:Y:S01]  /*c910*/  @!P5 IMAD.IADD R67, R67, 0x1, -R191.reuse ;  /* 0x000000014343d824 */ /* 0x100fe200078e0abf */
[----:B------:R-:W-:Y:S01]  /*c920*/  IABS R63, R60 ;  /* 0x0000003c003f7213 */ /* 0x000fe20000000000 */
[----:B------:R-:W-:Y:S01]  /*c930*/  @!P6 IMAD.IADD R61, R61, 0x1, -R191 ;  /* 0x000000013d3de824 */ /* 0x000fe200078e0abf */
[----:B------:R-:W-:Y:S01]  /*c940*/  STL [R1+0x5b0], R4 ;  /* 0x0005b00401007387 */ /* 0x000fe20000100800 */
[----:B------:R-:W-:Y:S01]  /*c950*/  IMAD.MOV R53, RZ, RZ, -R53 ;  /* 0x000000ffff357224 */ /* 0x000fe200078e0a35 */
[C---:B------:R-:W-:Y:S01]  /*c960*/  ISETP.GT.U32.AND P5, PT, R191.reuse, R67, PT ;  /* 0x00000043bf00720c */ /* 0x040fe20003fa4070 */
[----:B------:R-:W-:Y:S01]  /*c970*/  IMAD.HI.U32 R58, R194, R63, RZ ;  /* 0x0000003fc23a7227 */ /* 0x000fe200078e00ff */
[----:B------:R-:W-:-:S03]  /*c980*/  ISETP.GT.U32.AND P6, PT, R191, R61, PT ;  /* 0x0000003dbf00720c */ /* 0x000fc60003fc4070 */
[----:B------:R-:W-:Y:S02]  /*c990*/  IMAD R64, R191, R53, R64 ;  /* 0x00000035bf407224 */ /* 0x000fe400078e0240 */
[----:B-1----:R-:W-:Y:S01]  /*c9a0*/  IMAD.MOV.U32 R3, RZ, RZ, R57 ;  /* 0x000000ffff037224 */ /* 0x002fe200078e0039 */
[----:B------:R-:W-:Y:S01]  /*c9b0*/  IADD3 R57, R247, 0xf3, RZ ;  /* 0x000000f3f7397810 */ /* 0x000fe20007ffe0ff */
[----:B------:R-:W-:Y:S01]  /*c9c0*/  @!P1 IMAD.IADD R68, R68, 0x1, -R191 ;  /* 0x0000000144449824 */ /* 0x000fe200078e0abf */
[----:B------:R-:W-:Y:S01]  /*c9d0*/  ISETP.GE.AND P1, PT, R55, RZ, PT ;  /* 0x000000ff3700720c */ /* 0x000fe20003f26270 */
[----:B------:R-:W-:Y:S01]  /*c9e0*/  IMAD.MOV R58, RZ, RZ, -R58 ;  /* 0x000000ffff3a7224 */ /* 0x000fe200078e0a3a */
[----:B------:R-:W-:Y:S01]  /*c9f0*/  IABS R53, R57 ;  /* 0x0000003900357213 */ /* 0x000fe20000000000 */
[----:B------:R-:W-:Y:S01]  /*ca00*/  @!P3 IMAD.MOV R3, RZ, RZ, -R3 ;  /* 0x000000ffff03b224 */ /* 0x000fe200078e0a03 */
[----:B------:R-:W-:Y:S01]  /*ca10*/  @!P5 IADD3 R67, R67, -R191, RZ ;  /* 0x800000bf4343d210 */ /* 0x000fe20007ffe0ff */
[----:B------:R-:W-:Y:S01]  /*ca20*/  @!P6 IMAD.IADD R61, R61, 0x1, -R191 ;  /* 0x000000013d3de824 */ /* 0x000fe200078e0abf */
[C---:B------:R-:W-:Y:S01]  /*ca30*/  ISETP.GT.U32.AND P5, PT, R191.reuse, R65, PT ;  /* 0x00000041bf00720c */ /* 0x040fe20003fa4070 */
[----:B------:R-:W-:Y:S01]  /*ca40*/  IMAD.HI.U32 R55, R194, R59, RZ ;  /* 0x0000003bc2377227 */ /* 0x000fe200078e00ff */
[C---:B------:R-:W-:Y:S01]  /*ca50*/  ISETP.GT.U32.AND P6, PT, R191.reuse, R64, PT ;  /* 0x00000040bf00720c */ /* 0x040fe20003fc4070 */
[----:B------:R1:W-:Y:S01]  /*ca60*/  STL [R1+0x5b8], R3 ;  /* 0x0005b80301007387 */ /* 0x0003e20000100800 */
[----:B------:R-:W-:Y:S01]  /*ca70*/  ISETP.GE.AND P3, PT, R56, RZ, PT ;  /* 0x000000ff3800720c */ /* 0x000fe20003f66270 */
[----:B------:R-:W-:Y:S01]  /*ca80*/  IMAD R63, R191, R58, R63 ;  /* 0x0000003abf3f7224 */ /* 0x000fe200078e023f */
[C---:B------:R-:W-:Y:S01]  /*ca90*/  IADD3 R56, R247.reuse, 0xf4, RZ ;  /* 0x000000f4f7387810 */ /* 0x040fe20007ffe0ff */
[----:B------:R-:W-:Y:S01]  /*caa0*/  IMAD.MOV R55, RZ, RZ, -R55 ;  /* 0x000000ffff377224 */ /* 0x000fe200078e0a37 */
[----:B------:R-:W-:Y:S01]  /*cab0*/  IADD3 R58, R247, 0xf5, RZ ;  /* 0x000000f5f73a7810 */ /* 0x000fe20007ffe0ff */
[----:B------:R-:W-:Y:S01]  /*cac0*/  IMAD.HI.U32 R71, R194, R53, RZ ;  /* 0x00000035c2477227 */ /* 0x000fe200078e00ff */
[----:B------:R-:W-:-:S02]  /*cad0*/  IABS R62, R56 ;  /* 0x00000038003e7213 */ /* 0x000fc40000000000 */
[----:B------:R-:W-:Y:S01]  /*cae0*/  IABS R69, R58 ;  /* 0x0000003a00457213 */ /* 0x000fe20000000000 */
[----:B-1----:R-:W-:Y:S02]  /*caf0*/  IMAD.MOV.U32 R3, RZ, RZ, R68 ;  /* 0x000000ffff037224 */ /* 0x002fe400078e0044 */
[----:B------:R-:W-:Y:S01]  /*cb00*/  @!P5 IMAD.IADD R65, R65, 0x1, -R191 ;  /* 0x000000014141d824 */ /* 0x000fe200078e0abf */
[C---:B------:R-:W-:Y:S01]  /*cb10*/  ISETP.GT.U32.AND P5, PT, R191.reuse, R63, PT ;  /* 0x0000003fbf00720c */ /* 0x040fe20003fa4070 */
[C---:B------:R-:W-:Y:S01]  /*cb20*/  IMAD R59, R191.reuse, R55, R59 ;  /* 0x00000037bf3b7224 */ /* 0x040fe200078e023b */
[----:B------:R-:W-:Y:S01]  /*cb30*/  @!P6 IADD3 R64, R64, -R191, RZ ;  /* 0x800000bf4040e210 */ /* 0x000fe20007ffe0ff */
[----:B------:R-:W-:Y:S01]  /*cb40*/  @!P2 IMAD.MOV R3, RZ, RZ, -R3 ;  /* 0x000000ffff03a224 */ /* 0x000fe200078e0a03 */
[C---:B------:R-:W-:Y:S01]  /*cb50*/  ISETP.GT.U32.AND P2, PT, R191.reuse, R65, PT ;  /* 0x00000041bf00720c */ /* 0x040fe20003f44070 */
[----:B------:R-:W-:Y:S01]  /*cb60*/  IMAD.HI.U32 R70, R194, R62, RZ ;  /* 0x0000003ec2467227 */ /* 0x000fe200078e00ff */
[----:B------:R-:W-:-:S02]  /*cb70*/  ISETP.GT.U32.AND P6, PT, R191, R59, PT ;  /* 0x0000003bbf00720c */ /* 0x000fc40003fc4070 */
[----:B------:R1:W-:Y:S01]  /*cb80*/  STL [R1+0x58c], R3 ;  /* 0x00058c0301007387 */ /* 0x0003e20000100800 */
[----:B------:R-:W-:Y:S01]  /*cb90*/  IMAD.MOV R71, RZ, RZ, -R71 ;  /* 0x000000ffff477224 */ /* 0x000fe200078e0a47 */
[----:B------:R-:W-:Y:S01]  /*cba0*/  IADD3 R55, R247, 0xf6, RZ ;  /* 0x000000f6f7377810 */ /* 0x000fe20007ffe0ff */
[----:B------:R-:W-:Y:S02]  /*cbb0*/  IMAD.MOV R70, RZ, RZ, -R70 ;  /* 0x000000ffff467224 */ /* 0x000fe400078e0a46 */
[----:B------:R-:W-:Y:S01]  /*cbc0*/  @!P5 IMAD.IADD R63, R63, 0x1, -R191 ;  /* 0x000000013f3fd824 */ /* 0x000fe200078e0abf */
[C---:B------:R-:W-:Y:S01]  /*cbd0*/  ISETP.GT.U32.AND P5, PT, R191.reuse, R64, PT ;  /* 0x00000040bf00720c */ /* 0x040fe20003fa4070 */
[C---:B------:R-:W-:Y:S01]  /*cbe0*/  IMAD R53, R191.reuse, R71, R53 ;  /* 0x00000047bf357224 */ /* 0x040fe200078e0235 */
[----:B------:R-:W-:Y:S01]  /*cbf0*/  IABS R68, R55 ;  /* 0x0000003700447213 */ /* 0x000fe20000000000 */
[----:B------:R-:W-:Y:S02]  /*cc00*/  IMAD R62, R191, R70, R62 ;  /* 0x00000046bf3e7224 */ /* 0x000fe400078e023e */
[----:B-1----:R-:W-:-:S02]  /*cc10*/  IMAD.MOV.U32 R3, RZ, RZ, R67 ;  /* 0x000000ffff037224 */ /* 0x002fc400078e0043 */
[--C-:B------:R-:W-:Y:S01]  /*cc20*/  @!P6 IMAD.IADD R59, R59, 0x1, -R191.reuse ;  /* 0x000000013b3be824 */ /* 0x100fe200078e0abf */
[----:B------:R-:W-:Y:S01]  /*cc30*/  ISETP.GT.U32.AND P6, PT, R191, R63, PT ;  /* 0x0000003fbf00720c */ /* 0x000fe20003fc4070 */
[----:B------:R-:W-:Y:S01]  /*cc40*/  IMAD.HI.U32 R70, R194, R69, RZ ;  /* 0x00000045c2467227 */ /* 0x000fe200078e00ff */
[----:B------:R-:W-:Y:S02]  /*cc50*/  @!P4 IADD3 R3, -R3, RZ, RZ ;  /* 0x000000ff0303c210 */ /* 0x000fe40007ffe1ff */
[----:B------:R-:W-:Y:S01]  /*cc60*/  ISETP.GT.U32.AND P4, PT, R191, R59, PT ;  /* 0x0000003bbf00720c */ /* 0x000fe20003f84070 */
[----:B------:R-:W-:Y:S02]  /*cc70*/  IMAD.MOV R70, RZ, RZ, -R70 ;  /* 0x000000ffff467224 */ /* 0x000fe400078e0a46 */
[----:B------:R1:W-:Y:S01]  /*cc80*/  STL [R1+0x588], R3 ;  /* 0x0005880301007387 */ /* 0x0003e20000100800 */
[--C-:B------:R-:W-:Y:S01]  /*cc90*/  @!P5 IMAD.IADD R64, R64, 0x1, -R191.reuse ;  /* 0x000000014040d824 */ /* 0x100fe200078e0abf */
[----:B------:R-:W-:Y:S01]  /*cca0*/  ISETP.GE.AND P5, PT, R54, RZ, PT ;  /* 0x000000ff3600720c */ /* 0x000fe20003fa6270 */
[----:B------:R-:W-:Y:S01]  /*ccb0*/  @!P2 IMAD.IADD R65, R65, 0x1, -R191 ;  /* 0x000000014141a824 */ /* 0x000fe200078e0abf */
[----:B------:R-:W-:Y:S01]  /*ccc0*/  IADD3 R54, R247, 0xf7, RZ ;  /* 0x000000f7f7367810 */ /* 0x000fe20007ffe0ff */
[----:B------:R-:W-:Y:S01]  /*ccd0*/  IMAD.HI.U32 R67, R194, R68, RZ ;  /* 0x00000044c2437227 */ /* 0x000fe200078e00ff */
[----:B------:R-:W-:-:S03]  /*cce0*/  ISETP.GT.U32.AND P2, PT, R191, R62, PT ;  /* 0x0000003ebf00720c */ /* 0x000fc60003f44070 */
[----:B------:R-:W-:Y:S01]  /*ccf0*/  @!P6 IMAD.IADD R63, R63, 0x1, -R191 ;  /* 0x000000013f3fe824 */ /* 0x000fe200078e0abf */
[----:B------:R-:W-:Y:S01]  /*cd00*/  IADD3 R67, -R67, RZ, RZ ;  /* 0x000000ff43437210 */ /* 0x000fe20007ffe1ff */
[----:B-1----:R-:W-:Y:S02]  /*cd10*/  IMAD.MOV.U32 R3, RZ, RZ, R61 ;  /* 0x000000ffff037224 */ /* 0x002fe400078e003d */
[C---:B------:R-:W-:Y:S02]  /*cd20*/  IMAD R61, R191.reuse, R70, R69 ;  /* 0x00000046bf3d7224 */ /* 0x040fe400078e0245 */
[----:B------:R-:W-:Y:S01]  /*cd30*/  @!P3 IMAD.MOV R3, RZ, RZ, -R3 ;  /* 0x000000ffff03b224 */ /* 0x000fe200078e0a03 */
[C---:B------:R-:W-:Y:S01]  /*cd40*/  ISETP.GT.U32.AND P3, PT, R191.reuse, R53, PT ;  /* 0x00000035bf00720c */ /* 0x040fe20003f64070 */
[----:B------:R-:W-:Y:S01]  /*cd50*/  IMAD.MOV.U32 R4, RZ, RZ, R65 ;  /* 0x000000ffff047224 */ /* 0x000fe200078e0041 */
[----:B------:R-:W-:Y:S01]  /*cd60*/  ISETP.GT.U32.AND P6, PT, R191, R61, PT ;  /* 0x0000003dbf00720c */ /* 0x000fe20003fc4070 */
[--C-:B------:R-:W-:Y:S01]  /*cd70*/  @!P4 IMAD.IADD R59, R59, 0x1, -R191.reuse ;  /* 0x000000013b3bc824 */ /* 0x100fe200078e0abf */
[----:B------:R1:W-:Y:S01]  /*cd80*/  STL [R1+0x57c], R3 ;  /* 0x00057c0301007387 */ /* 0x0003e20000100800 */
[----:B------:R-:W-:Y:S01]  /*cd90*/  ISETP.GE.AND P4, PT, R60, RZ, PT ;  /* 0x000000ff3c00720c */ /* 0x000fe20003f86270 */
[--C-:B------:R-:W-:Y:S01]  /*cda0*/  @!P2 IMAD.IADD R62, R62, 0x1, -R191.reuse ;  /* 0x000000013e3ea824 */ /* 0x100fe200078e0abf */
[----:B------:R-:W-:Y:S01]  /*cdb0*/  @!P1 IADD3 R4, -R4, RZ, RZ ;  /* 0x000000ff04049210 */ /* 0x000fe20007ffe1ff */
[----:B------:R-:W-:Y:S01]  /*cdc0*/  IMAD.MOV.U32 R22, RZ, RZ, R18 ;  /* 0x000000ffff167224 */ /* 0x000fe200078e0012 */
[----:B------:R-:W-:Y:S01]  /*cdd0*/  IABS R60, R54 ;  /* 0x00000036003c7213 */ /* 0x000fe20000000000 */
[----:B------:R-:W-:Y:S01]  /*cde0*/  IMAD.MOV.U32 R18, RZ, RZ, R238 ;  /* 0x000000ffff127224 */ /* 0x000fe200078e00ee */
[----:B------:R-:W-:Y:S01]  /*cdf0*/  ISETP.GE.AND P2, PT, R57, RZ, PT ;  /* 0x000000ff3900720c */ /* 0x000fe20003f46270 */
[----:B------:R2:W-:Y:S01]  /*ce00*/  STL [R1+0x454], R4 ;  /* 0x0004540401007387 */ /* 0x0005e20000100800 */
[----:B------:R-:W-:Y:S01]  /*ce10*/  @!P3 IMAD.IADD R53, R53, 0x1, -R191 ;  /* 0x000000013535b824 */ /* 0x000fe200078e0abf */
[----:B------:R-:W-:Y:S01]  /*ce20*/  ISETP.GE.AND P3, PT, R66, RZ, PT ;  /* 0x000000ff4200720c */ /* 0x000fe20003f66270 */
[----:B-1----:R-:W-:Y:S01]  /*ce30*/  IMAD.MOV.U32 R3, RZ, RZ, R64 ;  /* 0x000000ffff037224 */ /* 0x002fe200078e0040 */
[----:B------:R-:W-:Y:S01]  /*ce40*/  IADD3 R57, R247, 0xf8, RZ ;  /* 0x000000f8f7397810 */ /* 0x000fe20007ffe0ff */
[----:B------:R-:W-:Y:S01]  /*ce50*/  IMAD.MOV.U32 R66, RZ, RZ, R60 ;  /* 0x000000ffff427224 */ /* 0x000fe200078e003c */
[----:B------:R-:W-:Y:S01]  /*ce60*/  ISETP.GT.U32.AND P1, PT, R191, R53, PT ;  /* 0x00000035bf00720c */ /* 0x000fe20003f24070 */
[----:B------:R-:W-:-:S02]  /*ce70*/  @!P5 IMAD.MOV R3, RZ, RZ, -R3 ;  /* 0x000000ffff03d224 */ /* 0x000fc400078e0a03 */
[----:B------:R-:W-:Y:S02]  /*ce80*/  IMAD R60, R191, R67, R68 ;  /* 0x00000043bf3c7224 */ /* 0x000fe400078e0244 */
[----:B------:R-:W-:Y:S01]  /*ce90*/  @!P6 IMAD.IADD R61, R61, 0x1, -R191 ;  /* 0x000000013d3de824 */ /* 0x000fe200078e0abf */
[----:B------:R1:W-:Y:S01]  /*cea0*/  STL [R1+0x558], R3 ;  /* 0x0005580301007387 */ /* 0x0003e20000100800 */
[----:B------:R-:W-:Y:S01]  /*ceb0*/  IMAD.HI.U32 R65, R194, R66, RZ ;  /* 0x00000042c2417227 */ /* 0x000fe200078e00ff */
[C---:B------:R-:W-:Y:S02]  /*cec0*/  ISETP.GT.U32.AND P6, PT, R191.reuse, R62, PT ;  /* 0x0000003ebf00720c */ /* 0x040fe40003fc4070 */
[----:B------:R-:W-:Y:S01]  /*ced0*/  ISETP.GT.U32.AND P5, PT, R191, R61, PT ;  /* 0x0000003dbf00720c */ /* 0x000fe20003fa4070 */
[----:B------:R-:W-:Y:S02]  /*cee0*/  IMAD.MOV R65, RZ, RZ, -R65 ;  /* 0x000000ffff417224 */ /* 0x000fe400078e0a41 */
[----:B------:R-:W-:Y:S01]  /*cef0*/  @!P1 IADD3 R53, R53, -R191, RZ ;  /* 0x800000bf35359210 */ /* 0x000fe20007ffe0ff */
[----:B--2---:R-:W-:Y:S01]  /*cf00*/  IMAD.MOV.U32 R4, RZ, RZ, R63 ;  /* 0x000000ffff047224 */ /* 0x004fe200078e003f */
[----:B------:R-:W-:Y:S01]  /*cf10*/  ISETP.GE.AND P1, PT, R58, RZ, PT ;  /* 0x000000ff3a00720c */ /* 0x000fe20003f26270 */
[----:B-1----:R-:W-:Y:S01]  /*cf20*/  IMAD.MOV.U32 R3, RZ, RZ, R59 ;  /* 0x000000ffff037224 */ /* 0x002fe200078e003b */
[----:B------:R-:W-:Y:S01]  /*cf30*/  IADD3 R63, R247, 0xfc, RZ ;  /* 0x000000fcf73f7810 */ /* 0x000fe20007ffe0ff */
[----:B------:R-:W-:-:S02]  /*cf40*/  IMAD R58, R191, R65, R66 ;  /* 0x00000041bf3a7224 */ /* 0x000fc400078e0242 */
[----:B------:R-:W-:Y:S01]  /*cf50*/  @!P3 IMAD.MOV R3, RZ, RZ, -R3 ;  /* 0x000000ffff03b224 */ /* 0x000fe200078e0a03 */
[----:B------:R-:W-:Y:S01]  /*cf60*/  ISETP.GT.U32.AND P3, PT, R191, R60, PT ;  /* 0x0000003cbf00720c */ /* 0x000fe20003f64070 */
[----:B------:R-:W-:Y:S01]  /*cf70*/  @!P4 IMAD.MOV R4, RZ, RZ, -R4 ;  /* 0x000000ffff04c224 */ /* 0x000fe200078e0a04 */
[----:B------:R-:W-:Y:S01]  /*cf80*/  ISETP.GE.AND P4, PT, R56, RZ, PT ;  /* 0x000000ff3800720c */ /* 0x000fe20003f86270 */
[--C-:B------:R-:W-:Y:S01]  /*cf90*/  @!P5 IMAD.IADD R61, R61, 0x1, -R191.reuse ;  /* 0x000000013d3dd824 */ /* 0x100fe200078e0abf */
[----:B------:R-:W-:Y:S01]  /*cfa0*/  IABS R56, R57 ;  /* 0x0000003900387213 */ /* 0x000fe20000000000 */
[--C-:B------:R-:W-:Y:S01]  /*cfb0*/  @!P6 IMAD.IADD R62, R62, 0x1, -R191.reuse ;  /* 0x000000013e3ee824 */ /* 0x100fe200078e0abf */
[----:B------:R-:W-:Y:S01]  /*cfc0*/  ISETP.GT.U32.AND P5, PT, R191, R58, PT ;  /* 0x0000003abf00720c */ /* 0x000fe20003fa4070 */
[----:B------:R1:W-:Y:S01]  /*cfd0*/  STL [R1+0x55c], R4 ;  /* 0x00055c0401007387 */ /* 0x0003e20000100800 */
[----:B------:R-:W-:Y:S01]  /*cfe0*/  ISETP.GE.AND P6, PT, R55, RZ, PT ;  /* 0x000000ff3700720c */ /* 0x000fe20003fc6270 */
[----:B------:R-:W-:Y:S01]  /*cff0*/  IMAD.HI.U32 R55, R194, R56, RZ ;  /* 0x00000038c2377227 */ /* 0x000fe200078e00ff */
[----:B------:R-:W-:Y:S01]  /*d000*/  IABS R64, R63 ;  /* 0x0000003f00407213 */ /* 0x000fe20000000000 */
[----:B------:R2:W-:Y:S02]  /*d010*/  STL [R1+0x560], R3 ;  /* 0x0005600301007387 */ /* 0x0005e40000100800 */
[----:B------:R-:W-:-:S02]  /*d020*/  @!P3 IMAD.IADD R60, R60, 0x1, -R191 ;  /* 0x000000013c3cb824 */ /* 0x000fc400078e0abf */
[----:B------:R-:W-:Y:S02]  /*d030*/  IMAD.MOV R55, RZ, RZ, -R55 ;  /* 0x000000ffff377224 */ /* 0x000fe400078e0a37 */
[----:B-1----:R-:W-:Y:S01]  /*d040*/  IMAD.MOV.U32 R4, RZ, RZ, R62 ;  /* 0x000000ffff047224 */ /* 0x002fe200078e003e */
[C---:B------:R-:W-:Y:S01]  /*d050*/  ISETP.GT.U32.AND P3, PT, R191.reuse, R60, PT ;  /* 0x0000003cbf00720c */ /* 0x040fe20003f64070 */
[----:B------:R-:W-:Y:S01]  /*d060*/  IMAD R55, R191, R55, R56 ;  /* 0x00000037bf377224 */ /* 0x000fe200078e0238 */
[----:B------:R-:W-:Y:S01]  /*d070*/  @!P5 IADD3 R58, R58, -R191, RZ ;  /* 0x800000bf3a3ad210 */ /* 0x000fe20007ffe0ff */
[----:B--2---:R-:W-:Y:S01]  /*d080*/  IMAD.MOV.U32 R3, RZ, RZ, R53 ;  /* 0x000000ffff037224 */ /* 0x004fe200078e0035 */
[----:B------:R-:W-:Y:S01]  /*d090*/  IADD3 R53, R247, 0xf9, RZ ;  /* 0x000000f9f7357810 */ /* 0x000fe20007ffe0ff */
[----:B------:R-:W-:Y:S01]  /*d0a0*/  @!P4 IMAD.MOV R4, RZ, RZ, -R4 ;  /* 0x000000ffff04c224 */ /* 0x000fe200078e0a04 */
[----:B------:R-:W-:Y:S01]  /*d0b0*/  ISETP.GT.U32.AND P5, PT, R191, R58, PT ;  /* 0x0000003abf00720c */ /* 0x000fe20003fa4070 */
[----:B------:R-:W-:Y:S01]  /*d0c0*/  @!P2 IMAD.MOV R3, RZ, RZ, -R3 ;  /* 0x000000ffff03a224 */ /* 0x000fe200078e0a03 */
[----:B------:R-:W-:Y:S01]  /*d0d0*/  IABS R59, R53 ;  /* 0x00000035003b7213 */ /* 0x000fe20000000000 */
[----:B------:R-:W-:Y:S01]  /*d0e0*/  IMAD.HI.U32 R68, R194, R64, RZ ;  /* 0x00000040c2447227 */ /* 0x000fe200078e00ff */
[----:B------:R-:W-:-:S02]  /*d0f0*/  ISETP.GE.AND P2, PT, R54, RZ, PT ;  /* 0x000000ff3600720c */ /* 0x000fc40003f46270 */
[----:B------:R-:W-:Y:S01]  /*d100*/  IADD3 R54, R247, 0xfa, RZ ;  /* 0x000000faf7367810 */ /* 0x000fe20007ffe0ff */
[----:B------:R-:W-:Y:S01]  /*d110*/  @!P3 IMAD.IADD R60, R60, 0x1, -R191 ;  /* 0x000000013c3cb824 */ /* 0x000fe200078e0abf */
[----:B------:R-:W-:Y:S01]  /*d120*/  ISETP.GT.U32.AND P3, PT, R191, R55, PT ;  /* 0x00000037bf00720c */ /* 0x000fe20003f64070 */
[----:B------:R-:W-:Y:S01]  /*d130*/  IMAD.HI.U32 R67, R194, R59, RZ ;  /* 0x0000003bc2437227 */ /* 0x000fe200078e00ff */
[----:B------:R-:W-:Y:S01]  /*d140*/  IADD3 R56, R247, 0xfb, RZ ;  /* 0x000000fbf7387810 */ /* 0x000fe20007ffe0ff */
[----:B------:R1:W-:Y:S01]  /*d150*/  STL [R1+0x56c], R3 ;  /* 0x00056c0301007387 */ /* 0x0003e20000100800 */
[----:B------:R-:W-:Y:S01]  /*d160*/  IABS R66, R54 ;  /* 0x0000003600427213 */ /* 0x000fe20000000000 */
[----:B------:R-:W-:Y:S01]  /*d170*/  IMAD.MOV R67, RZ, RZ, -R67 ;  /* 0x000000ffff437224 */ /* 0x000fe200078e0a43 */
[----:B------:R-:W-:Y:S01]  /*d180*/  IABS R65, R56 ;  /* 0x0000003800417213 */ /* 0x000fe20000000000 */
[----:B------:R-:W-:Y:S01]  /*d190*/  @!P5 IMAD.IADD R58, R58, 0x1, -R191 ;  /* 0x000000013a3ad824 */ /* 0x000fe200078e0abf */
[----:B------:R2:W-:Y:S01]  /*d1a0*/  STL [R1+0x48c], R4 ;  /* 0x00048c0401007387 */ /* 0x0005e20000100800 */
[----:B------:R-:W-:Y:S01]  /*d1b0*/  IMAD R59, R191, R67, R59 ;  /* 0x00000043bf3b7224 */ /* 0x000fe200078e023b */
[----:B------:R-:W-:Y:S01]  /*d1c0*/  IADD3 R67, R247, 0xfd, RZ ;  /* 0x000000fdf7437810 */ /* 0x000fe20007ffe0ff */
[----:B------:R-:W-:-:S02]  /*d1d0*/  IMAD.HI.U32 R70, R194, R66, RZ ;  /* 0x00000042c2467227 */ /* 0x000fc400078e00ff */
[----:B------:R-:W-:Y:S02]  /*d1e0*/  @!P3 IADD3 R55, R55, -R191, RZ ;  /* 0x800000bf3737b210 */ /* 0x000fe40007ffe0ff */
[C---:B------:R-:W-:Y:S01]  /*d1f0*/  ISETP.GT.U32.AND P5, PT, R191.reuse, R59, PT ;  /* 0x0000003bbf00720c */ /* 0x040fe20003fa4070 */
[----:B------:R-:W-:Y:S01]  /*d200*/  IMAD.HI.U32 R69, R194, R65, RZ ;  /* 0x00000041c2457227 */ /* 0x000fe200078e00ff */
[----:B------:R-:W-:Y:S02]  /*d210*/  ISETP.GT.U32.AND P4, PT, R191, R55, PT ;  /* 0x00000037bf00720c */ /* 0x000fe40003f84070 */
[----:B------:R-:W-:Y:S01]  /*d220*/  ISETP.GE.AND P3, PT, R57, RZ, PT ;  /* 0x000000ff3900720c */ /* 0x000fe20003f66270 */
[----:B------:R-:W-:Y:S01]  /*d230*/  IMAD.MOV R70, RZ, RZ, -R70 ;  /* 0x000000ffff467224 */ /* 0x000fe200078e0a46 */
[----:B------:R-:W-:Y:S01]  /*d240*/  IABS R57, R67 ;  /* 0x0000004300397213 */ /* 0x000fe20000000000 */
[----:B------:R-:W-:Y:S02]  /*d250*/  IMAD.MOV R69, RZ, RZ, -R69 ;  /* 0x000000ffff457224 */ /* 0x000fe400078e0a45 */
[----:B-1----:R-:W-:-:S02]  /*d260*/  IMAD.MOV.U32 R3, RZ, RZ, R61 ;  /* 0x000000ffff037224 */ /* 0x002fc400078e003d */
[----:B------:R-:W-:Y:S02]  /*d270*/  IMAD.MOV R68, RZ, RZ, -R68 ;  /* 0x000000ffff447224 */ /* 0x000fe400078e0a44 */
[C---:B------:R-:W-:Y:S02]  /*d280*/  IMAD R66, R191.reuse, R70, R66 ;  /* 0x00000046bf427224 */ /* 0x040fe400078e0242 */
[C---:B------:R-:W-:Y:S02]  /*d290*/  IMAD R65, R191.reuse, R69, R65 ;  /* 0x00000045bf417224 */ /* 0x040fe400078e0241 */
[----:B--2---:R-:W-:Y:S02]  /*d2a0*/  IMAD.MOV.U32 R4, RZ, RZ, R60 ;  /* 0x000000ffff047224 */ /* 0x004fe400078e003c */
[----:B------:R-:W-:Y:S02]  /*d2b0*/  @!P1 IMAD.MOV R3, RZ, RZ, -R3 ;  /* 0x000000ffff039224 */ /* 0x000fe400078e0a03 */
[----:B------:R-:W-:-:S02]  /*d2c0*/  IMAD R64, R191, R68, R64 ;  /* 0x00000044bf407224 */ /* 0x000fc400078e0240 */
[--C-:B------:R-:W-:Y:S01]  /*d2d0*/  @!P5 IMAD.IADD R59, R59, 0x1, -R191.reuse ;  /* 0x000000013b3bd824 */ /* 0x100fe200078e0abf */
[C---:B------:R-:W-:Y:S01]  /*d2e0*/  ISETP.GT.U32.AND P5, PT, R191.reuse, R66, PT ;  /* 0x00000042bf00720c */ /* 0x040fe20003fa4070 */
[----:B------:R-:W-:Y:S01]  /*d2f0*/  @!P6 IMAD.MOV R4, RZ, RZ, -R4 ;  /* 0x000000ffff04e224 */ /* 0x000fe200078e0a04 */
[----:B------:R-:W-:Y:S01]  /*d300*/  ISETP.GT.U32.AND P6, PT, R191, R65, PT ;  /* 0x00000041bf00720c */ /* 0x000fe20003fc4070 */
[----:B------:R1:W-:Y:S01]  /*d310*/  STL [R1+0x4a4], R3 ;  /* 0x0004a40301007387 */ /* 0x0003e20000100800 */
[----:B------:R-:W-:Y:S01]  /*d320*/  @!P4 IMAD.IADD R55, R55, 0x1, -R191 ;  /* 0x000000013737c824 */ /* 0x000fe200078e0abf */
[C---:B------:R-:W-:Y:S01]  /*d330*/  ISETP.GT.U32.AND P4, PT, R191.reuse, R64, PT ;  /* 0x00000040bf00720c */ /* 0x040fe20003f84070 */
[----:B------:R-:W-:Y:S01]  /*d340*/  IMAD.MOV.U32 R23, RZ, RZ, R17 ;  /* 0x000000ffff177224 */ /* 0x000fe200078e0011 */
[----:B------:R-:W-:Y:S01]  /*d350*/  ISETP.GT.U32.AND P1, PT, R191, R59, PT ;  /* 0x0000003bbf00720c */ /* 0x000fe20003f24070 */
[----:B------:R-:W-:Y:S01]  /*d360*/  STL [R1+0x538], R4 ;  /* 0x0005380401007387 */ /* 0x000fe20000100800 */
[----:B------:R-:W-:-:S02]  /*d370*/  IMAD.MOV.U32 R17, RZ, RZ, R16 ;  /* 0x000000ffff117224 */ /* 0x000fc400078e0010 */
[----:B------:R-:W-:Y:S01]  /*d380*/  IMAD.MOV.U32 R16, RZ, RZ, R15 ;  /* 0x000000ffff107224 */ /* 0x000fe200078e000f */
[----:B-1----:R-:W-:Y:S01]  /*d390*/  MOV R3, R58 ;  /* 0x0000003a00037202 */ /* 0x002fe20000000f00 */
[----:B------:R-:W-:Y:S02]  /*d3a0*/  @!P5 IMAD.IADD R66, R66, 0x1, -R191 ;  /* 0x000000014242d824 */ /* 0x000fe400078e0abf */
[----:B------:R-:W-:Y:S01]  /*d3b0*/  @!P6 IADD3 R65, R65, -R191, RZ ;  /* 0x800000bf4141e210 */ /* 0x000fe20007ffe0ff */
[----:B------:R-:W-:Y:S01]  /*d3c0*/  IMAD.HI.U32 R58, R194, R57, RZ ;  /* 0x00000039c23a7227 */ /* 0x000fe200078e00ff */
[----:B------:R-:W-:Y:S02]  /*d3d0*/  ISETP.GE.AND P5, PT, R56, RZ, PT ;  /* 0x000000ff3800720c */ /* 0x000fe40003fa6270 */
[----:B------:R-:W-:Y:S01]  /*d3e0*/  ISETP.GT.U32.AND P6, PT, R191, R66, PT ;  /* 0x00000042bf00720c */ /* 0x000fe20003fc4070 */
[----:B------:R-:W-:Y:S01]  /*d3f0*/  @!P2 IMAD.MOV R3, RZ, RZ, -R3 ;  /* 0x000000ffff03a224 */ /* 0x000fe200078e0a03 */
[----:B------:R-:W-:Y:S01]  /*d400*/  ISETP.GE.AND P2, PT, R53, RZ, PT ;  /* 0x000000ff3500720c */ /* 0x000fe20003f46270 */
[--C-:B------:R-:W-:Y:S01]  /*d410*/  @!P4 IMAD.IADD R64, R64, 0x1, -R191.reuse ;  /* 0x000000014040c824 */ /* 0x100fe200078e0abf */
[----:B------:R-:W-:Y:S01]  /*d420*/  IADD3 R53, R247, 0xfe, RZ ;  /* 0x000000fef7357810 */ /* 0x000fe20007ffe0ff */
[----:B------:R-:W-:Y:S01]  /*d430*/  IMAD.MOV R58, RZ, RZ, -R58 ;  /* 0x000000ffff3a7224 */ /* 0x000fe200078e0a3a */
[----:B------:R-:W-:Y:S01]  /*d440*/  ISETP.GT.U32.AND P4, PT, R191, R65, PT ;  /* 0x00000041bf00720c */ /* 0x000fe20003f84070 */
[----:B------:R-:W-:Y:S01]  /*d450*/  @!P1 IMAD.IADD R59, R59, 0x1, -R191 ;  /* 0x000000013b3b9824 */ /* 0x000fe200078e0abf */
[----:B------:R-:W-:Y:S01]  /*d460*/  IABS R62, R53 ;  /* 0x00000035003e7213 */ /* 0x000fe20000000000 */
[----:B------:R1:W-:Y:S01]  /*d470*/  STL [R1+0x540], R3 ;  /* 0x0005400301007387 */ /* 0x0003e20000100800 */
[----:B------:R-:W-:Y:S01]  /*d480*/  ISETP.GE.AND P1, PT, R54, RZ, PT ;  /* 0x000000ff3600720c */ /* 0x000fe20003f26270 */
[----:B------:R-:W-:Y:S01]  /*d490*/  IMAD R54, R191, R58, R57 ;  /* 0x0000003abf367224 */ /* 0x000fe200078e0239 */
[C---:B------:R-:W-:Y:S01]  /*d4a0*/  IADD3 R57, R247.reuse, 0xff, RZ ;  /* 0x000000fff7397810 */ /* 0x040fe20007ffe0ff */
[----:B------:R-:W-:Y:S01]  /*d4b0*/  IMAD.HI.U32 R60, R194, R62, RZ ;  /* 0x0000003ec23c7227 */ /* 0x000fe200078e00ff */
[----:B------:R-:W-:-:S02]  /*d4c0*/  IADD3 R56, R247, 0x101, RZ ;  /* 0x00000101f7387810 */ /* 0x000fc40007ffe0ff */
[----:B------:R-:W-:Y:S01]  /*d4d0*/  IABS R58, R57 ;  /* 0x00000039003a7213 */ /* 0x000fe20000000000 */
[----:B------:R-:W-:Y:S01]  /*d4e0*/  IMAD.MOV R60, RZ, RZ, -R60 ;  /* 0x000000ffff3c7224 */ /* 0x000fe200078e0a3c */
[----:B------:R-:W-:Y:S01]  /*d4f0*/  IABS R61, R56 ;  /* 0x00000038003d7213 */ /* 0x000fe20000000000 */
[----:B-1----:R-:W-:Y:S01]  /*d500*/  IMAD.MOV.U32 R3, RZ, RZ, R55 ;  /* 0x000000ffff037224 */ /* 0x002fe200078e0037 */
[----:B------:R-:W-:Y:S01]  /*d510*/  IADD3 R55, R247, 0x100, RZ ;  /* 0x00000100f7377810 */ /* 0x000fe20007ffe0ff */
[C---:B------:R-:W-:Y:S02]  /*d520*/  IMAD R62, R191.reuse, R60, R62 ;  /* 0x0000003cbf3e7224 */ /* 0x040fe400078e023e */
[--C-:B------:R-:W-:Y:S01]  /*d530*/  @!P6 IMAD.IADD R66, R66, 0x1, -R191.reuse ;  /* 0x000000014242e824 */ /* 0x100fe200078e0abf */
[----:B------:R-:W-:Y:S01]  /*d540*/  ISETP.GT.U32.AND P6, PT, R191, R54, PT ;  /* 0x00000036bf00720c */ /* 0x000fe20003fc4070 */
[----:B------:R-:W-:Y:S01]  /*d550*/  @!P4 IMAD.IADD R65, R65, 0x1, -R191 ;  /* 0x000000014141c824 */ /* 0x000fe200078e0abf */
[C---:B------:R-:W-:Y:S01]  /*d560*/  ISETP.GT.U32.AND P4, PT, R191.reuse, R62, PT ;  /* 0x0000003ebf00720c */ /* 0x040fe20003f84070 */
[----:B------:R-:W-:Y:S01]  /*d570*/  @!P3 IMAD.MOV R3, RZ, RZ, -R3 ;  /* 0x000000ffff03b224 */ /* 0x000fe200078e0a03 */
[----:B------:R-:W-:Y:S01]  /*d580*/  ISETP.GT.U32.AND P3, PT, R191, R64, PT ;  /* 0x00000040bf00720c */ /* 0x000fe20003f64070 */
[----:B------:R-:W-:Y:S01]  /*d590*/  IMAD.HI.U32 R68, R194, R58, RZ ;  /* 0x0000003ac2447227 */ /* 0x000fe200078e00ff */
[----:B------:R-:W-:-:S02]  /*d5a0*/  IABS R60, R55 ;  /* 0x00000037003c7213 */ /* 0x000fc40000000000 */
[----:B------:R1:W-:Y:S01]  /*d5b0*/  STL [R1+0x544], R3 ;  /* 0x0005440301007387 */ /* 0x0003e20000100800 */
[----:B------:R-:W-:Y:S01]  /*d5c0*/  IMAD.MOV R68, RZ, RZ, -R68 ;  /* 0x000000ffff447224 */ /* 0x000fe200078e0a44 */
[----:B------:R-:W-:Y:S01]  /*d5d0*/  MOV R5, R66 ;  /* 0x0000004200057202 */ /* 0x000fe20000000f00 */
[----:B------:R-:W-:Y:S01]  /*d5e0*/  IMAD.MOV.U32 R4, RZ, RZ, R65 ;  /* 0x000000ffff047224 */ /* 0x000fe200078e0041 */
[----:B------:R-:W-:Y:S01]  /*d5f0*/  IADD3 R65, R247, 0x111, RZ ;  /* 0x00000111f7417810 */ /* 0x000fe20007ffe0ff */
[--C-:B------:R-:W-:Y:S01]  /*d600*/  @!P6 IMAD.IADD R54, R54, 0x1, -R191.reuse ;  /* 0x000000013636e824 */ /* 0x100fe200078e0abf */
[----:B------:R-:W-:Y:S01]  /*d610*/  ISETP.GE.AND P6, PT, R67, RZ, PT ;  /* 0x000000ff4300720c */ /* 0x000fe20003fc6270 */
[----:B------:R-:W-:Y:S01]  /*d620*/  @!P4 IMAD.IADD R62, R62, 0x1, -R191 ;  /* 0x000000013e3ec824 */ /* 0x000fe200078e0abf */
[----:B------:R-:W-:Y:S01]  /*d630*/  IADD3 R67, R247, 0x10e, RZ ;  /* 0x0000010ef7437810 */ /* 0x000fe20007ffe0ff */
[----:B------:R-:W-:Y:S01]  /*d640*/  IMAD R58, R191, R68, R58 ;  /* 0x00000044bf3a7224 */ /* 0x000fe200078e023a */
[----:B------:R-:W-:Y:S01]  /*d650*/  @!P3 IADD3 R64, R64, -R191, RZ ;  /* 0x800000bf4040b210 */ /* 0x000fe20007ffe0ff */
[----:B-1----:R-:W-:Y:S01]  /*d660*/  IMAD.MOV.U32 R3, RZ, RZ, R59 ;  /* 0x000000ffff037224 */ /* 0x002fe200078e003b */
[----:B------:R-:W-:Y:S01]  /*d670*/  ISETP.GE.AND P3, PT, R63, RZ, PT ;  /* 0x000000ff3f00720c */ /* 0x000fe20003f66270 */
[----:B------:R-:W-:Y:S01]  /*d680*/  IMAD.HI.U32 R63, R194, R60, RZ ;  /* 0x0000003cc23f7227 */ /* 0x000fe200078e00ff */
[----:B------:R-:W-:-:S02]  /*d690*/  ISETP.GT.U32.AND P4, PT, R191, R62, PT ;  /* 0x0000003ebf00720c */ /* 0x000fc40003f84070 */
[----:B------:R-:W-:Y:S01]  /*d6a0*/  IADD3 R68, R247, 0x10c, RZ ;  /* 0x0000010cf7447810 */ /* 0x000fe20007ffe0ff */
[----:B------:R-:W-:Y:S01]  /*d6b0*/  @!P2 IMAD.MOV R3, RZ, RZ, -R3 ;  /* 0x000000ffff03a224 */ /* 0x000fe200078e0a03 */
[C---:B------:R-:W-:Y:S01]  /*d6c0*/  ISETP.GT.U32.AND P2, PT, R191.reuse, R54, PT ;  /* 0x00000036bf00720c */ /* 0x040fe20003f44070 */
[----:B------:R-:W-:Y:S02]  /*d6d0*/  IMAD.MOV R63, RZ, RZ, -R63 ;  /* 0x000000ffff3f7224 */ /* 0x000fe400078e0a3f */
[----:B------:R-:W-:Y:S01]  /*d6e0*/  @!P1 IMAD.MOV R5, RZ, RZ, -R5 ;  /* 0x000000ffff059224 */ /* 0x000fe200078e0a05 */
[C---:B------:R-:W-:Y:S01]  /*d6f0*/  ISETP.GT.U32.AND P1, PT, R191.reuse, R58, PT ;  /* 0x0000003abf00720c */ /* 0x040fe20003f24070 */
[----:B------:R-:W-:Y:S01]  /*d700*/  IMAD R60, R191, R63, R60 ;  /* 0x0000003fbf3c7224 */ /* 0x000fe200078e023c */
[----:B------:R1:W-:Y:S01]  /*d710*/  STL [R1+0x4b0], R3 ;  /* 0x0004b00301007387 */ /* 0x0003e20000100800 */
[----:B------:R-:W-:Y:S01]  /*d720*/  IMAD.HI.U32 R59, R194, R61, RZ ;  /* 0x0000003dc23b7227 */ /* 0x000fe200078e00ff */
[----:B------:R-:W-:-:S02]  /*d730*/  IADD3 R63, R247, 0x10f, RZ ;  /* 0x0000010ff73f7810 */ /* 0x000fc40007ffe0ff */
[----:B------:R-:W-:Y:S01]  /*d740*/  STL [R1+0x4b4], R5 ;  /* 0x0004b40501007387 */ /* 0x000fe20000100800 */
[----:B------:R-:W-:Y:S01]  /*d750*/  @!P5 IMAD.MOV R4, RZ, RZ, -R4 ;  /* 0x000000ffff04d224 */ /* 0x000fe200078e0a04 */
[----:B------:R-:W-:Y:S01]  /*d760*/  ISETP.GE.AND P5, PT, R53, RZ, PT ;  /* 0x000000ff3500720c */ /* 0x000fe20003fa6270 */
[----:B------:R-:W-:Y:S01]  /*d770*/  @!P4 IMAD.IADD R62, R62, 0x1, -R191 ;  /* 0x000000013e3ec824 */ /* 0x000fe200078e0abf */
[----:B------:R-:W-:Y:S01]  /*d780*/  @!P2 IADD3 R54, R54, -R191, RZ ;  /* 0x800000bf3636a210 */ /* 0x000fe20007ffe0ff */
[----:B------:R-:W-:Y:S01]  /*d790*/  IMAD.MOV R59, RZ, RZ, -R59 ;  /* 0x000000ffff3b7224 */ /* 0x000fe200078e0a3b */
[----:B------:R-:W-:Y:S01]  /*d7a0*/  ISETP.GT.U32.AND P4, PT, R191, R60, PT ;  /* 0x0000003cbf00720c */ /* 0x000fe20003f84070 */
[----:B------:R2:W-:Y:S01]  /*d7b0*/  STL [R1+0x4bc], R4 ;  /* 0x0004bc0401007387 */ /* 0x0005e20000100800 */
[----:B-1----:R-:W-:Y:S01]  /*d7c0*/  IMAD.MOV.U32 R3, RZ, RZ, R64 ;  /* 0x000000ffff037224 */ /* 0x002fe200078e0040 */
[----:B------:R-:W-:Y:S01]  /*d7d0*/  IADD3 R53, R247, 0x102, RZ ;  /* 0x00000102f7357810 */ /* 0x000fe20007ffe0ff */
[----:B------:R-:W-:Y:S01]  /*d7e0*/  IMAD R61, R191, R59, R61 ;  /* 0x0000003bbf3d7224 */ /* 0x000fe200078e023d */
[----:B------:R-:W-:Y:S01]  /*d7f0*/  ISETP.GE.AND P2, PT, R55, RZ, PT ;  /* 0x000000ff3700720c */ /* 0x000fe20003f46270 */
[----:B------:R-:W-:Y:S01]  /*d800*/  @!P1 IMAD.IADD R58, R58, 0x1, -R191 ;  /* 0x000000013a3a9824 */ /* 0x000fe200078e0abf */
[----:B------:R-:W-:Y:S01]  /*d810*/  IABS R59, R53 ;  /* 0x00000035003b7213 */ /* 0x000fe20000000000 */
[----:B------:R-:W-:Y:S01]  /*d820*/  @!P3 IMAD.MOV R3, RZ, RZ, -R3 ;  /* 0x000000ffff03b224 */ /* 0x000fe200078e0a03 */
[----:B------:R-:W-:Y:S01]  /*d830*/  ISETP.GE.AND P3, PT, R57, RZ, PT ;  /* 0x000000ff3900720c */ /* 0x000fe20003f66270 */
[----:B------:R-:W-:Y:S01]  /*d840*/  IMAD.MOV.U32 R15, RZ, RZ, R14 ;  /* 0x000000ffff0f7224 */ /* 0x000fe200078e000e */
[----:B------:R-:W-:Y:S01]  /*d850*/  ISETP.GT.U32.AND P1, PT, R191, R58, PT ;  /* 0x0000003abf00720c */ /* 0x000fe20003f24070 */
[----:B--2---:R-:W-:Y:S01]  /*d860*/  IMAD.MOV.U32 R4, RZ, RZ, R54 ;  /* 0x000000ffff047224 */ /* 0x004fe200078e0036 */
[----:B------:R-:W-:Y:S01]  /*d870*/  @!P4 IADD3 R60, R60, -R191, RZ ;  /* 0x800000bf3c3cc210 */ /* 0x000fe20007ffe0ff */
[----:B------:R1:W-:Y:S01]  /*d880*/  STL [R1+0x4c0], R3 ;  /* 0x0004c00301007387 */ /* 0x0003e20000100800 */
[----:B------:R-:W-:Y:S01]  /*d890*/  IADD3 R55, R247, 0x104, RZ ;  /* 0x00000104f7377810 */ /* 0x000fe20007ffe0ff */
[----:B------:R-:W-:Y:S01]  /*d8a0*/  @!P6 IMAD.MOV R4, RZ, RZ, -R4 ;  /* 0x000000ffff04e224 */ /* 0x000fe200078e0a04 */
[C---:B------:R-:W-:Y:S01]  /*d8b0*/  ISETP.GT.U32.AND P6, PT, R191.reuse, R61, PT ;  /* 0x0000003dbf00720c */ /* 0x040fe20003fc4070 */
[----:B------:R-:W-:Y:S01]  /*d8c0*/  IMAD.MOV.U32 R14, RZ, RZ, R13 ;  /* 0x000000ffff0e7224 */ /* 0x000fe200078e000d */
[----:B------:R-:W-:Y:S01]  /*d8d0*/  ISETP.GT.U32.AND P4, PT, R191, R60, PT ;  /* 0x0000003cbf00720c */ /* 0x000fe20003f84070 */
[----:B------:R-:W-:Y:S01]  /*d8e0*/  IMAD.MOV.U32 R24, RZ, RZ, R251 ;  /* 0x000000ffff187224 */ /* 0x000fe200078e00fb */
[C---:B------:R-:W-:Y:S01]  /*d8f0*/  IADD3 R57, R247.reuse, 0x103, RZ ;  /* 0x00000103f7397810 */ /* 0x040fe20007ffe0ff */
[----:B------:R-:W-:Y:S01]  /*d900*/  STL [R1+0x4c4], R4 ;  /* 0x0004c40401007387 */ /* 0x000fe20000100800 */
[----:B------:R-:W-:Y:S01]  /*d910*/  IADD3 R64, R247, 0x10d, RZ ;  /* 0x0000010df7407810 */ /* 0x000fe20007ffe0ff */
[----:B-1----:R-:W-:Y:S01]  /*d920*/  IMAD.MOV.U32 R3, RZ, RZ, R62 ;  /* 0x000000ffff037224 */ /* 0x002fe200078e003e */
[----:B------:R-:W-:Y:S01]  /*d930*/  IABS R54, R57 ;  /* 0x0000003900367213 */ /* 0x000fe20000000000 */
[----:B------:R-:W-:Y:S01]  /*d940*/  IMAD.HI.U32 R62, R194, R59, RZ ;  /* 0x0000003bc23e7227 */ /* 0x000fe200078e00ff */
[----:B------:R-:W-:-:S02]  /*d950*/  IABS R66, R63 ;  /* 0x0000003f00427213 */ /* 0x000fc40000000000 */
[----:B------:R-:W-:Y:S01]  /*d960*/  MOV R13, R12 ;  /* 0x0000000c000d7202 */ /* 0x000fe20000000f00 */
[----:B------:R-:W-:Y:S01]  /*d970*/  @!P5 IMAD.MOV R3, RZ, RZ, -R3 ;  /* 0x000000ffff03d224 */ /* 0x000fe200078e0a03 */
[----:B------:R-:W-:Y:S01]  /*d980*/  ISETP.GE.AND P5, PT, R56, RZ, PT ;  /* 0x000000ff3800720c */ /* 0x000fe20003fa6270 */
[----:B------:R-:W-:Y:S01]  /*d990*/  IMAD.MOV R62, RZ, RZ, -R62 ;  /* 0x000000ffff3e7224 */ /* 0x000fe200078e0a3e */
[----:B------:R-:W-:Y:S01]  /*d9a0*/  IABS R56, R55 ;  /* 0x0000003700387213 */ /* 0x000fe20000000000 */
[--C-:B------:R-:W-:Y:S01]  /*d9b0*/  @!P6 IMAD.IADD R61, R61, 0x1, -R191.reuse ;  /* 0x000000013d3de824 */ /* 0x100fe200078e0abf */
[----:B------:R1:W-:Y:S01]  /*d9c0*/  STL [R1+0x510], R3 ;  /* 0x0005100301007387 */ /* 0x0003e20000100800 */
[----:B------:R-:W-:Y:S01]  /*d9d0*/  @!P1 IMAD.IADD R58, R58, 0x1, -R191 ;  /* 0x000000013a3a9824 */ /* 0x000fe200078e0abf */
[----:B------:R-:W-:Y:S01]  /*d9e0*/  ISETP.GE.AND P1, PT, R53, RZ, PT ;  /* 0x000000ff3500720c */ /* 0x000fe20003f26270 */
[C---:B------:R-:W-:Y:S01]  /*d9f0*/  IMAD R59, R191.reuse, R62, R59 ;  /* 0x0000003ebf3b7224 */ /* 0x040fe200078e023b */
[----:B------:R-:W-:Y:S01]  /*da00*/  ISETP.GT.U32.AND P6, PT, R191, R61, PT ;  /* 0x0000003dbf00720c */ /* 0x000fe20003fc4070 */
[----:B------:R-:W-:-:S02]  /*da10*/  IMAD.MOV.U32 R53, RZ, RZ, R56 ;  /* 0x000000ffff357224 */ /* 0x000fc400078e0038 */
[----:B------:R-:W-:-:S04]  /*da20*/  IMAD.HI.U32 R56, R194, R54, RZ ;  /* 0x00000036c2387227 */ /* 0x000fc800078e00ff */
[--C-:B------:R-:W-:Y:S01]  /*da30*/  @!P4 IMAD.IADD R60, R60, 0x1, -R191.reuse ;  /* 0x000000013c3cc824 */ /* 0x100fe200078e0abf */
[----:B------:R-:W-:Y:S01]  /*da40*/  ISETP.GT.U32.AND P4, PT, R191, R59, PT ;  /* 0x0000003bbf00720c */ /* 0x000fe20003f84070 */
[----:B-1----:R-:W-:Y:S02]  /*da50*/  IMAD.MOV.U32 R3, RZ, RZ, R58 ;  /* 0x000000ffff037224 */ /* 0x002fe400078e003a */
[----:B------:R-:W-:Y:S02]  /*da60*/  IMAD.MOV R56, RZ, RZ, -R56 ;  /* 0x000000ffff387224 */ /* 0x000fe400078e0a38 */
[----:B------:R-:W-:Y:S01]  /*da70*/  IMAD.HI.U32 R58, R194, R53, RZ ;  /* 0x00000035c23a7227 */ /* 0x000fe200078e00ff */
[----:B------:R-:W-:Y:S02]  /*da80*/  @!P3 IADD3 R3, -R3, RZ, RZ ;  /* 0x000000ff0303b210 */ /* 0x000fe40007ffe1ff */
[----:B------:R-:W-:Y:S01]  /*da90*/  ISETP.GE.AND P3, PT, R57, RZ, PT ;  /* 0x000000ff3900720c */ /* 0x000fe20003f66270 */
[----:B------:R-:W-:Y:S01]  /*daa0*/  IMAD R54, R191, R56, R54 ;  /* 0x00000038bf367224 */ /* 0x000fe200078e0236 */
[----:B------:R-:W-:Y:S01]  /*dab0*/  IADD3 R56, R247, 0x105, RZ ;  /* 0x00000105f7387810 */ /* 0x000fe20007ffe0ff */
[--C-:B------:R-:W-:Y:S01]  /*dac0*/  @!P6 IMAD.IADD R61, R61, 0x1, -R191.reuse ;  /* 0x000000013d3de824 */ /* 0x100fe200078e0abf */
[----:B------:R1:W-:Y:S01]  /*dad0*/  STL [R1+0x51c], R3 ;  /* 0x00051c0301007387 */ /* 0x0003e20000100800 */
[----:B------:R-:W-:Y:S01]  /*dae0*/  IMAD.MOV R58, RZ, RZ, -R58 ;  /* 0x000000ffff3a7224 */ /* 0x000fe200078e0a3a */
[----:B------:R-:W-:Y:S01]  /*daf0*/  ISETP.GT.U32.AND P6, PT, R191, R54, PT ;  /* 0x00000036bf00720c */ /* 0x000fe20003fc4070 */
[----:B------:R-:W-:Y:S01]  /*db00*/  @!P4 IMAD.IADD R59, R59, 0x1, -R191 ;  /* 0x000000013b3bc824 */ /* 0x000fe200078e0abf */
[----:B------:R-:W-:Y:S01]  /*db10*/  IABS R62, R56 ;  /* 0x00000038003e7213 */ /* 0x000fe20000000000 */
[----:B------:R-:W-:Y:S01]  /*db20*/  IMAD R53, R191, R58, R53 ;  /* 0x0000003abf357224 */ /* 0x000fe200078e0235 */
[----:B------:R-:W-:Y:S01]  /*db30*/  IADD3 R57, R247, 0x1ff, RZ ;  /* 0x000001fff7397810 */ /* 0x000fe20007ffe0ff */
[----:B------:R-:W-:-:S02]  /*db40*/  IMAD.MOV.U32 R12, RZ, RZ, R11 ;  /* 0x000000ffff0c7224 */ /* 0x000fc400078e000b */
[----:B------:R-:W-:Y:S01]  /*db50*/  IMAD.MOV.U32 R11, RZ, RZ, R10 ;  /* 0x000000ffff0b7224 */ /* 0x000fe200078e000a */
[----:B------:R-:W-:Y:S01]  /*db60*/  ISETP.GT.U32.AND P4, PT, R191, R53, PT ;  /* 0x00000035bf00720c */ /* 0x000fe20003f84070 */
[----:B-1----:R-:W-:Y:S01]  /*db70*/  IMAD.MOV.U32 R3, RZ, RZ, R60 ;  /* 0x000000ffff037224 */ /* 0x002fe200078e003c */
[----:B------:R-:W-:Y:S01]  /*db80*/  IABS R58, R57 ;  /* 0x00000039003a7213 */ /* 0x000fe20000000000 */
[----:B------:R-:W-:Y:S02]  /*db90*/  IMAD.MOV.U32 R60, RZ, RZ, R62 ;  /* 0x000000ffff3c7224 */ /* 0x000fe400078e003e */
[----:B------:R-:W-:Y:S01]  /*dba0*/  @!P6 IMAD.IADD R54, R54, 0x1, -R191 ;  /* 0x000000013636e824 */ /* 0x000fe200078e0abf */
[----:B------:R-:W-:Y:S01]  /*dbb0*/  @!P2 IADD3 R3, -R3, RZ, RZ ;  /* 0x000000ff0303a210 */ /* 0x000fe20007ffe1ff */
[----:B------:R-:W-:Y:S01]  /*dbc0*/  IMAD.HI.U32 R62, R194, R249, RZ ;  /* 0x000000f9c23e7227 */ /* 0x000fe200078e00ff */
[C---:B------:R-:W-:Y:S02]  /*dbd0*/  ISETP.GT.U32.AND P2, PT, R191.reuse, R59, PT ;  /* 0x0000003bbf00720c */ /* 0x040fe40003f44070 */
[----:B------:R-:W-:Y:S01]  /*dbe0*/  ISETP.GT.U32.AND P6, PT, R191, R54, PT ;  /* 0x00000036bf00720c */ /* 0x000fe20003fc4070 */
[----:B------:R1:W-:Y:S01]  /*dbf0*/  STL [R1+0x514], R3 ;  /* 0x0005140301007387 */ /* 0x0003e20000100800 */
[----:B------:R-:W-:Y:S01]  /*dc00*/  IMAD.MOV R62, RZ, RZ, -R62 ;  /* 0x000000ffff3e7224 */ /* 0x000fe200078e0a3e */
[----:B------:R-:W-:Y:S01]  /*dc10*/  @!P4 IADD3 R53, R53, -R191, RZ ;  /* 0x800000bf3535c210 */ /* 0x000fe20007ffe0ff */
[----:B------:R-:W-:-:S02]  /*dc20*/  IMAD.MOV.U32 R10, RZ, RZ, R9 ;  /* 0x000000ffff0a7224 */ /* 0x000fc400078e0009 */
[C---:B------:R-:W-:Y:S01]  /*dc30*/  IMAD R249, R191.reuse, R62, R249 ;  /* 0x0000003ebff97224 */ /* 0x040fe200078e02f9 */
[----:B------:R-:W-:Y:S01]  /*dc40*/  ISETP.GT.U32.AND P4, PT, R191, R53, PT ;  /* 0x00000035bf00720c */ /* 0x000fe20003f84070 */
[----:B------:R-:W-:Y:S02]  /*dc50*/  IMAD.MOV.U32 R9, RZ, RZ, R8 ;  /* 0x000000ffff097224 */ /* 0x000fe400078e0008 */
[----:B------:R-:W-:Y:S02]  /*dc60*/  IMAD.MOV.U32 R8, RZ, RZ, R7 ;  /* 0x000000ffff087224 */ /* 0x000fe400078e0007 */
[----:B-1----:R-:W-:Y:S02]  /*dc70*/  IMAD.MOV.U32 R3, RZ, RZ, R61 ;  /* 0x000000ffff037224 */ /* 0x002fe400078e003d */
[----:B------:R-:W-:Y:S01]  /*dc80*/  @!P2 IMAD.IADD R59, R59, 0x1, -R191 ;  /* 0x000000013b3ba824 */ /* 0x000fe200078e0abf */
[----:B------:R-:W-:Y:S01]  /*dc90*/  ISETP.GT.U32.AND P2, PT, R191, R249, PT ;  /* 0x000000f9bf00720c */ /* 0x000fe20003f44070 */
[----:B------:R-:W-:Y:S01]  /*dca0*/  @!P5 IMAD.MOV R3, RZ, RZ, -R3 ;  /* 0x000000ffff03d224 */ /* 0x000fe200078e0a03 */
[----:B------:R-:W-:Y:S01]  /*dcb0*/  ISETP.GE.AND P5, PT, R55, RZ, PT ;  /* 0x000000ff3700720c */ /* 0x000fe20003fa6270 */
[----:B------:R-:W-:-:S03]  /*dcc0*/  IMAD.HI.U32 R61, R194, R60, RZ ;  /* 0x0000003cc23d7227 */ /* 0x000fc600078e00ff */
[----:B------:R1:W-:Y:S01]  /*dcd0*/  STL [R1+0x50c], R3 ;  /* 0x00050c0301007387 */ /* 0x0003e20000100800 */
[----:B------:R-:W-:Y:S02]  /*dce0*/  @!P6 IMAD.IADD R54, R54, 0x1, -R191 ;  /* 0x000000013636e824 */ /* 0x000fe400078e0abf */
[----:B------:R-:W-:Y:S02]  /*dcf0*/  IMAD.MOV R61, RZ, RZ, -R61 ;  /* 0x000000ffff3d7224 */ /* 0x000fe400078e0a3d */
[----:B------:R-:W-:-:S04]  /*dd00*/  IMAD.HI.U32 R55, R194, R58, RZ ;  /* 0x0000003ac2377227 */ /* 0x000fc800078e00ff */
[----:B------:R-:W-:Y:S02]  /*dd10*/  IMAD R60, R191, R61, R60 ;  /* 0x0000003dbf3c7224 */ /* 0x000fe400078e023c */
[----:B-1----:R-:W-:Y:S02]  /*dd20*/  IMAD.MOV.U32 R3, RZ, RZ, R59 ;  /* 0x000000ffff037224 */ /* 0x002fe400078e003b */
[----:B------:R-:W-:Y:S01]  /*dd30*/  IMAD.MOV R59, RZ, RZ, -R55 ;  /* 0x000000ffff3b7224 */ /* 0x000fe200078e0a37 */
[----:B------:R-:W-:Y:S01]  /*dd40*/  IADD3 R55, R247, 0x106, RZ ;  /* 0x00000106f7377810 */ /* 0x000fe20007ffe0ff */
[----:B------:R-:W-:Y:S01]  /*dd50*/  @!P1 IMAD.MOV R3, RZ, RZ, -R3 ;  /* 0x000000ffff039224 */ /* 0x000fe200078e0a03 */
[----:B------:R-:W-:Y:S01]  /*dd60*/  ISETP.GE.AND P1, PT, R56, RZ, PT ;  /* 0x000000ff3800720c */ /* 0x000fe20003f26270 */
[--C-:B------:R-:W-:Y:S01]  /*dd70*/  @!P2 IMAD.IADD R249, R249, 0x1, -R191.reuse ;  /* 0x00000001f9f9a824 */ /* 0x100fe200078e0abf */
[C---:B------:R-:W-:Y:S01]  /*dd80*/  ISETP.GT.U32.AND P6, PT, R191.reuse, R60, PT ;  /* 0x0000003cbf00720c */ /* 0x040fe20003fc4070 */
[----:B------:R-:W-:Y:S01]  /*dd90*/  IMAD R56, R191, R59, R58 ;  /* 0x0000003bbf387224 */ /* 0x000fe200078e023a */
[----:B------:R1:W-:Y:S01]  /*dda0*/  STL [R1+0x4e8], R3 ;  /* 0x0004e80301007387 */ /* 0x0003e20000100800 */
[----:B------:R-:W-:Y:S01]  /*ddb0*/  @!P4 IMAD.IADD R53, R53, 0x1, -R191 ;  /* 0x000000013535c824 */ /* 0x000fe200078e0abf */
[----:B------:R-:W-:Y:S01]  /*ddc0*/  IABS R59, R55 ;  /* 0x00000037003b7213 */ /* 0x000fe20000000000 */
[----:B------:R-:W-:Y:S01]  /*ddd0*/  IMAD.MOV.U32 R7, RZ, RZ, R6 ;  /* 0x000000ffff077224 */ /* 0x000fe200078e0006 */
[C---:B------:R-:W-:Y:S01]  /*dde0*/  ISETP.GT.U32.AND P2, PT, R191.reuse, R249, PT ;  /* 0x000000f9bf00720c */ /* 0x040fe20003f44070 */
[----:B------:R-:W-:Y:S01]  /*ddf0*/  IMAD.MOV.U32 R251, RZ, RZ, R235 ;  /* 0x000000fffffb7224 */ /* 0x000fe200078e00eb */
[----:B------:R-:W-:Y:S01]  /*de00*/  ISETP.GT.U32.AND P4, PT, R191, R56, PT ;  /* 0x00000038bf00720c */ /* 0x000fe20003f84070 */
[----:B------:R-:W-:Y:S01]  /*de10*/  IMAD.MOV.U32 R20, RZ, RZ, R240 ;  /* 0x000000ffff147224 */ /* 0x000fe200078e00f0 */
[C---:B------:R-:W-:Y:S01]  /*de20*/  IADD3 R58, R247.reuse, 0x107, RZ ;  /* 0x00000107f73a7810 */ /* 0x040fe20007ffe0ff */
[----:B-1----:R-:W-:Y:S01]  /*de30*/  IMAD.MOV.U32 R3, RZ, RZ, R54 ;  /* 0x000000ffff037224 */ /* 0x002fe200078e0036 */
[----:B------:R-:W-:Y:S01]  /*de40*/  MOV R54, R59 ;  /* 0x0000003b00367202 */ /* 0x000fe20000000f00 */
[----:B------:R-:W-:Y:S01]  /*de50*/  @!P6 IMAD.IADD R60, R60, 0x1, -R191 ;  /* 0x000000013c3ce824 */ /* 0x000fe200078e0abf */
[----:B------:R-:W-:Y:S01]  /*de60*/  IADD3 R59, R247, 0x109, RZ ;  /* 0x00000109f73b7810 */ /* 0x000fe20007ffe0ff */
[----:B------:R-:W-:Y:S01]  /*de70*/  @!P3 IMAD.MOV R3, RZ, RZ, -R3 ;  /* 0x000000ffff03b224 */ /* 0x000fe200078e0a03 */
[----:B------:R-:W-:Y:S01]  /*de80*/  ISETP.GE.AND P3, PT, R57, RZ, PT ;  /* 0x000000ff3900720c */ /* 0x000fe20003f66270 */
[----:B------:R-:W-:-:S02]  /*de90*/  IMAD.HI.U32 R57, R194, R54, RZ ;  /* 0x00000036c2397227 */ /* 0x000fc400078e00ff */
[----:B------:R-:W-:Y:S01]  /*dea0*/  @!P2 IADD3 R249, R249, -R191, RZ ;  /* 0x800000bff9f9a210 */ /* 0x000fe20007ffe0ff */
[----:B------:R1:W-:Y:S01]  /*deb0*/  STL [R1+0x4f0], R3 ;  /* 0x0004f00301007387 */ /* 0x0003e20000100800 */
[----:B------:R-:W-:Y:S01]  /*dec0*/  IMAD.MOV R57, RZ, RZ, -R57 ;  /* 0x000000ffff397224 */ /* 0x000fe200078e0a39 */
[----:B------:R-:W-:Y:S01]  /*ded0*/  ISETP.GT.U32.AND P6, PT, R191, R60, PT ;  /* 0x0000003cbf00720c */ /* 0x000fe20003fc4070 */
[----:B------:R-:W-:Y:S01]  /*dee0*/  @!P4 IMAD.IADD R56, R56, 0x1, -R191 ;  /* 0x000000013838c824 */ /* 0x000fe200078e0abf */
[----:B------:R-:W-:Y:S01]  /*def0*/  ISETP.GE.AND P2, PT, R55, RZ, PT ;  /* 0x000000ff3700720c */ /* 0x000fe20003f46270 */
[----:B------:R-:W-:Y:S01]  /*df00*/  IMAD R54, R191, R57, R54 ;  /* 0x00000039bf367224 */ /* 0x000fe200078e0236 */
[----:B------:R-:W-:Y:S02]  /*df10*/  IADD3 R57, R247, 0x108, RZ ;  /* 0x00000108f7397810 */ /* 0x000fe40007ffe0ff */
[----:B------:R-:W-:Y:S01]  /*df20*/  ISETP.GT.U32.AND P4, PT, R191, R56, PT ;  /* 0x00000038bf00720c */ /* 0x000fe20003f84070 */
[----:B-1----:R-:W-:Y:S01]  /*df30*/  IMAD.MOV.U32 R3, RZ, RZ, R53 ;  /* 0x000000ffff037224 */ /* 0x002fe200078e0035 */
[----:B------:R-:W-:-:S02]  /*df40*/  IABS R53, R58 ;  /* 0x0000003a00357213 */ /* 0x000fc40000000000 */
[----:B------:R-:W-:Y:S01]  /*df50*/  IABS R62, R57 ;  /* 0x00000039003e7213 */ /* 0x000fe20000000000 */
[----:B------:R-:W-:Y:S01]  /*df60*/  @!P5 IMAD.MOV R3, RZ, RZ, -R3 ;  /* 0x000000ffff03d224 */ /* 0x000fe200078e0a03 */
[C---:B------:R-:W-:Y:S01]  /*df70*/  ISETP.GE.AND P5, PT, R247.reuse, RZ, PT ;  /* 0x000000fff700720c */ /* 0x040fe20003fa6270 */
[----:B------:R-:W-:Y:S01]  /*df80*/  IMAD.HI.U32 R55, R194, R53, RZ ;  /* 0x00000035c2377227 */ /* 0x000fe200078e00ff */
[----:B------:R-:W-:Y:S02]  /*df90*/  IABS R69, R59 ;  /* 0x0000003b00457213 */ /* 0x000fe40000000000 */
[----:B------:R1:W-:Y:S01]  /*dfa0*/  STL [R1+0x4f4], R3 ;  /* 0x0004f40301007387 */ /* 0x0003e20000100800 */
[----:B------:R-:W-:Y:S01]  /*dfb0*/  @!P6 IMAD.IADD R60, R60, 0x1, -R191 ;  /* 0x000000013c3ce824 */ /* 0x000fe200078e0abf */
[----:B------:R-:W-:Y:S01]  /*dfc0*/  ISETP.GE.AND P6, PT, R58, RZ, PT ;  /* 0x000000ff3a00720c */ /* 0x000fe20003fc6270 */
[----:B------:R-:W-:Y:S01]  /*dfd0*/  IMAD.MOV R55, RZ, RZ, -R55 ;  /* 0x000000ffff377224 */ /* 0x000fe200078e0a37 */
[----:B------:R-:W-:Y:S01]  /*dfe0*/  IADD3 R58, R247, 0x10a, RZ ;  /* 0x0000010af73a7810 */ /* 0x000fe20007ffe0ff */
[----:B------:R-:W-:-:S02]  /*dff0*/  @!P4 IMAD.IADD R56, R56, 0x1, -R191 ;  /* 0x000000013838c824 */ /* 0x000fc400078e0abf */
[C---:B------:R-:W-:Y:S01]  /*e000*/  IMAD R53, R191.reuse, R55, R53 ;  /* 0x00000037bf357224 */ /* 0x040fe200078e0235 */
[----:B------:R-:W-:Y:S01]  /*e010*/  IABS R55, R58 ;  /* 0x0000003a00377213 */ /* 0x000fe20000000000 */
[----:B------:R-:W-:Y:S01]  /*e020*/  @!P5 IMAD.MOV R249, RZ, RZ, -R249 ;  /* 0x000000fffff9d224 */ /* 0x000fe200078e0af9 */
[C---:B------:R-:W-:Y:S01]  /*e030*/  ISETP.GT.U32.AND P5, PT, R191.reuse, R54, PT ;  /* 0x00000036bf00720c */ /* 0x040fe20003fa4070 */
[----:B-1----:R-:W-:Y:S01]  /*e040*/  IMAD.MOV.U32 R3, RZ, RZ, R60 ;  /* 0x000000ffff037224 */ /* 0x002fe200078e003c */
[----:B------:R-:W-:Y:S01]  /*e050*/  ISETP.GT.U32.AND P4, PT, R191, R53, PT ;  /* 0x00000035bf00720c */ /* 0x000fe20003f84070 */
[----:B------:R-:W-:-:S04]  /*e060*/  IMAD.HI.U32 R60, R194, R62, RZ ;  /* 0x0000003ec23c7227 */ /* 0x000fc800078e00ff */
[----:B------:R-:W-:-:S05]  /*e070*/  @!P1 IMAD.MOV R3, RZ, RZ, -R3 ;  /* 0x000000ffff039224 */ /* 0x000fca00078e0a03 */
[----:B------:R1:W-:Y:S01]  /*e080*/  STL [R1+0x4ec], R3 ;  /* 0x0004ec0301007387 */ /* 0x0003e20000100800 */
[----:B------:R-:W-:Y:S02]  /*e090*/  @!P5 IADD3 R54, R54, -R191, RZ ;  /* 0x800000bf3636d210 */ /* 0x000fe40007ffe0ff */
[----:B------:R-:W-:Y:S01]  /*e0a0*/  @!P4 IMAD.IADD R53, R53, 0x1, -R191 ;  /* 0x000000013535c824 */ /* 0x000fe200078e0abf */
[----:B------:R-:W-:Y:S01]  /*e0b0*/  ISETP.GE.AND P5, PT, R57, RZ, PT ;  /* 0x000000ff3900720c */ /* 0x000fe20003fa6270 */
[----:B------:R-:W-:Y:S01]  /*e0c0*/  IMAD.HI.U32 R57, R194, R69, RZ ;  /* 0x00000045c2397227 */ /* 0x000fe200078e00ff */
[C---:B------:R-:W-:Y:S02]  /*e0d0*/  ISETP.GT.U32.AND P1, PT, R191.reuse, R54, PT ;  /* 0x00000036bf00720c */ /* 0x040fe40003f24070 */
[----:B------:R-:W-:Y:S01]  /*e0e0*/  ISETP.GT.U32.AND P4, PT, R191, R53, PT ;  /* 0x00000035bf00720c */ /* 0x000fe20003f84070 */
[----:B------:R-:W-:Y:S02]  /*e0f0*/  IMAD.MOV R57, RZ, RZ, -R57 ;  /* 0x000000ffff397224 */ /* 0x000fe400078e0a39 */
[----:B-1----:R-:W-:-:S02]  /*e100*/  IMAD.MOV.U32 R3, RZ, RZ, R56 ;  /* 0x000000ffff037224 */ /* 0x002fc400078e0038 */
[----:B------:R-:W-:Y:S01]  /*e110*/  IMAD R69, R191, R57, R69 ;  /* 0x00000039bf457224 */ /* 0x000fe200078e0245 */
[----:B------:R-:W-:Y:S01]  /*e120*/  IABS R57, R68 ;  /* 0x0000004400397213 */ /* 0x000fe20000000000 */
[----:B------:R-:W-:Y:S01]  /*e130*/  @!P3 IMAD.MOV R3, RZ, RZ, -R3 ;  /* 0x000000ffff03b224 */ /* 0x000fe200078e0a03 */
[----:B------:R-:W-:Y:S01]  /*e140*/  ISETP.GE.AND P3, PT, R59, RZ, PT ;  /* 0x000000ff3b00720c */ /* 0x000fe20003f66270 */
[----:B------:R-:W-:Y:S02]  /*e150*/  IMAD.MOV R59, RZ, RZ, -R60 ;  /* 0x000000ffff3b7224 */ /* 0x000fe400078e0a3c */
[--C-:B------:R-:W-:Y:S01]  /*e160*/  @!P1 IMAD.IADD R54, R54, 0x1, -R191.reuse ;  /* 0x0000000136369824 */ /* 0x100fe200078e0abf */
[----:B------:R1:W-:Y:S01]  /*e170*/  STL [R1+0x4e4], R3 ;  /* 0x0004e40301007387 */ /* 0x0003e20000100800 */
[----:B------:R-:W-:Y:S01]  /*e180*/  IMAD R62, R191, R59, R62 ;  /* 0x0000003bbf3e7224 */ /* 0x000fe200078e023e */
[----:B------:R-:W-:Y:S01]  /*e190*/  IABS R59, R67 ;  /* 0x00000043003b7213 */ /* 0x000fe20000000000 */
[----:B------:R-:W-:Y:S01]  /*e1a0*/  @!P4 IMAD.IADD R53, R53, 0x1, -R191 ;  /* 0x000000013535c824 */ /* 0x000fe200078e0abf */
[----:B------:R-:W-:Y:S01]  /*e1b0*/  ISETP.GE.AND P1, PT, R58, RZ, PT ;  /* 0x000000ff3a00720c */ /* 0x000fe20003f26270 */
[----:B------:R-:W-:Y:S01]  /*e1c0*/  IMAD.HI.U32 R56, R194, R55, RZ ;  /* 0x00000037c2387227 */ /* 0x000fe200078e00ff */
[----:B------:R-:W-:-:S03]  /*e1d0*/  IABS R58, R64 ;  /* 0x00000040003a7213 */ /* 0x000fc60000000000 */
[----:B------:R-:W-:Y:S01]  /*e1e0*/  IMAD.HI.U32 R61, R194, R57, RZ ;  /* 0x00000039c23d7227 */ /* 0x000fe200078e00ff */
[----:B------:R-:W-:-:S03]  /*e1f0*/  IADD3 R56, -R56, RZ, RZ ;  /* 0x000000ff38387210 */ /* 0x000fc60007ffe1ff */
[----:B-1----:R-:W-:Y:S01]  /*e200*/  IMAD.MOV.U32 R3, RZ, RZ, R54 ;  /* 0x000000ffff037224 */ /* 0x002fe200078e0036 */
[----:B------:R-:W-:Y:S01]  /*e210*/  IADD3 R54, R247, 0x10b, RZ ;  /* 0x0000010bf7367810 */ /* 0x000fe20007ffe0ff */
[C---:B------:R-:W-:Y:S02]  /*e220*/  IMAD R55, R191.reuse, R56, R55 ;  /* 0x00000038bf377224 */ /* 0x040fe400078e0237 */
[----:B------:R-:W-:Y:S01]  /*e230*/  @!P2 IMAD.MOV R3, RZ, RZ, -R3 ;  /* 0x000000ffff03a224 */ /* 0x000fe200078e0a03 */
[----:B------:R-:W-:Y:S01]  /*e240*/  ISETP.GT.U32.AND P2, PT, R191, R62, PT ;  /* 0x0000003ebf00720c */ /* 0x000fe20003f44070 */
[----:B------:R-:W-:Y:S01]  /*e250*/  IMAD.HI.U32 R56, R194, R59, RZ ;  /* 0x0000003bc2387227 */ /* 0x000fe200078e00ff */
[----:B------:R-:W-:Y:S02]  /*e260*/  ISETP.GE.AND P4, PT, R54, RZ, PT ;  /* 0x000000ff3600720c */ /* 0x000fe40003f86270 */
[----:B------:R1:W-:Y:S01]  /*e270*/  STL [R1+0x4d4], R3 ;  /* 0x0004d40301007387 */ /* 0x0003e20000100800 */
[----:B------:R-:W-:Y:S01]  /*e280*/  IABS R54, R54 ;  /* 0x0000003600367213 */ /* 0x000fe20000000000 */
[----:B------:R-:W-:-:S04]  /*e290*/  IMAD.HI.U32 R60, R194, R58, RZ ;  /* 0x0000003ac23c7227 */ /* 0x000fc800078e00ff */
[----:B------:R-:W-:Y:S02]  /*e2a0*/  IMAD.MOV R61, RZ, RZ, -R61 ;  /* 0x000000ffff3d7224 */ /* 0x000fe400078e0a3d */
[----:B------:R-:W-:Y:S02]  /*e2b0*/  IMAD.MOV R56, RZ, RZ, -R56 ;  /* 0x000000ffff387224 */ /* 0x000fe400078e0a38 */
[----:B------:R-:W-:Y:S02]  /*e2c0*/  @!P2 IMAD.IADD R62, R62, 0x1, -R191 ;  /* 0x000000013e3ea824 */ /* 0x000fe400078e0abf */
[----:B-1----:R-:W-:Y:S02]  /*e2d0*/  IMAD.MOV.U32 R3, RZ, RZ, R53 ;  /* 0x000000ffff037224 */ /* 0x002fe400078e0035 */
[----:B------:R-:W-:Y:S01]  /*e2e0*/  IMAD.HI.U32 R53, R194, R54, RZ ;  /* 0x00000036c2357227 */ /* 0x000fe200078e00ff */
[----:B------:R-:W-:Y:S02]  /*e2f0*/  ISETP.GT.U32.AND P2, PT, R191, R62, PT ;  /* 0x0000003ebf00720c */ /* 0x000fe40003f44070 */
[----:B------:R-:W-:Y:S01]  /*e300*/  @!P6 IADD3 R3, -R3, RZ, RZ ;  /* 0x000000ff0303e210 */ /* 0x000fe20007ffe1ff */
[----:B------:R-:W-:Y:S01]  /*e310*/  IMAD.MOV R53, RZ, RZ, -R53 ;  /* 0x000000ffff357224 */ /* 0x000fe200078e0a35 */
[----:B------:R-:W-:Y:S01]  /*e320*/  ISETP.GT.U32.AND P6, PT, R191, R69, PT ;  /* 0x00000045bf00720c */ /* 0x000fe20003fc4070 */
[----:B------:R-:W-:-:S02]  /*e330*/  IMAD.MOV R60, RZ, RZ, -R60 ;  /* 0x000000ffff3c7224 */ /* 0x000fc400078e0a3c */
[----:B------:R-:W-:Y:S01]  /*e340*/  IMAD R54, R191, R53, R54 ;  /* 0x00000035bf367224 */ /* 0x000fe200078e0236 */
[----:B------:R1:W-:Y:S01]  /*e350*/  STL [R1+0x4d0], R3 ;  /* 0x0004d00301007387 */ /* 0x0003e20000100800 */
[----:B------:R-:W-:-:S04]  /*e360*/  IMAD.HI.U32 R53, R194, R66, RZ ;  /* 0x00000042c2357227 */ /* 0x000fc800078e00ff */
[----:B------:R-:W-:Y:S01]  /*e370*/  @!P2 IMAD.IADD R62, R62, 0x1, -R191 ;  /* 0x000000013e3ea824 */ /* 0x000fe200078e0abf */
[C---:B------:R-:W-:Y:S01]  /*e380*/  ISETP.GT.U32.AND P2, PT, R191.reuse, R55, PT ;  /* 0x00000037bf00720c */ /* 0x040fe20003f44070 */
[----:B------:R-:W-:Y:S01]  /*e390*/  IMAD R57, R191, R61, R57 ;  /* 0x0000003dbf397224 */ /* 0x000fe200078e0239 */
[----:B------:R-:W-:Y:S01]  /*e3a0*/  IADD3 R53, -R53, RZ, RZ ;  /* 0x000000ff35357210 */ /* 0x000fe20007ffe1ff */
[----:B------:R-:W-:Y:S01]  /*e3b0*/  @!P6 IMAD.IADD R69, R69, 0x1, -R191 ;  /* 0x000000014545e824 */ /* 0x000fe200078e0abf */
[----:B------:R-:W-:Y:S01]  /*e3c0*/  IADD3 R61, R247, 0x112, RZ ;  /* 0x00000112f73d7810 */ /* 0x000fe20007ffe0ff */
[----:B------:R-:W-:Y:S02]  /*e3d0*/  IMAD.MOV.U32 R4, RZ, RZ, R62 ;  /* 0x000000ffff047224 */ /* 0x000fe400078e003e */
[C---:B------:R-:W-:Y:S01]  /*e3e0*/  IMAD R59, R191.reuse, R56, R59 ;  /* 0x00000038bf3b7224 */ /* 0x040fe200078e023b */
[C---:B------:R-:W-:Y:S01]  /*e3f0*/  ISETP.GT.U32.AND P6, PT, R191.reuse, R69, PT ;  /* 0x00000045bf00720c */ /* 0x040fe20003fc4070 */
[----:B------:R-:W-:Y:S01]  /*e400*/  IMAD R58, R191, R60, R58 ;  /* 0x0000003cbf3a7224 */ /* 0x000fe200078e023a */
[----:B------:R-:W-:Y:S01]  /*e410*/  IADD3 R60, R247, 0x110, RZ ;  /* 0x00000110f73c7810 */ /* 0x000fe20007ffe0ff */
[----:B------:R-:W-:Y:S01]  /*e420*/  IMAD R66, R191, R53, R66 ;  /* 0x00000035bf427224 */ /* 0x000fe200078e0242 */
[----:B------:R-:W-:Y:S01]  /*e430*/  IABS R70, R61 ;  /* 0x0000003d00467213 */ /* 0x000fe20000000000 */
[--C-:B------:R-:W-:Y:S01]  /*e440*/  @!P2 IMAD.IADD R55, R55, 0x1, -R191.reuse ;  /* 0x000000013737a824 */ /* 0x100fe200078e0abf */
[----:B------:R-:W-:Y:S01]  /*e450*/  IABS R53, R60 ;  /* 0x0000003c00357213 */ /* 0x000fe20000000000 */
[----:B------:R-:W-:Y:S01]  /*e460*/  @!P5 IMAD.MOV R4, RZ, RZ, -R4 ;  /* 0x000000ffff04d224 */ /* 0x000fe200078e0a04 */
[C---:B------:R-:W-:Y:S01]  /*e470*/  ISETP.GT.U32.AND P5, PT, R191.reuse, R57, PT ;  /* 0x00000039bf00720c */ /* 0x040fe20003fa4070 */
[----:B------:R-:W-:Y:S01]  /*e480*/  IMAD.MOV.U32 R62, RZ, RZ, R70 ;  /* 0x000000ffff3e7224 */ /* 0x000fe200078e0046 */
[----:B------:R-:W-:Y:S01]  /*e490*/  ISETP.GT.U32.AND P2, PT, R191, R55, PT ;  /* 0x00000037bf00720c */ /* 0x000fe20003f44070 */
[C---:B------:R-:W-:Y:S01]  /*e4a0*/  IMAD.HI.U32 R70, R194.reuse, R53, RZ ;  /* 0x00000035c2467227 */ /* 0x040fe200078e00ff */
[----:B------:R-:W-:Y:S01]  /*e4b0*/  IABS R56, R65 ;  /* 0x0000004100387213 */ /* 0x000fe20000000000 */
[----:B------:R-:W-:Y:S02]  /*e4c0*/  STL [R1+0x4ac], R4 ;  /* 0x0004ac0401007387 */ /* 0x000fe40000100800 */
[----:B------:R-:W-:Y:S01]  /*e4d0*/  @!P6 IMAD.IADD R69, R69, 0x1, -R191 ;  /* 0x000000014545e824 */ /* 0x000fe200078e0abf */
[----:B------:R-:W-:Y:S01]  /*e4e0*/  ISETP.GT.U32.AND P6, PT, R191, R54, PT ;  /* 0x00000036bf00720c */ /* 0x000fe20003fc4070 */
[----:B------:R-:W-:-:S04]  /*e4f0*/  IMAD.HI.U32 R71, R194, R56, RZ ;  /* 0x00000038c2477227 */ /* 0x000fc800078e00ff */
[----:B-1----:R-:W-:Y:S02]  /*e500*/  IMAD.MOV.U32 R3, RZ, RZ, R69 ;  /* 0x000000ffff037224 */ /* 0x002fe400078e0045 */
[--C-:B------:R-:W-:Y:S01]  /*e510*/  @!P2 IMAD.IADD R55, R55, 0x1, -R191.reuse ;  /* 0x000000013737a824 */ /* 0x100fe200078e0abf */
[----:B------:R-:W-:Y:S01]  /*e520*/  ISETP.GT.U32.AND P2, PT, R191, R59, PT ;  /* 0x0000003bbf00720c */ /* 0x000fe20003f44070 */
[--C-:B------:R-:W-:Y:S01]  /*e530*/  @!P5 IMAD.IADD R57, R57, 0x1, -R191.reuse ;  /* 0x000000013939d824 */ /* 0x100fe200078e0abf */
[----:B------:R-:W-:Y:S01]  /*e540*/  @!P3 IADD3 R3, -R3, RZ, RZ ;  /* 0x000000ff0303b210 */ /* 0x000fe20007ffe1ff */
[----:B------:R-:W-:Y:S01]  /*e550*/  IMAD.MOV R70, RZ, RZ, -R70 ;  /* 0x000000ffff467224 */ /* 0x000fe200078e0a46 */
[C---:B------:R-:W-:Y:S01]  /*e560*/  ISETP.GT.U32.AND P3, PT, R191.reuse, R58, PT ;  /* 0x0000003abf00720c */ /* 0x040fe20003f64070 */
[----:B------:R-:W-:Y:S01]  /*e570*/  @!P6 IMAD.IADD R54, R54, 0x1, -R191 ;  /* 0x000000013636e824 */ /* 0x000fe200078e0abf */
[----:B------:R-:W-:Y:S01]  /*e580*/  ISETP.GT.U32.AND P6, PT, R191, R66, PT ;  /* 0x00000042bf00720c */ /* 0x000fe20003fc4070 */
[----:B------:R1:W-:Y:S01]  /*e590*/  STL [R1+0x4a8], R3 ;  /* 0x0004a80301007387 */ /* 0x0003e20000100800 */
[----:B------:R-:W-:-:S02]  /*e5a0*/  IMAD.HI.U32 R69, R194, R62, RZ ;  /* 0x0000003ec2457227 */ /* 0x000fc400078e00ff */
[----:B------:R-:W-:Y:S02]  /*e5b0*/  ISETP.GT.U32.AND P5, PT, R191, R54, PT ;  /* 0x00000036bf00720c */ /* 0x000fe40003fa4070 */
[----:B------:R-:W-:Y:S02]  /*e5c0*/  IMAD.MOV R71, RZ, RZ, -R71 ;  /* 0x000000ffff477224 */ /* 0x000fe400078e0a47 */
[----:B------:R-:W-:Y:S02]  /*e5d0*/  @!P2 IMAD.IADD R59, R59, 0x1, -R191 ;  /* 0x000000013b3ba824 */ /* 0x000fe400078e0abf */
[C---:B------:R-:W-:Y:S01]  /*e5e0*/  IMAD R53, R191.reuse, R70, R53 ;  /* 0x00000046bf357224 */ /* 0x040fe200078e0235 */
[----:B------:R-:W-:Y:S01]  /*e5f0*/  @!P3 IADD3 R58, R58, -R191, RZ ;  /* 0x800000bf3a3ab210 */ /* 0x000fe20007ffe0ff */
[----:B-1----:R-:W-:Y:S01]  /*e600*/  IMAD.MOV.U32 R3, RZ, RZ, R55 ;  /* 0x000000ffff037224 */ /* 0x002fe200078e0037 */
[C---:B------:R-:W-:Y:S01]  /*e610*/  ISETP.GT.U32.AND P3, PT, R191.reuse, R57, PT ;  /* 0x00000039bf00720c */ /* 0x040fe20003f64070 */
[----:B------:R-:W-:Y:S01]  /*e620*/  @!P6 IMAD.IADD R66, R66, 0x1, -R191 ;  /* 0x000000014242e824 */ /* 0x000fe200078e0abf */
[C---:B------:R-:W-:Y:S01]  /*e630*/  ISETP.GT.U32.AND P6, PT, R191.reuse, R59, PT ;  /* 0x0000003bbf00720c */ /* 0x040fe20003fc4070 */
[----:B------:R-:W-:Y:S01]  /*e640*/  @!P1 IMAD.MOV R3, RZ, RZ, -R3 ;  /* 0x000000ffff039224 */ /* 0x000fe200078e0a03 */
[C---:B------:R-:W-:Y:S01]  /*e650*/  ISETP.GT.U32.AND P2, PT, R191.reuse, R58, PT ;  /* 0x0000003abf00720c */ /* 0x040fe20003f44070 */
[----:B------:R-:W-:Y:S01]  /*e660*/  IMAD.MOV R69, RZ, RZ, -R69 ;  /* 0x000000ffff457224 */ /* 0x000fe200078e0a45 */
[C---:B------:R-:W-:Y:S01]  /*e670*/  ISETP.GT.U32.AND P1, PT, R191.reuse, R66, PT ;  /* 0x00000042bf00720c */ /* 0x040fe20003f24070 */
[----:B------:R-:W-:Y:S01]  /*e680*/  IMAD R56, R191, R71, R56 ;  /* 0x00000047bf387224 */ /* 0x000fe200078e0238 */
[----:B------:R-:W-:Y:S01]  /*e690*/  IADD3 R70, R247, 0x113, RZ ;  /* 0x00000113f7467810 */ /* 0x000fe20007ffe0ff */
[C---:B------:R-:W-:Y:S01]  /*e6a0*/  IMAD R62, R191.reuse, R69, R62 ;  /* 0x00000045bf3e7224 */ /* 0x040fe200078e023e */
[----:B------:R1:W-:Y:S01]  /*e6b0*/  STL [R1+0x4a0], R3 ;  /* 0x0004a00301007387 */ /* 0x0003e20000100800 */
[--C-:B------:R-:W-:Y:S01]  /*e6c0*/  @!P5 IMAD.IADD R54, R54, 0x1, -R191.reuse ;  /* 0x000000013636d824 */ /* 0x100fe200078e0abf */
[----:B------:R-:W-:Y:S01]  /*e6d0*/  ISETP.GT.U32.AND P5, PT, R191, R53, PT ;  /* 0x00000035bf00720c */ /* 0x000fe20003fa4070 */
[--C-:B------:R-:W-:Y:S01]  /*e6e0*/  @!P3 IMAD.IADD R57, R57, 0x1, -R191.reuse ;  /* 0x000000013939b824 */ /* 0x100fe200078e0abf */
[----:B------:R-:W-:Y:S01]  /*e6f0*/  ISETP.GT.U32.AND P3, PT, R191, R56, PT ;  /* 0x00000038bf00720c */ /* 0x000fe20003f64070 */
[--C-:B------:R-:W-:Y:S01]  /*e700*/  @!P6 IMAD.IADD R59, R59, 0x1, -R191.reuse ;  /* 0x000000013b3be824 */ /* 0x100fe200078e0abf */
[----:B------:R-:W-:Y:S01]  /*e710*/  ISETP.GT.U32.AND P6, PT, R191, R62, PT ;  /* 0x0000003ebf00720c */ /* 0x000fe20003fc4070 */
[----:B------:R-:W-:Y:S01]  /*e720*/  IMAD.MOV.U32 R5, RZ, RZ, R54 ;  /* 0x000000ffff057224 */ /* 0x000fe200078e0036 */
[-C--:B------:R-:W-:Y:S01]  /*e730*/  @!P2 IADD3 R58, R58, -R191.reuse, RZ ;  /* 0x800000bf3a3aa210 */ /* 0x080fe20007ffe0ff */
[----:B------:R-:W-:Y:S01]  /*e740*/  @!P1 IMAD.IADD R66, R66, 0x1, -R191 ;  /* 0x0000000142429824 */ /* 0x000fe200078e0abf */
[----:B------:R-:W-:Y:S01]  /*e750*/  ISETP.GE.AND P2, PT, R68, RZ, PT ;  /* 0x000000ff4400720c */ /* 0x000fe20003f46270 */
[----:B------:R-:W-:Y:S01]  /*e760*/  IMAD.MOV.U32 R4, RZ, RZ, R57 ;  /* 0x000000ffff047224 */ /* 0x000fe200078e0039 */
[----:B------:R-:W-:Y:S01]  /*e770*/  ISETP.GE.AND P1, PT, R64, RZ, PT ;  /* 0x000000ff4000720c */ /* 0x000fe20003f26270 */
[----:B-1----:R-:W-:Y:S01]  /*e780*/  IMAD.MOV.U32 R3, RZ, RZ, R58 ;  /* 0x000000ffff037224 */ /* 0x002fe200078e003a */
[----:B------:R-:W-:Y:S01]  /*e790*/  IABS R55, R70 ;  /* 0x0000004600377213 */ /* 0x000fe20000000000 */
[--C-:B------:R-:W-:Y:S01]  /*e7a0*/  @!P5 IMAD.IADD R53, R53, 0x1, -R191.reuse ;  /* 0x000000013535d824 */ /* 0x100fe200078e0abf */
[----:B------:R-:W-:Y:S01]  /*e7b0*/  ISETP.GE.AND P5, PT, R67, RZ, PT ;  /* 0x000000ff4300720c */ /* 0x000fe20003fa6270 */
[----:B------:R-:W-:Y:S01]  /*e7c0*/  @!P3 IMAD.IADD R56, R56, 0x1, -R191 ;  /* 0x000000013838b824 */ /* 0x000fe200078e0abf */
[----:B------:R-:W-:Y:S01]  /*e7d0*/  ISETP.GE.AND P3, PT, R63, RZ, PT ;  /* 0x000000ff3f00720c */ /* 0x000fe20003f66270 */
[----:B------:R-:W-:Y:S01]  /*e7e0*/  @!P4 IMAD.MOV R5, RZ, RZ, -R5 ;  /* 0x000000ffff05c224 */ /* 0x000fe200078e0a05 */
[----:B------:R-:W-:Y:S01]  /*e7f0*/  @!P6 IADD3 R62, R62, -R191, RZ ;  /* 0x800000bf3e3ee210 */ /* 0x000fe20007ffe0ff */
[----:B------:R-:W-:Y:S01]  /*e800*/  IMAD.HI.U32 R68, R194, R55, RZ ;  /* 0x00000037c2447227 */ /* 0x000fe200078e00ff */
[----:B------:R-:W-:-:S02]  /*e810*/  ISETP.GT.U32.AND P6, PT, R191, R53, PT ;  /* 0x00000035bf00720c */ /* 0x000fc40003fc4070 */
[----:B------:R-:W-:Y:S01]  /*e820*/  STL [R1+0x488], R5 ;  /* 0x0004880501007387 */ /* 0x000fe20000100800 */
[----:B------:R-:W-:Y:S01]  /*e830*/  @!P2 IMAD.MOV R4, RZ, RZ, -R4 ;  /* 0x000000ffff04a224 */ /* 0x000fe200078e0a04 */
[----:B------:R-:W-:Y:S01]  /*e840*/  IADD3 R64, R247, 0x114, RZ ;  /* 0x00000114f7407810 */ /* 0x000fe20007ffe0ff */
[----:B------:R-:W-:Y:S01]  /*e850*/  @!P1 IMAD.MOV R3, RZ, RZ, -R3 ;  /* 0x000000ffff039224 */ /* 0x000fe200078e0a03 */
[----:B------:R-:W-:Y:S01]  /*e860*/  ISETP.GE.AND P1, PT, R60, RZ, PT ;  /* 0x000000ff3c00720c */ /* 0x000fe20003f26270 */
[----:B------:R-:W-:Y:S01]  /*e870*/  IMAD.MOV R68, RZ, RZ, -R68 ;  /* 0x000000ffff447224 */ /* 0x000fe200078e0a44 */
[----:B------:R1:W-:Y:S01]  /*e880*/  STL [R1+0x470], R4 ;  /* 0x0004700401007387 */ /* 0x0003e20000100800 */
[C---:B------:R-:W-:Y:S02]  /*e890*/  ISETP.GT.U32.AND P4, PT, R191.reuse, R62, PT ;  /* 0x0000003ebf00720c */ /* 0x040fe40003f84070 */
[----:B------:R-:W-:Y:S01]  /*e8a0*/  IMAD R63, R191, R68, R55 ;  /* 0x00000044bf3f7224 */ /* 0x000fe200078e0237 */
[----:B------:R2:W-:Y:S01]  /*e8b0*/  STL [R1+0x46c], R3 ;  /* 0x00046c0301007387 */ /* 0x0005e20000100800 */
[----:B------:R-:W-:Y:S01]  /*e8c0*/  @!P6 IMAD.IADD R53, R53, 0x1, -R191 ;  /* 0x000000013535e824 */ /* 0x000fe200078e0abf */
[----:B------:R-:W-:-:S02]  /*e8d0*/  IABS R67, R64 ;  /* 0x0000004000437213 */ /* 0x000fc40000000000 */
[----:B------:R-:W-:Y:S01]  /*e8e0*/  ISETP.GE.AND P6, PT, R61, RZ, PT ;  /* 0x000000ff3d00720c */ /* 0x000fe20003fc6270 */
[----:B-1----:R-:W-:Y:S01]  /*e8f0*/  IMAD.MOV.U32 R4, RZ, RZ, R59 ;  /* 0x000000ffff047224 */ /* 0x002fe200078e003b */
[----:B------:R-:W-:Y:S01]  /*e900*/  ISETP.GT.U32.AND P2, PT, R191, R56, PT ;  /* 0x00000038bf00720c */ /* 0x000fe20003f44070 */
[----:B------:R-:W-:Y:S01]  /*e910*/  IMAD.HI.U32 R54, R194, R67, RZ ;  /* 0x00000043c2367227 */ /* 0x000fe200078e00ff */
[----:B------:R-:W-:Y:S02]  /*e920*/  IADD3 R57, R247, 0x119, RZ ;  /* 0x00000119f7397810 */ /* 0x000fe40007ffe0ff */
[----:B--2---:R-:W-:Y:S01]  /*e930*/  MOV R3, R66 ;  /* 0x0000004200037202 */ /* 0x004fe20000000f00 */
[----:B------:R-:W-:Y:S01]  /*e940*/  @!P5 IMAD.MOV R4, RZ, RZ, -R4 ;  /* 0x000000ffff04d224 */ /* 0x000fe200078e0a04 */
[----:B------:R-:W-:Y:S01]  /*e950*/  ISETP.GT.U32.AND P5, PT, R191, R63, PT ;  /* 0x0000003fbf00720c */ /* 0x000fe20003fa4070 */
[----:B------:R-:W-:Y:S01]  /*e960*/  IMAD.MOV R54, RZ, RZ, -R54 ;  /* 0x000000ffff367224 */ /* 0x000fe200078e0a36 */
[----:B------:R-:W-:Y:S01]  /*e970*/  IADD3 R68, R247, 0x118, RZ ;  /* 0x00000118f7447810 */ /* 0x000fe20007ffe0ff */
[----:B------:R-:W-:Y:S01]  /*e980*/  @!P3 IMAD.MOV R3, RZ, RZ, -R3 ;  /* 0x000000ffff03b224 */ /* 0x000fe200078e0a03 */
[----:B------:R1:W-:Y:S01]  /*e990*/  STL [R1+0x468], R4 ;  /* 0x0004680401007387 */ /* 0x0003e20000100800 */
[----:B------:R-:W-:Y:S01]  /*e9a0*/  @!P4 IMAD.IADD R62, R62, 0x1, -R191 ;  /* 0x000000013e3ec824 */ /* 0x000fe200078e0abf */
[----:B------:R-:W-:Y:S01]  /*e9b0*/  ISETP.GE.AND P3, PT, R65, RZ, PT ;  /* 0x000000ff4100720c */ /* 0x000fe20003f66270 */
[----:B------:R-:W-:Y:S01]  /*e9c0*/  IMAD R55, R191, R54, R67 ;  /* 0x00000036bf377224 */ /* 0x000fe200078e0243 */
[----:B------:R2:W-:Y:S01]  /*e9d0*/  STL [R1+0x464], R3 ;  /* 0x0004640301007387 */ /* 0x0005e20000100800 */
[----:B------:R-:W-:Y:S01]  /*e9e0*/  ISETP.GE.AND P4, PT, R64, RZ, PT ;  /* 0x000000ff4000720c */ /* 0x000fe20003f86270 */
[----:B------:R-:W-:Y:S01]  /*e9f0*/  @!P2 IMAD.IADD R56, R56, 0x1, -R191 ;  /* 0x000000013838a824 */ /* 0x000fe200078e0abf */
[----:B------:R-:W-:-:S02]  /*ea00*/  IADD3 R64, R247, 0x115, RZ ;  /* 0x00000115f7407810 */ /* 0x000fc40007ffe0ff */
[----:B------:R-:W-:Y:S01]  /*ea10*/  @!P5 IMAD.IADD R63, R63, 0x1, -R191 ;  /* 0x000000013f3fd824 */ /* 0x000fe200078e0abf */
[----:B------:R-:W-:Y:S01]  /*ea20*/  ISETP.GE.AND P2, PT, R70, RZ, PT ;  /* 0x000000ff4600720c */ /* 0x000fe20003f46270 */
[----:B-1----:R-:W-:Y:S01]  /*ea30*/  IMAD.MOV.U32 R4, RZ, RZ, R56 ;  /* 0x000000ffff047224 */ /* 0x002fe200078e0038 */
[----:B------:R-:W-:Y:S02]  /*ea40*/  IADD3 R67, R247, 0x116, RZ ;  /* 0x00000116f7437810 */ /* 0x000fe40007ffe0ff */
[----:B--2---:R-:W-:Y:S01]  /*ea50*/  MOV R3, R53 ;  /* 0x0000003500037202 */ /* 0x004fe20000000f00 */
[----:B------:R-:W-:Y:S01]  /*ea60*/  @!P3 IMAD.MOV R4, RZ, RZ, -R4 ;  /* 0x000000ffff04b224 */ /* 0x000fe200078e0a04 */
[----:B------:R-:W-:Y:S02]  /*ea70*/  ISETP.GT.U32.AND P5, PT, R191, R63, PT ;  /* 0x0000003fbf00720c */ /* 0x000fe40003fa4070 */
[----:B------:R-:W-:Y:S01]  /*ea80*/  ISETP.GE.AND P3, PT, R67, RZ, PT ;  /* 0x000000ff4300720c */ /* 0x000fe20003f66270 */
[----:B------:R-:W-:Y:S01]  /*ea90*/  @!P1 IMAD.MOV R3, RZ, RZ, -R3 ;  /* 0x000000ffff039224 */ /* 0x000fe200078e0a03 */
[----:B------:R-:W-:-:S02]  /*eaa0*/  ISETP.GE.AND P1, PT, R64, RZ, PT ;  /* 0x000000ff4000720c */ /* 0x000fc40003f26270 */
[----:B------:R-:W-:Y:S02]  /*eab0*/  IABS R64, R64 ;  /* 0x0000004000407213 */ /* 0x000fe40000000000 */
[----:B------:R1:W-:Y:S01]  /*eac0*/  STL [R1+0x450], R3 ;  /* 0x0004500301007387 */ /* 0x0003e20000100800 */
[----:B------:R-:W-:Y:S02]  /*ead0*/  IABS R67, R67 ;  /* 0x0000004300437213 */ /* 0x000fe40000000000 */
[C---:B------:R-:W-:Y:S01]  /*eae0*/  IMAD.HI.U32 R56, R194.reuse, R64, RZ ;  /* 0x00000040c2387227 */ /* 0x040fe200078e00ff */
[----:B------:R-:W-:Y:S01]  /*eaf0*/  IADD3 R53, R247, 0x117, RZ ;  /* 0x00000117f7357810 */ /* 0x000fe20007ffe0ff */
[----:B------:R-:W-:Y:S01]  /*eb00*/  STL [R1+0x44c], R4 ;  /* 0x00044c0401007387 */ /* 0x000fe20000100800 */
[----:B------:R-:W-:Y:S01]  /*eb10*/  @!P5 IADD3 R63, R63, -R191, RZ ;  /* 0x800000bf3f3fd210 */ /* 0x000fe20007ffe0ff */
[----:B------:R-:W-:Y:S01]  /*eb20*/  IMAD.MOV R56, RZ, RZ, -R56 ;  /* 0x000000ffff387224 */ /* 0x000fe200078e0a38 */
[----:B------:R-:W-:Y:S01]  /*eb30*/  ISETP.GE.AND P5, PT, R53, RZ, PT ;  /* 0x000000ff3500720c */ /* 0x000fe20003fa6270 */
[----:B------:R-:W-:Y:S01]  /*eb40*/  IMAD.HI.U32 R59, R194, R67, RZ ;  /* 0x00000043c23b7227 */ /* 0x000fe200078e00ff */
[----:B------:R-:W-:-:S02]  /*eb50*/  IABS R54, R68 ;  /* 0x0000004400367213 */ /* 0x000fc40000000000 */
[----:B------:R-:W-:Y:S01]  /*eb60*/  IADD3 R61, R247, 0x11d, RZ ;  /* 0x0000011df73d7810 */ /* 0x000fe20007ffe0ff */
[----:B-1----:R-:W-:Y:S01]  /*eb70*/  IMAD.MOV.U32 R3, RZ, RZ, R62 ;  /* 0x000000ffff037224 */ /* 0x002fe200078e003e */
[----:B------:R-:W-:Y:S01]  /*eb80*/  IABS R62, R53 ;  /* 0x00000035003e7213 */ /* 0x000fe20000000000 */
[C---:B------:R-:W-:Y:S01]  /*eb90*/  IMAD R64, R191.reuse, R56, R64 ;  /* 0x00000038bf407224 */ /* 0x040fe200078e0240 */
[----:B------:R-:W-:Y:S01]  /*eba0*/  IABS R53, R57 ;  /* 0x0000003900357213 */ /* 0x000fe20000000000 */
[----:B------:R-:W-:Y:S01]  /*ebb0*/  @!P6 IMAD.MOV R3, RZ, RZ, -R3 ;  /* 0x000000ffff03e224 */ /* 0x000fe200078e0a03 */
[----:B------:R-:W-:Y:S01]  /*ebc0*/  ISETP.GT.U32.AND P6, PT, R191, R55, PT ;  /* 0x00000037bf00720c */ /* 0x000fe20003fc4070 */
[----:B------:R-:W-:Y:S01]  /*ebd0*/  IMAD.MOV R59, RZ, RZ, -R59 ;  /* 0x000000ffff3b7224 */ /* 0x000fe200078e0a3b */
[----:B------:R-:W-:Y:S01]  /*ebe0*/  IABS R65, R61 ;  /* 0x0000003d00417213 */ /* 0x000fe20000000000 */
[----:B------:R-:W-:Y:S01]  /*ebf0*/  IMAD.HI.U32 R60, R194, R62, RZ ;  /* 0x0000003ec23c7227 */ /* 0x000fe200078e00ff */
[----:B------:R1:W-:Y:S01]  /*ec00*/  STL [R1+0x440], R3 ;  /* 0x0004400301007387 */ /* 0x0003e20000100800 */
[----:B------:R-:W-:-:S02]  /*ec10*/  IADD3 R66, R247, 0x11e, RZ ;  /* 0x0000011ef7427810 */ /* 0x000fc40007ffe0ff */
[----:B------:R-:W-:Y:S02]  /*ec20*/  IMAD R67, R191, R59, R67 ;  /* 0x0000003bbf437224 */ /* 0x000fe400078e0243 */
[----:B------:R-:W-:Y:S02]  /*ec30*/  IMAD.MOV R60, RZ, RZ, -R60 ;  /* 0x000000ffff3c7224 */ /* 0x000fe400078e0a3c */
[----:B------:R-:W-:-:S04]  /*ec40*/  IMAD.HI.U32 R56, R194, R53, RZ ;  /* 0x00000035c2387227 */ /* 0x000fc800078e00ff */
[----:B------:R-:W-:Y:S01]  /*ec50*/  @!P6 IMAD.IADD R55, R55, 0x1, -R191 ;  /* 0x000000013737e824 */ /* 0x000fe200078e0abf */
[----:B------:R-:W-:Y:S01]  /*ec60*/  IADD3 R56, -R56, RZ, RZ ;  /* 0x000000ff38387210 */ /* 0x000fe20007ffe1ff */
[----:B-1----:R-:W-:Y:S01]  /*ec70*/  IMAD.MOV.U32 R3, RZ, RZ, R63 ;  /* 0x000000ffff037224 */ /* 0x002fe200078e003f */
[----:B------:R-:W-:Y:S01]  /*ec80*/  IADD3 R63, R247, 0x11a, RZ ;  /* 0x0000011af73f7810 */ /* 0x000fe20007ffe0ff */
[C---:B------:R-:W-:Y:S01]  /*ec90*/  IMAD R62, R191.reuse, R60, R62 ;  /* 0x0000003cbf3e7224 */ /* 0x040fe200078e023e */
[C---:B------:R-:W-:Y:S01]  /*eca0*/  ISETP.GT.U32.AND P6, PT, R191.reuse, R55, PT ;  /* 0x00000037bf00720c */ /* 0x040fe20003fc4070 */
[----:B------:R-:W-:Y:S01]  /*ecb0*/  @!P2 IMAD.MOV R3, RZ, RZ, -R3 ;  /* 0x000000ffff03a224 */ /* 0x000fe200078e0a03 */
[----:B------:R-:W-:Y:S01]  /*ecc0*/  ISETP.GT.U32.AND P2, PT, R191, R64, PT ;  /* 0x00000040bf00720c */ /* 0x000fe20003f44070 */
[----:B------:R-:W-:Y:S01]  /*ecd0*/  IMAD.HI.U32 R58, R194, R54, RZ ;  /* 0x00000036c23a7227 */ /* 0x000fe200078e00ff */
[----:B------:R-:W-:Y:S02]  /*ece0*/  IABS R59, R63 ;  /* 0x0000003f003b7213 */ /* 0x000fe40000000000 */
[----:B------:R1:W-:Y:S01]  /*ecf0*/  STL [R1+0x448], R3 ;  /* 0x0004480301007387 */ /* 0x0003e20000100800 */
[----:B------:R-:W-:-:S02]  /*ed00*/  IMAD.MOV R58, RZ, RZ, -R58 ;  /* 0x000000ffff3a7224 */ /* 0x000fc400078e0a3a */
[----:B------:R-:W-:-:S04]  /*ed10*/  IMAD.HI.U32 R71, R194, R59, RZ ;  /* 0x0000003bc2477227 */ /* 0x000fc800078e00ff */
[--C-:B------:R-:W-:Y:S01]  /*ed20*/  @!P6 IMAD.IADD R55, R55, 0x1, -R191.reuse ;  /* 0x000000013737e824 */ /* 0x100fe200078e0abf */
[C---:B------:R-:W-:Y:S01]  /*ed30*/  ISETP.GT.U32.AND P6, PT, R191.reuse, R67, PT ;  /* 0x00000043bf00720c */ /* 0x040fe20003fc4070 */
[----:B------:R-:W-:Y:S01]  /*ed40*/  @!P2 IMAD.IADD R64, R64, 0x1, -R191 ;  /* 0x000000014040a824 */ /* 0x000fe200078e0abf */
[C---:B------:R-:W-:Y:S01]  /*ed50*/  ISETP.GT.U32.AND P2, PT, R191.reuse, R62, PT ;  /* 0x0000003ebf00720c */ /* 0x040fe20003f44070 */
[----:B-1----:R-:W-:Y:S01]  /*ed60*/  IMAD.MOV.U32 R3, RZ, RZ, R55 ;  /* 0x000000ffff037224 */ /* 0x002fe200078e0037 */
[----:B------:R-:W-:Y:S01]  /*ed70*/  IABS R55, R66 ;  /* 0x0000004200377213 */ /* 0x000fe20000000000 */
[----:B------:R-:W-:Y:S01]  /*ed80*/  IMAD R53, R191, R56, R53 ;  /* 0x00000038bf357224 */ /* 0x000fe200078e0235 */
[----:B------:R-:W-:Y:S01]  /*ed90*/  IADD3 R56, R247, 0x11b, RZ ;  /* 0x0000011bf7387810 */ /* 0x000fe20007ffe0ff */
[----:B------:R-:W-:Y:S02]  /*eda0*/  @!P4 IMAD.MOV R3, RZ, RZ, -R3 ;  /* 0x000000ffff03c224 */ /* 0x000fe400078e0a03 */
[----:B------:R-:W-:Y:S01]  /*edb0*/  IMAD.MOV R71, RZ, RZ, -R71 ;  /* 0x000000ffff477224 */ /* 0x000fe200078e0a47 */
[----:B------:R-:W-:Y:S01]  /*edc0*/  IABS R60, R56 ;  /* 0x00000038003c7213 */ /* 0x000fe20000000000 */
[----:B------:R-:W-:Y:S01]  /*edd0*/  IMAD R54, R191, R58, R54 ;  /* 0x0000003abf367224 */ /* 0x000fe200078e0236 */
[----:B------:R1:W-:Y:S01]  /*ede0*/  STL [R1+0x444], R3 ;  /* 0x0004440301007387 */ /* 0x0003e20000100800 */
[----:B------:R-:W-:Y:S01]  /*edf0*/  @!P6 IMAD.IADD R67, R67, 0x1, -R191 ;  /* 0x000000014343e824 */ /* 0x000fe200078e0abf */
[C---:B------:R-:W-:Y:S01]  /*ee00*/  ISETP.GT.U32.AND P6, PT, R191.reuse, R64, PT ;  /* 0x00000040bf00720c */ /* 0x040fe20003fc4070 */
[C---:B------:R-:W-:Y:S01]  /*ee10*/  IMAD R59, R191.reuse, R71, R59 ;  /* 0x00000047bf3b7224 */ /* 0x040fe200078e023b */
[----:B------:R-:W-:Y:S01]  /*ee20*/  @!P2 IADD3 R62, R62, -R191, RZ ;  /* 0x800000bf3e3ea210 */ /* 0x000fe20007ffe0ff */
[----:B------:R-:W-:Y:S01]  /*ee30*/  IMAD.HI.U32 R69, R194, R60, RZ ;  /* 0x0000003cc2457227 */ /* 0x000fe200078e00ff */
[----:B------:R-:W-:-:S02]  /*ee40*/  ISETP.GT.U32.AND P4, PT, R191, R67, PT ;  /* 0x00000043bf00720c */ /* 0x000fc40003f84070 */
[----:B------:R-:W-:Y:S01]  /*ee50*/  ISETP.GT.U32.AND P2, PT, R191, R62, PT ;  /* 0x0000003ebf00720c */ /* 0x000fe20003f44070 */
[----:B------:R-:W-:Y:S01]  /*ee60*/  IMAD.MOV R69, RZ, RZ, -R69 ;  /* 0x000000ffff457224 */ /* 0x000fe200078e0a45 */
[----:B------:R-:W-:Y:S01]  /*ee70*/  IADD3 R58, R247, 0x11c, RZ ;  /* 0x0000011cf73a7810 */ /* 0x000fe20007ffe0ff */
[----:B------:R-:W-:-:S03]  /*ee80*/  IMAD.HI.U32 R72, R194, R65, RZ ;  /* 0x00000041c2487227 */ /* 0x000fc600078e00ff */
[----:B------:R-:W-:Y:S01]  /*ee90*/  IABS R70, R58 ;  /* 0x0000003a00467213 */ /* 0x000fe20000000000 */
[--C-:B------:R-:W-:Y:S01]  /*eea0*/  @!P6 IMAD.IADD R64, R64, 0x1, -R191.reuse ;  /* 0x000000014040e824 */ /* 0x100fe200078e0abf */
[C---:B------:R-:W-:Y:S01]  /*eeb0*/  ISETP.GT.U32.AND P6, PT, R191.reuse, R54, PT ;  /* 0x00000036bf00720c */ /* 0x040fe20003fc4070 */
[----:B------:R-:W-:Y:S01]  /*eec0*/  IMAD R60, R191, R69, R60 ;  /* 0x00000045bf3c7224 */ /* 0x000fe200078e023c */
[----:B------:R-:W-:Y:S01]  /*eed0*/  IADD3 R72, -R72, RZ, RZ ;  /* 0x000000ff48487210 */ /* 0x000fe20007ffe1ff */
[--C-:B------:R-:W-:Y:S01]  /*eee0*/  @!P4 IMAD.IADD R67, R67, 0x1, -R191.reuse ;  /* 0x000000014343c824 */ /* 0x100fe200078e0abf */
[C---:B------:R-:W-:Y:S01]  /*eef0*/  ISETP.GT.U32.AND P4, PT, R191.reuse, R53, PT ;  /* 0x00000035bf00720c */ /* 0x040fe20003f84070 */
[----:B------:R-:W-:Y:S01]  /*ef00*/  @!P2 IMAD.IADD R62, R62, 0x1, -R191 ;  /* 0x000000013e3ea824 */ /* 0x000fe200078e0abf */
[----:B------:R-:W-:Y:S01]  /*ef10*/  ISETP.GT.U32.AND P2, PT, R191, R59, PT ;  /* 0x0000003bbf00720c */ /* 0x000fe20003f44070 */
[----:B-1----:R-:W-:Y:S01]  /*ef20*/  IMAD.MOV.U32 R3, RZ, RZ, R64 ;  /* 0x000000ffff037224 */ /* 0x002fe200078e0040 */
[----:B------:R-:W-:Y:S01]  /*ef30*/  IADD3 R64, R247, 0x11f, RZ ;  /* 0x0000011ff7407810 */ /* 0x000fe20007ffe0ff */
[----:B------:R-:W-:-:S04]  /*ef40*/  IMAD.HI.U32 R69, R194, R70, RZ ;  /* 0x00000046c2457227 */ /* 0x000fc800078e00ff */
[----:B------:R-:W-:Y:S02]  /*ef50*/  @!P1 IMAD.MOV R3, RZ, RZ, -R3 ;  /* 0x000000ffff039224 */ /* 0x000fe400078e0a03 */
[--C-:B------:R-:W-:Y:S01]  /*ef60*/  @!P6 IMAD.IADD R54, R54, 0x1, -R191.reuse ;  /* 0x000000013636e824 */ /* 0x100fe200078e0abf */
[----:B------:R-:W-:Y:S01]  /*ef70*/  ISETP.GT.U32.AND P6, PT, R191, R60, PT ;  /* 0x0000003cbf00720c */ /* 0x000fe20003fc4070 */
[--C-:B------:R-:W-:Y:S01]  /*ef80*/  @!P4 IMAD.IADD R53, R53, 0x1, -R191.reuse ;  /* 0x000000013535c824 */ /* 0x100fe200078e0abf */
[----:B------:R1:W-:Y:S01]  /*ef90*/  STL [R1+0x42c], R3 ;  /* 0x00042c0301007387 */ /* 0x0003e20000100800 */
[----:B------:R-:W-:Y:S01]  /*efa0*/  @!P2 IMAD.IADD R59, R59, 0x1, -R191 ;  /* 0x000000013b3ba824 */ /* 0x000fe200078e0abf */
[C---:B------:R-:W-:Y:S01]  /*efb0*/  ISETP.GT.U32.AND P1, PT, R191.reuse, R54, PT ;  /* 0x00000036bf00720c */ /* 0x040fe20003f24070 */
[----:B------:R-:W-:Y:S01]  /*efc0*/  IMAD.MOV R69, RZ, RZ, -R69 ;  /* 0x000000ffff457224 */ /* 0x000fe200078e0a45 */
[C---:B------:R-:W-:Y:S01]  /*efd0*/  ISETP.GT.U32.AND P2, PT, R191.reuse, R53, PT ;  /* 0x00000035bf00720c */ /* 0x040fe20003f44070 */
[C---:B------:R-:W-:Y:S01]  /*efe0*/  IMAD R65, R191.reuse, R72, R65 ;  /* 0x00000048bf417224 */ /* 0x040fe200078e0241 */
[----:B------:R-:W-:Y:S01]  /*eff0*/  ISETP.GE.AND P4, PT, R68, RZ, PT ;  /* 0x000000ff4400720c */ /* 0x000fe20003f86270 */
[----:B------:R-:W-:-:S02]  /*f000*/  IMAD R69, R191, R69, R70 ;  /* 0x00000045bf457224 */ /* 0x000fc400078e0246 */
[----:B------:R-:W-:Y:S01]  /*f010*/  IMAD.HI.U32 R71, R194, R55, RZ ;  /* 0x00000037c2477227 */ /* 0x000fe200078e00ff */
[----:B-1----:R-:W-:Y:S02]  /*f020*/  MOV R3, R67 ;  /* 0x0000004300037202 */ /* 0x002fe40000000f00 */
[----:B------:R-:W-:Y:S01]  /*f030*/  IABS R67, R64 ;  /* 0x0000004000437213 */ /* 0x000fe20000000000 */
[----:B------:R-:W-:Y:S01]  /*f040*/  @!P6 IMAD.IADD R60, R60, 0x1, -R191 ;  /* 0x000000013c3ce824 */ /* 0x000fe200078e0abf */
[----:B------:R-:W-:Y:S01]  /*f050*/  ISETP.GT.U32.AND P6, PT, R191, R59, PT ;  /* 0x0000003bbf00720c */ /* 0x000fe20003fc4070 */
[----:B------:R-:W-:Y:S02]  /*f060*/  @!P3 IMAD.MOV R3, RZ, RZ, -R3 ;  /* 0x000000ffff03b224 */ /* 0x000fe400078e0a03 */
[--C-:B------:R-:W-:Y:S01]  /*f070*/  @!P2 IMAD.IADD R53, R53, 0x1, -R191.reuse ;  /* 0x000000013535a824 */ /* 0x100fe200078e0abf */
[----:B------:R-:W-:Y:S01]  /*f080*/  ISETP.GE.AND P2, PT, R57, RZ, PT ;  /* 0x000000ff3900720c */ /* 0x000fe20003f46270 */
[----:B------:R-:W-:Y:S01]  /*f090*/  @!P1 IMAD.IADD R54, R54, 0x1, -R191 ;  /* 0x0000000136369824 */ /* 0x000fe200078e0abf */
[----:B------:R1:W-:Y:S01]  /*f0a0*/  STL [R1+0x428], R3 ;  /* 0x0004280301007387 */ /* 0x0003e20000100800 */
[C---:B------:R-:W-:Y:S01]  /*f0b0*/  ISETP.GT.U32.AND P3, PT, R191.reuse, R60, PT ;  /* 0x0000003cbf00720c */ /* 0x040fe20003f64070 */
[----:B------:R-:W-:Y:S01]  /*f0c0*/  IMAD.HI.U32 R68, R194, R67, RZ ;  /* 0x00000043c2447227 */ /* 0x000fe200078e00ff */
[----:B------:R-:W-:-:S03]  /*f0d0*/  ISETP.GT.U32.AND P1, PT, R191, R65, PT ;  /* 0x00000041bf00720c */ /* 0x000fc60003f24070 */
[----:B------:R-:W-:Y:S01]  /*f0e0*/  IMAD.MOV.U32 R4, RZ, RZ, R54 ;  /* 0x000000ffff047224 */ /* 0x000fe200078e0036 */
[----:B------:R-:W-:Y:S01]  /*f0f0*/  @!P6 IADD3 R59, R59, -R191, RZ ;  /* 0x800000bf3b3be210 */ /* 0x000fe20007ffe0ff */
[----:B------:R-:W-:Y:S02]  /*f100*/  IMAD.MOV R71, RZ, RZ, -R71 ;  /* 0x000000ffff477224 */ /* 0x000fe400078e0a47 */
[----:B-1----:R-:W-:Y:S01]  /*f110*/  IMAD.MOV.U32 R3, RZ, RZ, R62 ;  /* 0x000000ffff037224 */ /* 0x002fe200078e003e */
[----:B------:R-:W-:Y:S01]  /*f120*/  IADD3 R62, R247, 0x120, RZ ;  /* 0x00000120f73e7810 */ /* 0x000fe20007ffe0ff */
[----:B------:R-:W-:Y:S02]  /*f130*/  @!P4 IMAD.MOV R4, RZ, RZ, -R4 ;  /* 0x000000ffff04c224 */ /* 0x000fe400078e0a04 */
[----:B------:R-:W-:Y:S01]  /*f140*/  @!P5 IMAD.MOV R3, RZ, RZ, -R3 ;  /* 0x000000ffff03d224 */ /* 0x000fe200078e0a03 */
[C---:B------:R-:W-:Y:S01]  /*f150*/  ISETP.GT.U32.AND P5, PT, R191.reuse, R69, PT ;  /* 0x00000045bf00720c */ /* 0x040fe20003fa4070 */
[----:B------:R-:W-:Y:S01]  /*f160*/  @!P3 IMAD.IADD R60, R60, 0x1, -R191 ;  /* 0x000000013c3cb824 */ /* 0x000fe200078e0abf */
[----:B------:R-:W-:Y:S01]  /*f170*/  IABS R57, R62 ;  /* 0x0000003e00397213 */ /* 0x000fe20000000000 */
[----:B------:R-:W-:Y:S01]  /*f180*/  IMAD.MOV R68, RZ, RZ, -R68 ;  /* 0x000000ffff447224 */ /* 0x000fe200078e0a44 */
[----:B------:R1:W-:Y:S01]  /*f190*/  STL [R1+0x424], R3 ;  /* 0x0004240301007387 */ /* 0x0003e20000100800 */
[----:B------:R-:W-:Y:S01]  /*f1a0*/  IMAD R55, R191, R71, R55 ;  /* 0x00000047bf377224 */ /* 0x000fe200078e0237 */
[----:B------:R-:W-:Y:S01]  /*f1b0*/  ISETP.GE.AND P3, PT, R63, RZ, PT ;  /* 0x000000ff3f00720c */ /* 0x000fe20003f66270 */
[----:B------:R-:W-:Y:S01]  /*f1c0*/  @!P1 IMAD.IADD R65, R65, 0x1, -R191 ;  /* 0x0000000141419824 */ /* 0x000fe200078e0abf */
[----:B------:R2:W-:Y:S01]  /*f1d0*/  STL [R1+0x420], R4 ;  /* 0x0004200401007387 */ /* 0x0005e20000100800 */
[----:B------:R-:W-:Y:S01]  /*f1e0*/  IMAD.HI.U32 R63, R194, R57, RZ ;  /* 0x00000039c23f7227 */ /* 0x000fe200078e00ff */
[----:B------:R-:W-:-:S02]  /*f1f0*/  ISETP.GT.U32.AND P6, PT, R191, R55, PT ;  /* 0x00000037bf00720c */ /* 0x000fc40003fc4070 */
[----:B------:R-:W-:Y:S01]  /*f200*/  ISETP.GT.U32.AND P4, PT, R191, R65, PT ;  /* 0x00000041bf00720c */ /* 0x000fe20003f84070 */
[----:B------:R-:W-:Y:S01]  /*f210*/  @!P5 IMAD.IADD R69, R69, 0x1, -R191 ;  /* 0x000000014545d824 */ /* 0x000fe200078e0abf */
[----:B------:R-:W-:Y:S01]  /*f220*/  ISETP.GE.AND P5, PT, R56, RZ, PT ;  /* 0x000000ff3800720c */ /* 0x000fe20003fa6270 */
[----:B-1----:R-:W-:Y:S01]  /*f230*/  IMAD.MOV.U32 R3, RZ, RZ, R53 ;  /* 0x000000ffff037224 */ /* 0x002fe200078e0035 */
[----:B------:R-:W-:Y:S01]  /*f240*/  ISETP.GE.AND P1, PT, R58, RZ, PT ;  /* 0x000000ff3a00720c */ /* 0x000fe20003f26270 */
[----:B------:R-:W-:Y:S02]  /*f250*/  IMAD R56, R191, R68, R67 ;  /* 0x00000044bf387224 */ /* 0x000fe400078e0243 */
[----:B------:R-:W-:Y:S02]  /*f260*/  @!P2 IMAD.MOV R3, RZ, RZ, -R3 ;  /* 0x000000ffff03a224 */ /* 0x000fe400078e0a03 */
[----:B------:R-:W-:Y:S02]  /*f270*/  IMAD.MOV R58, RZ, RZ, -R63 ;  /* 0x000000ffff3a7224 */ /* 0x000fe400078e0a3f */
[----:B--2---:R-:W-:Y:S01]  /*f280*/  IMAD.MOV.U32 R4, RZ, RZ, R59 ;  /* 0x000000ffff047224 */ /* 0x004fe200078e003b */
[----:B------:R1:W-:Y:S01]  /*f290*/  STL [R1+0x41c], R3 ;  /* 0x00041c0301007387 */ /* 0x0003e20000100800 */
[----:B------:R-:W-:Y:S01]  /*f2a0*/  @!P6 IADD3 R55, R55, -R191, RZ ;  /* 0x800000bf3737e210 */ /* 0x000fe20007ffe0ff */
[----:B------:R-:W-:Y:S01]  /*f2b0*/  IMAD R58, R191, R58, R57 ;  /* 0x0000003abf3a7224 */ /* 0x000fe200078e0239 */
[----:B------:R-:W-:Y:S01]  /*f2c0*/  IADD3 R59, R247, 0x121, RZ ;  /* 0x00000121f73b7810 */ /* 0x000fe20007ffe0ff */
[----:B------:R-:W-:Y:S01]  /*f2d0*/  @!P4 IMAD.IADD R65, R65, 0x1, -R191 ;  /* 0x000000014141c824 */ /* 0x000fe200078e0abf */
[----:B------:R-:W-:Y:S01]  /*f2e0*/  ISETP.GT.U32.AND P6, PT, R191, R69, PT ;  /* 0x00000045bf00720c */ /* 0x000fe20003fc4070 */
[----:B------:R-:W-:Y:S01]  /*f2f0*/  @!P3 IMAD.MOV R4, RZ, RZ, -R4 ;  /* 0x000000ffff04b224 */ /* 0x000fe200078e0a04 */
[----:B------:R-:W-:-:S02]  /*f300*/  IABS R67, R59 ;  /* 0x0000003b00437213 */ /* 0x000fc40000000000 */
[C---:B------:R-:W-:Y:S01]  /*f310*/  ISETP.GT.U32.AND P4, PT, R191.reuse, R58, PT ;  /* 0x0000003abf00720c */ /* 0x040fe20003f84070 */
[----:B-1----:R-:W-:Y:S01]  /*f320*/  IMAD.MOV.U32 R3, RZ, RZ, R60 ;  /* 0x000000ffff037224 */ /* 0x002fe200078e003c */
[----:B------:R-:W-:Y:S01]  /*f330*/  ISETP.GT.U32.AND P2, PT, R191, R55, PT ;  /* 0x00000037bf00720c */ /* 0x000fe20003f44070 */
[----:B------:R-:W-:Y:S01]  /*f340*/  IMAD.HI.U32 R60, R194, R67, RZ ;  /* 0x00000043c23c7227 */ /* 0x000fe200078e00ff */
[----:B------:R-:W-:Y:S01]  /*f350*/  ISETP.GE.AND P3, PT, R61, RZ, PT ;  /* 0x000000ff3d00720c */ /* 0x000fe20003f66270 */
[----:B------:R-:W-:Y:S01]  /*f360*/  STL [R1+0x418], R4 ;  /* 0x0004180401007387 */ /* 0x000fe20000100800 */
[----:B------:R-:W-:Y:S01]  /*f370*/  @!P5 IADD3 R3, -R3, RZ, RZ ;  /* 0x000000ff0303d210 */ /* 0x000fe20007ffe1ff */
[----:B------:R-:W-:Y:S01]  /*f380*/  IMAD.MOV R60, RZ, RZ, -R60 ;  /* 0x000000ffff3c7224 */ /* 0x000fe200078e0a3c */
[----:B------:R-:W-:Y:S01]  /*f390*/  ISETP.GT.U32.AND P5, PT, R191, R56, PT ;  /* 0x00000038bf00720c */ /* 0x000fe20003fa4070 */
[----:B------:R-:W-:Y:S01]  /*f3a0*/  @!P6 IMAD.IADD R69, R69, 0x1, -R191 ;  /* 0x000000014545e824 */ /* 0x000fe200078e0abf */
[----:B------:R-:W-:Y:S01]  /*f3b0*/  ISETP.GE.AND P6, PT, R66, RZ, PT ;  /* 0x000000ff4200720c */ /* 0x000fe20003fc6270 */
[----:B------:R-:W-:Y:S01]  /*f3c0*/  IMAD R67, R191, R60, R67 ;  /* 0x0000003cbf437224 */ /* 0x000fe200078e0243 */
[----:B------:R-:W-:Y:S01]  /*f3d0*/  IADD3 R57, R247, 0x122, RZ ;  /* 0x00000122f7397810 */ /* 0x000fe20007ffe0ff */
[--C-:B------:R-:W-:Y:S01]  /*f3e0*/  @!P4 IMAD.IADD R58, R58, 0x1, -R191.reuse ;  /* 0x000000013a3ac824 */ /* 0x100fe200078e0abf */
[----:B------:R-:W-:Y:S01]  /*f3f0*/  MOV R54, R65 ;  /* 0x0000004100367202 */ /* 0x000fe20000000f00 */
[----:B------:R-:W-:Y:S01]  /*f400*/  @!P2 IMAD.IADD R55, R55, 0x1, -R191 ;  /* 0x000000013737a824 */ /* 0x000fe200078e0abf */
[----:B------:R-:W-:Y:S01]  /*f410*/  IABS R70, R57 ;  /* 0x0000003900467213 */ /* 0x000fe20000000000 */
[----:B------:R-:W-:Y:S01]  /*f420*/  IMAD.MOV.U32 R53, RZ, RZ, R69 ;  /* 0x000000ffff357224 */ /* 0x000fe200078e0045 */
[----:B------:R-:W-:Y:S01]  /*f430*/  ISETP.GE.AND P4, PT, R59, RZ, PT ;  /* 0x000000ff3b00720c */ /* 0x000fe20003f86270 */
[----:B------:R-:W-:Y:S01]  /*f440*/  @!P3 IMAD.MOV R54, RZ, RZ, -R54 ;  /* 0x000000ffff36b224 */ /* 0x000fe200078e0a36 */
[----:B------:R-:W-:Y:S01]  /*f450*/  ISETP.GT.U32.AND P3, PT, R191, R58, PT ;  /* 0x0000003abf00720c */ /* 0x000fe20003f64070 */
[----:B------:R-:W-:Y:S01]  /*f460*/  @!P5 IMAD.IADD R56, R56, 0x1, -R191 ;  /* 0x000000013838d824 */ /* 0x000fe200078e0abf */
[----:B------:R-:W-:Y:S01]  /*f470*/  IADD3 R61, R247, 0x123, RZ ;  /* 0x00000123f73d7810 */ /* 0x000fe20007ffe0ff */
[----:B------:R-:W-:Y:S01]  /*f480*/  IMAD.HI.U32 R59, R194, R70, RZ ;  /* 0x00000046c23b7227 */ /* 0x000fe200078e00ff */
[----:B------:R-:W-:Y:S01]  /*f490*/  ISETP.GE.AND P2, PT, R64, RZ, PT ;  /* 0x000000ff4000720c */ /* 0x000fe20003f46270 */
[----:B------:R1:W-:Y:S01]  /*f4a0*/  STL [R1+0x40c], R3 ;  /* 0x00040c0301007387 */ /* 0x0003e20000100800 */
[----:B------:R-:W-:Y:S01]  /*f4b0*/  ISETP.GT.U32.AND P5, PT, R191, R56, PT ;  /* 0x00000038bf00720c */ /* 0x000fe20003fa4070 */
[----:B------:R-:W-:Y:S01]  /*f4c0*/  @!P6 IMAD.MOV R55, RZ, RZ, -R55 ;  /* 0x000000ffff37e224 */ /* 0x000fe200078e0a37 */
[----:B------:R-:W-:Y:S01]  /*f4d0*/  ISETP.GE.AND P6, PT, R57, RZ, PT ;  /* 0x000000ff3900720c */ /* 0x000fe20003fc6270 */
[----:B------:R-:W-:Y:S01]  /*f4e0*/  IMAD.MOV R57, RZ, RZ, -R59 ;  /* 0x000000ffff397224 */ /* 0x000fe200078e0a3b */
[----:B------:R-:W-:Y:S01]  /*f4f0*/  IABS R68, R61 ;  /* 0x0000003d00447213 */ /* 0x000fe20000000000 */
[----:B------:R-:W-:Y:S01]  /*f500*/  @!P1 IMAD.MOV R53, RZ, RZ, -R53 ;  /* 0x000000ffff359224 */ /* 0x000fe200078e0a35 */
[----:B------:R-:W-:Y:S01]  /*f510*/  ISETP.GE.AND P1, PT, R62, RZ, PT ;  /* 0x000000ff3e00720c */ /* 0x000fe20003f26270 */
[----:B------:R-:W-:Y:S01]  /*f520*/  IMAD R70, R191, R57, R70 ;  /* 0x00000039bf467224 */ /* 0x000fe200078e0246 */
[----:B------:R-:W-:Y:S01]  /*f530*/  @!P3 IADD3 R58, R58, -R191, RZ ;  /* 0x800000bf3a3ab210 */ /* 0x000fe20007ffe0ff */
[----:B------:R-:W-:Y:S01]  /*f540*/  IMAD.HI.U32 R63, R194, R68, RZ ;  /* 0x00000044c23f7227 */ /* 0x000fe200078e00ff */
[----:B------:R-:W-:-:S02]  /*f550*/  IADD3 R59, R247, 0x124, RZ ;  /* 0x00000124f73b7810 */ /* 0x000fc40007ffe0ff */
[C---:B------:R-:W-:Y:S01]  /*f560*/  ISETP.GT.U32.AND P3, PT, R191.reuse, R70, PT ;  /* 0x00000046bf00720c */ /* 0x040fe20003f64070 */
[----:B------:R-:W-:Y:S01]  /*f570*/  @!P5 IMAD.IADD R56, R56, 0x1, -R191 ;  /* 0x000000013838d824 */ /* 0x000fe200078e0abf */
[----:B------:R-:W-:Y:S01]  /*f580*/  ISETP.GT.U32.AND P5, PT, R191, R67, PT ;  /* 0x00000043bf00720c */ /* 0x000fe20003fa4070 */
[----:B------:R-:W-:Y:S01]  /*f590*/  IMAD.MOV R63, RZ, RZ, -R63 ;  /* 0x000000ffff3f7224 */ /* 0x000fe200078e0a3f */
[----:B------:R-:W-:Y:S01]  /*f5a0*/  IADD3 R57, R247, 0x125, RZ ;  /* 0x00000125f7397810 */ /* 0x000fe20007ffe0ff */
[----:B-1----:R-:W-:Y:S01]  /*f5b0*/  IMAD.MOV.U32 R3, RZ, RZ, R58 ;  /* 0x000000ffff037224 */ /* 0x002fe200078e003a */
[----:B------:R-:W-:Y:S01]  /*f5c0*/  IABS R60, R59 ;  /* 0x0000003b003c7213 */ /* 0x000fe20000000000 */
[----:B------:R-:W-:Y:S01]  /*f5d0*/  IMAD R68, R191, R63, R68 ;  /* 0x0000003fbf447224 */ /* 0x000fe200078e0244 */
[----:B------:R-:W-:Y:S01]  /*f5e0*/  IABS R65, R57 ;  /* 0x0000003900417213 */ /* 0x000fe20000000000 */
[----:B------:R-:W-:Y:S01]  /*f5f0*/  @!P2 IMAD.MOV R56, RZ, RZ, -R56 ;  /* 0x000000ffff38a224 */ /* 0x000fe200078e0a38 */
[----:B------:R-:W-:Y:S01]  /*f600*/  ISETP.GE.AND P2, PT, R61, RZ, PT ;  /* 0x000000ff3d00720c */ /* 0x000fe20003f46270 */
[----:B------:R-:W-:Y:S01]  /*f610*/  IMAD.HI.U32 R62, R194, R60, RZ ;  /* 0x0000003cc23e7227 */ /* 0x000fe200078e00ff */
[----:B------:R-:W-:-:S02]  /*f620*/  @!P1 IADD3 R3, -R3, RZ, RZ ;  /* 0x000000ff03039210 */ /* 0x000fc40007ffe1ff */
[----:B------:R-:W-:Y:S01]  /*f630*/  IADD3 R63, R247, 0x126, RZ ;  /* 0x00000126f73f7810 */ /* 0x000fe20007ffe0ff */
[--C-:B------:R-:W-:Y:S01]  /*f640*/  @!P5 IMAD.IADD R67, R67, 0x1, -R191.reuse ;  /* 0x000000014343d824 */ /* 0x100fe200078e0abf */
[----:B------:R-:W-:Y:S01]  /*f650*/  IADD3 R58, R247, 0x127, RZ ;  /* 0x00000127f73a7810 */ /* 0x000fe20007ffe0ff */
[----:B------:R-:W-:Y:S01]  /*f660*/  @!P3 IMAD.IADD R70, R70, 0x1, -R191 ;  /* 0x000000014646b824 */ /* 0x000fe200078e0abf */
[----:B------:R1:W-:Y:S01]  /*f670*/  STL [R1+0x414], R3 ;  /* 0x0004140301007387 */ /* 0x0003e20000100800 */
[----:B------:R-:W-:Y:S01]  /*f680*/  IMAD.HI.U32 R61, R194, R65, RZ ;  /* 0x00000041c23d7227 */ /* 0x000fe200078e00ff */
[C---:B------:R-:W-:Y:S02]  /*f690*/  ISETP.GT.U32.AND P5, PT, R191.reuse, R67, PT ;  /* 0x00000043bf00720c */ /* 0x040fe40003fa4070 */
[----:B------:R-:W-:Y:S01]  /*f6a0*/  ISETP.GT.U32.AND P3, PT, R191, R70, PT ;  /* 0x00000046bf00720c */ /* 0x000fe20003f64070 */
[----:B------:R-:W-:Y:S01]  /*f6b0*/  IMAD.MOV R62, RZ, RZ, -R62 ;  /* 0x000000ffff3e7224 */ /* 0x000fe200078e0a3e */
[----:B------:R-:W-:Y:S01]  /*f6c0*/  IABS R69, R58 ;  /* 0x0000003a00457213 */ /* 0x000fe20000000000 */
[----:B------:R-:W-:Y:S01]  /*f6d0*/  IMAD.MOV R61, RZ, RZ, -R61 ;  /* 0x000000ffff3d7224 */ /* 0x000fe200078e0a3d */
[----:B------:R-:W-:Y:S01]  /*f6e0*/  IADD3 R64, R247, 0x129, RZ ;  /* 0x00000129f7407810 */ /* 0x000fe20007ffe0ff */
[C---:B------:R-:W-:Y:S01]  /*f6f0*/  IMAD R60, R191.reuse, R62, R60 ;  /* 0x0000003ebf3c7224 */ /* 0x040fe200078e023c */
[----:B------:R-:W-:Y:S01]  /*f700*/  IABS R62, R63 ;  /* 0x0000003f003e7213 */ /* 0x000fe20000000000 */
[----:B------:R-:W-:Y:S01]  /*f710*/  IMAD R65, R191, R61, R65 ;  /* 0x0000003dbf417224 */ /* 0x000fe200078e0241 */
[----:B------:R-:W-:-:S02]  /*f720*/  IADD3 R61, R247, 0x128, RZ ;  /* 0x00000128f73d7810 */ /* 0x000fc40007ffe0ff */
[----:B------:R-:W-:Y:S01]  /*f730*/  ISETP.GE.AND P1, PT, R59, RZ, PT ;  /* 0x000000ff3b00720c */ /* 0x000fe20003f26270 */
[--C-:B------:R-:W-:Y:S01]  /*f740*/  @!P5 IMAD.IADD R67, R67, 0x1, -R191.reuse ;  /* 0x000000014343d824 */ /* 0x100fe200078e0abf */
[C---:B------:R-:W-:Y:S01]  /*f750*/  ISETP.GT.U32.AND P5, PT, R191.reuse, R68, PT ;  /* 0x00000044bf00720c */ /* 0x040fe20003fa4070 */
[----:B------:R-:W-:Y:S01]  /*f760*/  @!P3 IMAD.IADD R70, R70, 0x1, -R191 ;  /* 0x000000014646b824 */ /* 0x000fe200078e0abf */
[----:B------:R-:W-:Y:S01]  /*f770*/  ISETP.GT.U32.AND P3, PT, R191, R60, PT ;  /* 0x0000003cbf00720c */ /* 0x000fe20003f64070 */
[----:B-1----:R-:W-:Y:S01]  /*f780*/  IMAD.MOV.U32 R3, RZ, RZ, R67 ;  /* 0x000000ffff037224 */ /* 0x002fe200078e0043 */
[----:B------:R-:W-:Y:S01]  /*f790*/  IABS R66, R61 ;  /* 0x0000003d00427213 */ /* 0x000fe20000000000 */
[----:B------:R-:W-:Y:S01]  /*f7a0*/  IMAD.HI.U32 R67, R194, R62, RZ ;  /* 0x0000003ec2437227 */ /* 0x000fe200078e00ff */
[----:B------:R-:W-:-:S03]  /*f7b0*/  IABS R59, R64 ;  /* 0x00000040003b7213 */ /* 0x000fc60000000000 */
[----:B------:R-:W-:Y:S01]  /*f7c0*/  @!P4 IMAD.MOV R3, RZ, RZ, -R3 ;  /* 0x000000ffff03c224 */ /* 0x000fe200078e0a03 */
[----:B------:R-:W-:Y:S01]  /*f7d0*/  ISETP.GT.U32.AND P4, PT, R191, R65, PT ;  /* 0x00000041bf00720c */ /* 0x000fe20003f84070 */
[----:B------:R-:W-:Y:S02]  /*f7e0*/  IMAD.MOV R67, RZ, RZ, -R67 ;  /* 0x000000ffff437224 */ /* 0x000fe400078e0a43 */
[----:B------:R-:W-:Y:S01]  /*f7f0*/  @!P5 IMAD.IADD R68, R68, 0x1, -R191 ;  /* 0x000000014444d824 */ /* 0x000fe200078e0abf */
[----:B------:R1:W-:Y:S01]  /*f800*/  STL [R1+0x410], R3 ;  /* 0x0004100301007387 */ /* 0x0003e20000100800 */
[----:B------:R-:W-:-:S03]  /*f810*/  @!P3 IADD3 R60, R60, -R191, RZ ;  /* 0x800000bf3c3cb210 */ /* 0x000fc60007ffe0ff */
[C---:B------:R-:W-:Y:S02]  /*f820*/  ISETP.GT.U32.AND P5, PT, R191.reuse, R68, PT ;  /* 0x00000044bf00720c */ /* 0x040fe40003fa4070 */
[----:B------:R-:W-:-:S03]  /*f830*/  ISETP.GT.U32.AND P3, PT, R191, R60, PT ;  /* 0x0000003cbf00720c */ /* 0x000fc60003f64070 */
[----:B------:R-:W-:Y:S02]  /*f840*/  @!P4 IMAD.IADD R65, R65, 0x1, -R191 ;  /* 0x000000014141c824 */ /* 0x000fe400078e0abf */
[----:B-1----:R-:W-:Y:S02]  /*f850*/  IMAD.MOV.U32 R3, RZ, RZ, R70 ;  /* 0x000000ffff037224 */ /* 0x002fe400078e0046 */
[----:B------:R-:W-:Y:S01]  /*f860*/  IMAD.HI.U32 R70, R194, R69, RZ ;  /* 0x00000045c2467227 */ /* 0x000fe200078e00ff */
[----:B------:R-:W-:-:S03]  /*f870*/  ISETP.GT.U32.AND P4, PT, R191, R65, PT ;  /* 0x00000041bf00720c */ /* 0x000fc60003f84070 */
[----:B------:R-:W-:Y:S01]  /*f880*/  @!P6 IMAD.MOV R3, RZ, RZ, -R3 ;  /* 0x000000ffff03e224 */ /* 0x000fe200078e0a03 */
[----:B------:R-:W-:Y:S01]  /*f890*/  ISETP.GE.AND P6, PT, R57, RZ, PT ;  /* 0x000000ff3900720c */ /* 0x000fe20003fc6270 */
[C---:B------:R-:W-:Y:S02]  /*f8a0*/  IMAD R57, R191.reuse, R67, R62 ;  /* 0x00000043bf397224 */ /* 0x040fe400078e023e */
[----:B------:R-:W-:Y:S01]  /*f8b0*/  @!P5 IMAD.IADD R68, R68, 0x1, -R191 ;  /* 0x000000014444d824 */ /* 0x000fe200078e0abf */
[----:B------:R1:W-:Y:S01]  /*f8c0*/  STL [R1+0x408], R3 ;  /* 0x0004080301007387 */ /* 0x0003e20000100800 */
[----:B------:R-:W-:Y:S01]  /*f8d0*/  IMAD.HI.U32 R62, R194, R66, RZ ;  /* 0x00000042c23e7227 */ /* 0x000fe200078e00ff */
[----:B------:R-:W-:-:S03]  /*f8e0*/  ISETP.GT.U32.AND P5, PT, R191, R57, PT ;  /* 0x00000039bf00720c */ /* 0x000fc60003fa4070 */
[----:B------:R-:W-:Y:S01]  /*f8f0*/  IMAD.MOV R70, RZ, RZ, -R70 ;  /* 0x000000ffff467224 */ /* 0x000fe200078e0a46 */
[----:B------:R-:W-:Y:S01]  /*f900*/  IADD3 R62, -R62, RZ, RZ ;  /* 0x000000ff3e3e7210 */ /* 0x000fe20007ffe1ff */
[----:B------:R-:W-:-:S04]  /*f910*/  IMAD.HI.U32 R67, R194, R59, RZ ;  /* 0x0000003bc2437227 */ /* 0x000fc800078e00ff */
[----:B-1----:R-:W-:Y:S02]  /*f920*/  IMAD.MOV.U32 R3, RZ, RZ, R68 ;  /* 0x000000ffff037224 */ /* 0x002fe400078e0044 */
[--C-:B------:R-:W-:Y:S01]  /*f930*/  @!P3 IMAD.IADD R60, R60, 0x1, -R191.reuse ;  /* 0x000000013c3cb824 */ /* 0x100fe200078e0abf */
[----:B------:R-:W-:Y:S01]  /*f940*/  ISETP.GE.AND P3, PT, R63, RZ, PT ;  /* 0x000000ff3f00720c */ /* 0x000fe20003f66270 */
[----:B------:R-:W-:Y:S02]  /*f950*/  @!P5 IMAD.IADD R57, R57, 0x1, -R191 ;  /* 0x000000013939d824 */ /* 0x000fe400078e0abf */
[----:B------:R-:W-:Y:S01]  /*f960*/  @!P2 IMAD.MOV R3, RZ, RZ, -R3 ;  /* 0x000000ffff03a224 */ /* 0x000fe200078e0a03 */
[----:B------:R-:W-:Y:S01]  /*f970*/  MOV R4, R60 ;  /* 0x0000003c00047202 */ /* 0x000fe20000000f00 */
[C---:B------:R-:W-:Y:S01]  /*f980*/  IMAD R63, R191.reuse, R70, R69 ;  /* 0x00000046bf3f7224 */ /* 0x040fe200078e0245 */
[C---:B------:R-:W-:Y:S01]  /*f990*/  ISETP.GT.U32.AND P2, PT, R191.reuse, R57, PT ;  /* 0x00000039bf00720c */ /* 0x040fe20003f44070 */
[----:B------:R-:W-:Y:S01]  /*f9a0*/  IMAD.MOV R67, RZ, RZ, -R67 ;  /* 0x000000ffff437224 */ /* 0x000fe200078e0a43 */
[----:B------:R1:W-:Y:S01]  /*f9b0*/  STL [R1+0x3d0], R3 ;  /* 0x0003d00301007387 */ /* 0x0003e20000100800 */
[----:B------:R-:W-:Y:S01]  /*f9c0*/  IMAD R66, R191, R62, R66 ;  /* 0x0000003ebf427224 */ /* 0x000fe200078e0242 */
[----:B------:R-:W-:Y:S01]  /*f9d0*/  IADD3 R62, R247, 0x12a, RZ ;  /* 0x0000012af73e7810 */ /* 0x000fe20007ffe0ff */
[----:B------:R-:W-:Y:S01]  /*f9e0*/  @!P4 IMAD.IADD R65, R65, 0x1, -R191 ;  /* 0x000000014141c824 */ /* 0x000fe200078e0abf */
[C---:B------:R-:W-:Y:S01]  /*f9f0*/  ISETP.GT.U32.AND P5, PT, R191.reuse, R63, PT ;  /* 0x0000003fbf00720c */ /* 0x040fe20003fa4070 */
[C---:B------:R-:W-:Y:S01]  /*fa00*/  IMAD R59, R191.reuse, R67, R59 ;  /* 0x00000043bf3b7224 */ /* 0x040fe200078e023b */
[----:B------:R-:W-:Y:S01]  /*fa10*/  IABS R67, R62 ;  /* 0x0000003e00437213 */ /* 0x000fe20000000000 */
[----:B------:R-:W-:Y:S01]  /*fa20*/  @!P1 IMAD.MOV R4, RZ, RZ, -R4 ;  /* 0x000000ffff049224 */ /* 0x000fe200078e0a04 */
[----:B------:R-:W-:Y:S01]  /*fa30*/  ISETP.GT.U32.AND P4, PT, R191, R66, PT ;  /* 0x00000042bf00720c */ /* 0x000fe20003f84070 */
[----:B-1----:R-:W-:Y:S01]  /*fa40*/  IMAD.MOV.U32 R3, RZ, RZ, R65 ;  /* 0x000000ffff037224 */ /* 0x002fe200078e0041 */
[----:B------:R-:W-:Y:S01]  /*fa50*/  ISETP.GE.AND P1, PT, R58, RZ, PT ;  /* 0x000000ff3a00720c */ /* 0x000fe20003f26270 */
[----:B------:R-:W-:Y:S01]  /*fa60*/  IMAD.MOV.U32 R60, RZ, RZ, R67 ;  /* 0x000000ffff3c7224 */ /* 0x000fe200078e0043 */
[----:B------:R-:W-:Y:S01]  /*fa70*/  IADD3 R58, R247, 0x12b, RZ ;  /* 0x0000012bf73a7810 */ /* 0x000fe20007ffe0ff */
[----:B------:R-:W-:Y:S01]  /*fa80*/  @!P6 IMAD.MOV R3, RZ, RZ, -R3 ;  /* 0x000000ffff03e224 */ /* 0x000fe200078e0a03 */
[----:B------:R-:W-:Y:S01]  /*fa90*/  ISETP.GT.U32.AND P6, PT, R191, R59, PT ;  /* 0x0000003bbf00720c */ /* 0x000fe20003fc4070 */
[--C-:B------:R-:W-:Y:S01]  /*faa0*/  @!P2 IMAD.IADD R57, R57, 0x1, -R191.reuse ;  /* 0x000000013939a824 */ /* 0x100fe200078e0abf */
[----:B------:R-:W-:Y:S01]  /*fab0*/  ISETP.GE.AND P2, PT, R61, RZ, PT ;  /* 0x000000ff3d00720c */ /* 0x000fe20003f46270 */
[----:B------:R-:W-:Y:S01]  /*fac0*/  IMAD.HI.U32 R65, R194, R60, RZ ;  /* 0x0000003cc2417227 */ /* 0x000fe200078e00ff */
[----:B------:R-:W-:Y:S01]  /*fad0*/  IABS R61, R58 ;  /* 0x0000003a003d7213 */ /* 0x000fe20000000000 */
[----:B------:R-:W-:Y:S01]  /*fae0*/  STL [R1+0x3f4], R4 ;  /* 0x0003f40401007387 */ /* 0x000fe20000100800 */
[----:B------:R-:W-:Y:S01]  /*faf0*/  IADD3 R69, R247, 0x12e, RZ ;  /* 0x0000012ef7457810 */ /* 0x000fe20007ffe0ff */
[--C-:B------:R-:W-:Y:S01]  /*fb00*/  @!P5 IMAD.IADD R63, R63, 0x1, -R191.reuse ;  /* 0x000000013f3fd824 */ /* 0x100fe200078e0abf */
[----:B------:R-:W-:Y:S01]  /*fb10*/  ISETP.GE.AND P5, PT, R64, RZ, PT ;  /* 0x000000ff4000720c */ /* 0x000fe20003fa6270 */
[----:B------:R-:W-:Y:S01]  /*fb20*/  @!P4 IMAD.IADD R66, R66, 0x1, -R191 ;  /* 0x000000014242c824 */ /* 0x000fe200078e0abf */
[----:B------:R-:W-:Y:S01]  /*fb30*/  IADD3 R64, -R65, RZ, RZ ;  /* 0x000000ff41407210 */ /* 0x000fe20007ffe1ff */
[----:B------:R-:W-:Y:S01]  /*fb40*/  IMAD.MOV.U32 R65, RZ, RZ, R61 ;  /* 0x000000ffff417224 */ /* 0x000fe200078e003d */
[----:B------:R-:W-:Y:S01]  /*fb50*/  ISETP.GT.U32.AND P4, PT, R191, R63, PT ;  /* 0x0000003fbf00720c */ /* 0x000fe20003f84070 */
[----:B------:R-:W-:Y:S01]  /*fb60*/  @!P6 IMAD.IADD R59, R59, 0x1, -R191 ;  /* 0x000000013b3be824 */ /* 0x000fe200078e0abf */
[----:B------:R-:W-:Y:S01]  /*fb70*/  ISETP.GT.U32.AND P6, PT, R191, R66, PT ;  /* 0x00000042bf00720c */ /* 0x000fe20003fc4070 */
[----:B------:R-:W-:Y:S01]  /*fb80*/  IMAD.HI.U32 R61, R194, R65, RZ ;  /* 0x00000041c23d7227 */ /* 0x000fe200078e00ff */
[----:B------:R1:W-:Y:S01]  /*fb90*/  STL [R1+0x3fc], R3 ;  /* 0x0003fc0301007387 */ /* 0x0003e20000100800 */
[----:B------:R-:W-:-:S02]  /*fba0*/  IABS R68, R69 ;  /* 0x0000004500447213 */ /* 0x000fc40000000000 */
[----:B------:R-:W-:Y:S02]  /*fbb0*/  IMAD.MOV R61, RZ, RZ, -R61 ;  /* 0x000000ffff3d7224 */ /* 0x000fe400078e0a3d */
[----:B------:R-:W-:Y:S01]  /*fbc0*/  IMAD R60, R191, R64, R60 ;  /* 0x00000040bf3c7224 */ /* 0x000fe200078e023c */
[----:B------:R-:W-:Y:S01]  /*fbd0*/  IADD3 R64, R247, 0x12d, RZ ;  /* 0x0000012df7407810 */ /* 0x000fe20007ffe0ff */
[----:B------:R-:W-:Y:S02]  /*fbe0*/  IMAD R65, R191, R61, R65 ;  /* 0x0000003dbf417224 */ /* 0x000fe400078e0241 */
[----:B------:R-:W-:Y:S01]  /*fbf0*/  @!P4 IADD3 R63, R63, -R191, RZ ;  /* 0x800000bf3f3fc210 */ /* 0x000fe20007ffe0ff */
[----:B-1----:R-:W-:Y:S01]  /*fc00*/  IMAD.MOV.U32 R3, RZ, RZ, R57 ;  /* 0x000000ffff037224 */ /* 0x002fe200078e0039 */
[C---:B------:R-:W-:Y:S01]  /*fc10*/  ISETP.GT.U32.AND P4, PT, R191.reuse, R60, PT ;  /* 0x0000003cbf00720c */ /* 0x040fe20003f84070 */
[----:B------:R-:W-:Y:S01]  /*fc20*/  @!P6 IMAD.IADD R66, R66, 0x1, -R191 ;  /* 0x000000014242e824 */ /* 0x000fe200078e0abf */
[C---:B------:R-:W-:Y:S01]  /*fc30*/  ISETP.GT.U32.AND P6, PT, R191.reuse, R65, PT ;  /* 0x00000041bf00720c */ /* 0x040fe20003fc4070 */
[----:B------:R-:W-:Y:S01]  /*fc40*/  @!P3 IMAD.MOV R3, RZ, RZ, -R3 ;  /* 0x000000ffff03b224 */ /* 0x000fe200078e0a03 */
[----:B------:R-:W-:Y:S01]  /*fc50*/  ISETP.GT.U32.AND P3, PT, R191, R59, PT ;  /* 0x0000003bbf00720c */ /* 0x000fe20003f64070 */
[----:B------:R-:W-:Y:S01]  /*fc60*/  IMAD.MOV.U32 R4, RZ, RZ, R66 ;  /* 0x000000ffff047224 */ /* 0x000fe200078e0042 */
[----:B------:R-:W-:-:S02]  /*fc70*/  IADD3 R57, R247, 0x12c, RZ ;  /* 0x0000012cf7397810 */ /* 0x000fc40007ffe0ff */
[----:B------:R-:W-:Y:S01]  /*fc80*/  IABS R61, R64 ;  /* 0x00000040003d7213 */ /* 0x000fe20000000000 */
[----:B------:R1:W-:Y:S01]  /*fc90*/  STL [R1+0x400], R3 ;  /* 0x0004000301007387 */ /* 0x0003e20000100800 */
[----:B------:R-:W-:Y:S01]  /*fca0*/  IABS R67, R57 ;  /* 0x0000003900437213 */ /* 0x000fe20000000000 */
[----:B------:R-:W-:Y:S01]  /*fcb0*/  @!P2 IMAD.MOV R4, RZ, RZ, -R4 ;  /* 0x000000ffff04a224 */ /* 0x000fe200078e0a04 */
[----:B------:R-:W-:Y:S01]  /*fcc0*/  IADD3 R66, R247, 0x132, RZ ;  /* 0x00000132f7427810 */ /* 0x000fe20007ffe0ff */
[----:B------:R-:W-:-:S04]  /*fcd0*/  IMAD.HI.U32 R70, R194, R61, RZ ;  /* 0x0000003dc2467227 */ /* 0x000fc800078e00ff */
[----:B------:R-:W-:Y:S01]  /*fce0*/  @!P3 IMAD.IADD R59, R59, 0x1, -R191 ;  /* 0x000000013b3bb824 */ /* 0x000fe200078e0abf */
[----:B------:R-:W-:Y:S01]  /*fcf0*/  ISETP.GE.AND P3, PT, R62, RZ, PT ;  /* 0x000000ff3e00720c */ /* 0x000fe20003f66270 */
[----:B-1----:R-:W-:Y:S01]  /*fd00*/  IMAD.MOV.U32 R3, RZ, RZ, R63 ;  /* 0x000000ffff037224 */ /* 0x002fe200078e003f */
[----:B------:R-:W-:Y:S01]  /*fd10*/  IADD3 R63, -R70, RZ, RZ ;  /* 0x000000ff463f7210 */ /* 0x000fe20007ffe1ff */
[----:B------:R-:W-:Y:S02]  /*fd20*/  @!P6 IMAD.IADD R65, R65, 0x1, -R191 ;  /* 0x000000014141e824 */ /* 0x000fe400078e0abf */
[----:B------:R-:W-:Y:S02]  /*fd30*/  IMAD.MOV.U32 R62, RZ, RZ, R68 ;  /* 0x000000ffff3e7224 */ /* 0x000fe400078e0044 */
[----:B------:R-:W-:Y:S01]  /*fd40*/  IMAD.HI.U32 R68, R194, R67, RZ ;  /* 0x00000043c2447227 */ /* 0x000fe200078e00ff */
[----:B------:R-:W-:-:S03]  /*fd50*/  ISETP.GT.U32.AND P6, PT, R191, R65, PT ;  /* 0x00000041bf00720c */ /* 0x000fc60003fc4070 */
[----:B------:R-:W-:Y:S02]  /*fd60*/  @!P1 IMAD.MOV R3, RZ, RZ, -R3 ;  /* 0x000000ffff039224 */ /* 0x000fe400078e0a03 */
[----:B------:R-:W-:Y:S01]  /*fd70*/  @!P4 IMAD.IADD R60, R60, 0x1, -R191 ;  /* 0x000000013c3cc824 */ /* 0x000fe200078e0abf */
[----:B------:R-:W-:Y:S01]  /*fd80*/  ISETP.GE.AND P4, PT, R58, RZ, PT ;  /* 0x000000ff3a00720c */ /* 0x000fe20003f86270 */
[----:B------:R-:W-:Y:S01]  /*fd90*/  IMAD.HI.U32 R58, R194, R62, RZ ;  /* 0x0000003ec23a7227 */ /* 0x000fe200078e00ff */
[----:B------:R1:W-:Y:S02]  /*fda0*/  STL [R1+0x3f8], R3 ;  /* 0x0003f80301007387 */ /* 0x0003e40000100800 */
[----:B------:R-:W-:Y:S01]  /*fdb0*/  ISETP.GT.U32.AND P1, PT, R191, R60, PT ;  /* 0x0000003cbf00720c */ /* 0x000fe20003f24070 */
[----:B------:R-:W-:Y:S01]  /*fdc0*/  IMAD.MOV R68, RZ, RZ, -R68 ;  /* 0x000000ffff447224 */ /* 0x000fe200078e0a44 */
[----:B------:R-:W-:Y:S01]  /*fdd0*/  STL [R1+0x3e8], R4 ;  /* 0x0003e80401007387 */ /* 0x000fe20000100800 */
[----:B------:R-:W-:-:S02]  /*fde0*/  IMAD.MOV R58, RZ, RZ, -R58 ;  /* 0x000000ffff3a7224 */ /* 0x000fc400078e0a3a */
[----:B------:R-:W-:Y:S01]  /*fdf0*/  IMAD R61, R191, R63, R61 ;  /* 0x0000003fbf3d7224 */ /* 0x000fe200078e023d */
[----:B------:R-:W-:Y:S01]  /*fe00*/  IADD3 R63, R247, 0x130, RZ ;  /* 0x00000130f73f7810 */ /* 0x000fe20007ffe0ff */
[----:B------:R-:W-:Y:S01]  /*fe10*/  IMAD R67, R191, R68, R67 ;  /* 0x00000044bf437224 */ /* 0x000fe200078e0243 */
[C---:B------:R-:W-:Y:S01]  /*fe20*/  IADD3 R68, R247.reuse, 0x131, RZ ;  /* 0x00000131f7447810 */ /* 0x040fe20007ffe0ff */
[----:B-1----:R-:W-:Y:S01]  /*fe30*/  IMAD.MOV.U32 R3, RZ, RZ, R59 ;  /* 0x000000ffff037224 */ /* 0x002fe200078e003b */
[----:B------:R-:W-:Y:S01]  /*fe40*/  IADD3 R59, R247, 0x12f, RZ ;  /* 0x0000012ff73b7810 */ /* 0x000fe20007ffe0ff */
[C---:B------:R-:W-:Y:S01]  /*fe50*/  IMAD R62, R191.reuse, R58, R62 ;  /* 0x0000003abf3e7224 */ /* 0x040fe200078e023e */
[----:B------:R-:W-:Y:S01]  /*fe60*/  ISETP.GT.U32.AND P2, PT, R191, R67, PT ;  /* 0x00000043bf00720c */ /* 0x000fe20003f44070 */
[--C-:B------:R-:W-:Y:S01]  /*fe70*/  @!P6 IMAD.IADD R65, R65, 0x1, -R191.reuse ;  /* 0x000000014141e824 */ /* 0x100fe200078e0abf */
[----:B------:R-:W-:Y:S01]  /*fe80*/  @!P5 IADD3 R3, -R3, RZ, RZ ;  /* 0x000000ff0303d210 */ /* 0x000fe20007ffe1ff */
[----:B------:R-:W-:Y:S01]  /*fe90*/  @!P1 IMAD.IADD R60, R60, 0x1, -R191 ;  /* 0x000000013c3c9824 */ /* 0x000fe200078e0abf */
[----:B------:R-:W-:-:S02]  /*fea0*/  ISETP.GT.U32.AND P5, PT, R191, R61, PT ;  /* 0x0000003dbf00720c */ /* 0x000fc40003fa4070 */
[----:B------:R-:W-:Y:S01]  /*feb0*/  ISETP.GT.U32.AND P6, PT, R191, R62, PT ;  /* 0x0000003ebf00720c */ /* 0x000fe20003fc4070 */
[----:B------:R1:W-:Y:S01]  /*fec0*/  STL [R1+0x3ec], R3 ;  /* 0x0003ec0301007387 */ /* 0x0003e20000100800 */
[----:B------:R-:W-:Y:S02]  /*fed0*/  ISETP.GE.AND P1, PT, R57, RZ, PT ;  /* 0x000000ff3900720c */ /* 0x000fe40003f26270 */
[----:B------:R-:W-:Y:S02]  /*fee0*/  IABS R58, R63 ;  /* 0x0000003f003a7213 */ /* 0x000fe40000000000 */
[----:B------:R-:W-:Y:S01]  /*fef0*/  IABS R57, R59 ;  /* 0x0000003b00397213 */ /* 0x000fe20000000000 */
[--C-:B------:R-:W-:Y:S01]  /*ff00*/  @!P2 IMAD.IADD R67, R67, 0x1, -R191.reuse ;  /* 0x000000014343a824 */ /* 0x100fe200078e0abf */
[----:B------:R-:W-:Y:S02]  /*ff10*/  ISETP.GE.AND P2, PT, R64, RZ, PT ;  /* 0x000000ff4000720c */ /* 0x000fe40003f46270 */
[----:B------:R-:W-:Y:S01]  /*ff20*/  IABS R71, R68 ;  /* 0x0000004400477213 */ /* 0x000fe20000000000 */
[----:B------:R-:W-:Y:S01]  /*ff30*/  @!P5 IMAD.IADD R61, R61, 0x1, -R191 ;  /* 0x000000013d3dd824 */ /* 0x000fe200078e0abf */
[C---:B------:R-:W-:Y:S01]  /*ff40*/  ISETP.GT.U32.AND P5, PT, R191.reuse, R67, PT ;  /* 0x00000043bf00720c */ /* 0x040fe20003fa4070 */
[----:B-1----:R-:W-:Y:S01]  /*ff50*/  IMAD.MOV.U32 R3, RZ, RZ, R60 ;  /* 0x000000ffff037224 */ /* 0x002fe200078e003c */
[----:B------:R-:W-:Y:S01]  /*ff60*/  @!P6 IADD3 R62, R62, -R191, RZ ;  /* 0x800000bf3e3ee210 */ /* 0x000fe20007ffe0ff */
[----:B------:R-:W-:Y:S01]  /*ff70*/  IMAD.HI.U32 R60, R194, R58, RZ ;  /* 0x0000003ac23c7227 */ /* 0x000fe200078e00ff */
[----:B------:R-:W-:-:S03]  /*ff80*/  ISETP.GT.U32.AND P6, PT, R191, R61, PT ;  /* 0x0000003dbf00720c */ /* 0x000fc60003fc4070 */
[----:B------:R-:W-:-:S04]  /*ff90*/  IMAD.HI.U32 R64, R194, R57, RZ ;  /* 0x00000039c2407227 */ /* 0x000fc800078e00ff */
[----:B------:R-:W-:Y:S02]  /*ffa0*/  IMAD.MOV R60, RZ, RZ, -R60 ;  /* 0x000000ffff3c7224 */ /* 0x000fe400078e0a3c */
[----:B------:R-:W-:Y:S02]  /*ffb0*/  IMAD.MOV R64, RZ, RZ, -R64 ;  /* 0x000000ffff407224 */ /* 0x000fe400078e0a40 */
[----:B------:R-:W-:Y:S01]  /*ffc0*/  IMAD R58, R191, R60, R58 ;  /* 0x0000003cbf3a7224 */ /* 0x000fe200078e023a */
[----:B------:R-:W-:Y:S01]  /*ffd0*/  IADD3 R60, R247, 0x133, RZ ;  /* 0x00000133f73c7810 */ /* 0x000fe20007ffe0ff */
[----:B------:R-:W-:Y:S01]  /*ffe0*/  IMAD R57, R191, R64, R57 ;  /* 0x00000040bf397224 */ /* 0x000fe200078e0239 */
[----:B------:R-:W-:Y:S01]  /*fff0*/  IABS R64, R66 ;  /* 0x0000004200407213 */ /* 0x000fe20000000000 */
[--C-:B------:R-:W-:Y:S01]  /*10000*/  @!P6 IMAD.IADD R61, R61, 0x1, -R191.reuse ;  /* 0x000000013d3de824 */ /* 0x100fe200078e0abf */
[----:B------:R-:W-:Y:S01]  /*10010*/  ISETP.GT.U32.AND P6, PT, R191, R58, PT ;  /* 0x0000003abf00720c */ /* 0x000fe20003fc4070 */
[----:B------:R-:W-:Y:S01]  /*10020*/  @!P5 IMAD.IADD R67, R67, 0x1, -R191 ;  /* 0x000000014343d824 */ /* 0x000fe200078e0abf */
[----:B------:R-:W-:Y:S01]  /*10030*/  ISETP.GT.U32.AND P5, PT, R191, R57, PT ;  /* 0x00000039bf00720c */ /* 0x000fe20003fa4070 */
[----:B------:R-:W-:-:S04]  /*10040*/  IMAD.HI.U32 R72, R194, R71, RZ ;  /* 0x00000047c2487227 */ /* 0x000fc800078e00ff */
[----:B------:R-:W-:Y:S01]  /*10050*/  @!P3 IMAD.MOV R3, RZ, RZ, -R3 ;  /* 0x000000ffff03b224 */ /* 0x000fe200078e0a03 */
[----:B------:R-:W-:Y:S01]  /*10060*/  ISETP.GT.U32.AND P3, PT, R191, R62, PT ;  /* 0x0000003ebf00720c */ /* 0x000fe20003f64070 */
[----:B------:R-:W-:Y:S02]  /*10070*/  IMAD.MOV R72, RZ, RZ, -R72 ;  /* 0x000000ffff487224 */ /* 0x000fe400078e0a48 */
[----:B------:R-:W-:Y:S01]  /*10080*/  IMAD.MOV.U32 R5, RZ, RZ, R67 ;  /* 0x000000ffff057224 */ /* 0x000fe200078e0043 */
[----:B------:R1:W-:Y:S01]  /*10090*/  STL [R1+0x3f0], R3 ;  /* 0x0003f00301007387 */ /* 0x0003e20000100800 */
[----:B------:R-:W-:Y:S02]  /*100a0*/  @!P6 IMAD.IADD R58, R58, 0x1, -R191 ;  /* 0x000000013a3ae824 */ /* 0x000fe400078e0abf */
[----:B------:R-:W-:Y:S01]  /*100b0*/  @!P5 IADD3 R57, R57, -R191, RZ ;  /* 0x800000bf3939d210 */ /* 0x000fe20007ffe0ff */
[----:B------:R-:W-:Y:S01]  /*100c0*/  IMAD.HI.U32 R70, R194, R64, RZ ;  /* 0x00000040c2467227 */ /* 0x000fe200078e00ff */
[----:B------:R-:W-:-:S02]  /*100d0*/  ISETP.GE.AND P5, PT, R59, RZ, PT ;  /* 0x000000ff3b00720c */ /* 0x000fc40003fa6270 */
[C---:B------:R-:W-:Y:S01]  /*100e0*/  ISETP.GT.U32.AND P6, PT, R191.reuse, R58, PT ;  /* 0x0000003abf00720c */ /* 0x040fe20003fc4070 */
[----:B------:R-:W-:Y:S01]  /*100f0*/  IMAD R59, R191, R72, R71 ;  /* 0x00000048bf3b7224 */ /* 0x000fe200078e0247 */
[----:B------:R-:W-:Y:S01]  /*10100*/  IADD3 R72, R247, 0x137, RZ ;  /* 0x00000137f7487810 */ /* 0x000fe20007ffe0ff */
[----:B------:R-:W-:Y:S02]  /*10110*/  @!P1 IMAD.MOV R5, RZ, RZ, -R5 ;  /* 0x000000ffff059224 */ /* 0x000fe400078e0a05 */
[----:B------:R-:W-:Y:S01]  /*10120*/  @!P3 IMAD.IADD R62, R62, 0x1, -R191 ;  /* 0x000000013e3eb824 */ /* 0x000fe200078e0abf */
[----:B------:R-:W-:Y:S01]  /*10130*/  ISETP.GT.U32.AND P1, PT, R191, R59, PT ;  /* 0x0000003bbf00720c */ /* 0x000fe20003f24070 */
[----:B------:R-:W-:Y:S01]  /*10140*/  IMAD.MOV R70, RZ, RZ, -R70 ;  /* 0x000000ffff467224 */ /* 0x000fe200078e0a46 */
[----:B------:R-:W-:Y:S01]  /*10150*/  ISETP.GE.AND P3, PT, R69, RZ, PT ;  /* 0x000000ff4500720c */ /* 0x000fe20003f66270 */
[----:B------:R-:W-:Y:S01]  /*10160*/  IMAD.MOV.U32 R4, RZ, RZ, R61 ;  /* 0x000000ffff047224 */ /* 0x000fe200078e003d */
[----:B------:R-:W-:Y:S01]  /*10170*/  IABS R69, R60 ;  /* 0x0000003c00457213 */ /* 0x000fe20000000000 */
[----:B-1----:R-:W-:-:S02]  /*10180*/  IMAD.MOV.U32 R3, RZ, RZ, R65 ;  /* 0x000000ffff037224 */ /* 0x002fc400078e0041 */
[----:B------:R-:W-:Y:S02]  /*10190*/  IMAD R64, R191, R70, R64 ;  /* 0x00000046bf407224 */ /* 0x000fe400078e0240 */
[----:B------:R-:W-:Y:S01]  /*101a0*/  @!P2 IMAD.MOV R4, RZ, RZ, -R4 ;  /* 0x000000ffff04a224 */ /* 0x000fe200078e0a04 */
[----:B------:R-:W-:Y:S01]  /*101b0*/  ISETP.GE.AND P2, PT, R63, RZ, PT ;  /* 0x000000ff3f00720c */ /* 0x000fe20003f46270 */
[----:B------:R-:W-:Y:S01]  /*101c0*/  @!P4 IMAD.MOV R3, RZ, RZ, -R3 ;  /* 0x000000ffff03c224 */ /* 0x000fe200078e0a03 */
[----:B------:R-:W-:Y:S01]  /*101d0*/  IADD3 R63, R247, 0x134, RZ ;  /* 0x00000134f73f7810 */ /* 0x000fe20007ffe0ff */
[----:B------:R-:W-:Y:S01]  /*101e0*/  IMAD.HI.U32 R61, R194, R69, RZ ;  /* 0x00000045c23d7227 */ /* 0x000fe200078e00ff */
[----:B------:R-:W-:Y:S02]  /*101f0*/  @!P1 IADD3 R59, R59, -R191, RZ ;  /* 0x800000bf3b3b9210 */ /* 0x000fe40007ffe0ff */
[C---:B------:R-:W-:Y:S01]  /*10200*/  ISETP.GT.U32.AND P4, PT, R191.reuse, R57, PT ;  /* 0x00000039bf00720c */ /* 0x040fe20003f84070 */
[----:B------:R-:W-:Y:S01]  /*10210*/  @!P6 IMAD.IADD R58, R58, 0x1, -R191 ;  /* 0x000000013a3ae824 */ /* 0x000fe200078e0abf */
[----:B------:R-:W-:Y:S01]  /*10220*/  ISETP.GT.U32.AND P6, PT, R191, R64, PT ;  /* 0x00000040bf00720c */ /* 0x000fe20003fc4070 */
[----:B------:R-:W-:Y:S01]  /*10230*/  IMAD.MOV R61, RZ, RZ, -R61 ;  /* 0x000000ffff3d7224 */ /* 0x000fe200078e0a3d */
[----:B------:R1:W-:Y:S01]  /*10240*/  STL [R1+0x3e0], R3 ;  /* 0x0003e00301007387 */ /* 0x0003e20000100800 */
[----:B------:R-:W-:-:S02]  /*10250*/  IABS R70, R63 ;  /* 0x0000003f00467213 */ /* 0x000fc40000000000 */
[C---:B------:R-:W-:Y:S01]  /*10260*/  IMAD R61, R191.reuse, R61, R69 ;  /* 0x0000003dbf3d7224 */ /* 0x040fe200078e0245 */
[C---:B------:R-:W-:Y:S01]  /*10270*/  ISETP.GT.U32.AND P1, PT, R191.reuse, R59, PT ;  /* 0x0000003bbf00720c */ /* 0x040fe20003f24070 */
[----:B------:R-:W-:Y:S01]  /*10280*/  @!P2 IMAD.MOV R58, RZ, RZ, -R58 ;  /* 0x000000ffff3aa224 */ /* 0x000fe200078e0a3a */
[----:B------:R-:W-:Y:S01]  /*10290*/  STL [R1+0x3dc], R5 ;  /* 0x0003dc0501007387 */ /* 0x000fe20000100800 */
[----:B------:R-:W-:Y:S01]  /*102a0*/  IMAD.HI.U32 R65, R194, R70, RZ ;  /* 0x00000046c2417227 */ /* 0x000fe200078e00ff */
[----:B------:R-:W-:Y:S02]  /*102b0*/  ISETP.GT.U32.AND P2, PT, R191, R61, PT ;  /* 0x0000003dbf00720c */ /* 0x000fe40003f44070 */
[----:B-1----:R-:W-:Y:S01]  /*102c0*/  MOV R3, R62 ;  /* 0x0000003e00037202 */ /* 0x002fe20000000f00 */
[----:B------:R-:W-:Y:S01]  /*102d0*/  @!P6 IMAD.IADD R64, R64, 0x1, -R191 ;  /* 0x000000014040e824 */ /* 0x000fe200078e0abf */
[----:B------:R-:W-:Y:S01]  /*102e0*/  IADD3 R62, R247, 0x136, RZ ;  /* 0x00000136f73e7810 */ /* 0x000fe20007ffe0ff */
[----:B------:R-:W-:Y:S01]  /*102f0*/  IMAD.MOV R65, RZ, RZ, -R65 ;  /* 0x000000ffff417224 */ /* 0x000fe200078e0a41 */
[----:B------:R-:W-:Y:S01]  /*10300*/  STL [R1+0x3d8], R4 ;  /* 0x0003d80401007387 */ /* 0x000fe20000100800 */
[----:B------:R-:W-:Y:S01]  /*10310*/  @!P3 IMAD.MOV R3, RZ, RZ, -R3 ;  /* 0x000000ffff03b224 */ /* 0x000fe200078e0a03 */
[----:B------:R-:W-:Y:S01]  /*10320*/  ISETP.GE.AND P3, PT, R68, RZ, PT ;  /* 0x000000ff4400720c */ /* 0x000fe20003f66270 */
[--C-:B------:R-:W-:Y:S01]  /*10330*/  @!P4 IMAD.IADD R57, R57, 0x1, -R191.reuse ;  /* 0x000000013939c824 */ /* 0x100fe200078e0abf */
[----:B------:R-:W-:Y:S01]  /*10340*/  ISETP.GT.U32.AND P6, PT, R191, R64, PT ;  /* 0x00000040bf00720c */ /* 0x000fe20003fc4070 */
[----:B------:R-:W-:Y:S01]  /*10350*/  @!P1 IMAD.IADD R59, R59, 0x1, -R191 ;  /* 0x000000013b3b9824 */ /* 0x000fe200078e0abf */
[----:B------:R-:W-:Y:S01]  /*10360*/  ISETP.GE.AND P4, PT, R66, RZ, PT ;  /* 0x000000ff4200720c */ /* 0x000fe20003f86270 */
[----:B------:R-:W-:Y:S01]  /*10370*/  IMAD R70, R191, R65, R70 ;  /* 0x00000041bf467224 */ /* 0x000fe200078e0246 */
[----:B------:R-:W-:Y:S01]  /*10380*/  IABS R66, R62 ;  /* 0x0000003e00427213 */ /* 0x000fe20000000000 */
[----:B------:R-:W-:Y:S01]  /*10390*/  @!P5 IMAD.MOV R57, RZ, RZ, -R57 ;  /* 0x000000ffff39d224 */ /* 0x000fe200078e0a39 */
[----:B------:R-:W-:Y:S01]  /*103a0*/  ISETP.GE.AND P5, PT, R60, RZ, PT ;  /* 0x000000ff3c00720c */ /* 0x000fe20003fa6270 */
[----:B------:R-:W-:Y:S01]  /*103b0*/  @!P2 IMAD.IADD R61, R61, 0x1, -R191 ;  /* 0x000000013d3da824 */ /* 0x000fe200078e0abf */
[----:B------:R-:W-:Y:S01]  /*103c0*/  IADD3 R60, R247, 0x135, RZ ;  /* 0x00000135f73c7810 */ /* 0x000fe20007ffe0ff */
[C---:B------:R-:W-:Y:S01]  /*103d0*/  IMAD.HI.U32 R68, R194.reuse, R66, RZ ;  /* 0x00000042c2447227 */ /* 0x040fe200078e00ff */
[----:B------:R-:W-:Y:S01]  /*103e0*/  ISETP.GE.AND P1, PT, R63, RZ, PT ;  /* 0x000000ff3f00720c */ /* 0x000fe20003f26270 */
[----:B------:R1:W-:Y:S01]  /*103f0*/  STL [R1+0x3d4], R3 ;  /* 0x0003d40301007387 */ /* 0x0003e20000100800 */
[----:B------:R-:W-:Y:S01]  /*10400*/  IABS R67, R60 ;  /* 0x0000003c00437213 */ /* 0x000fe20000000000 */
[----:B------:R-:W-:Y:S01]  /*10410*/  @!P3 IMAD.MOV R59, RZ, RZ, -R59 ;  /* 0x000000ffff3bb224 */ /* 0x000fe200078e0a3b */
[C---:B------:R-:W-:Y:S01]  /*10420*/  ISETP.GT.U32.AND P3, PT, R191.reuse, R70, PT ;  /* 0x00000046bf00720c */ /* 0x040fe20003f64070 */
[----:B------:R-:W-:Y:S01]  /*10430*/  IMAD.MOV R68, RZ, RZ, -R68 ;  /* 0x000000ffff447224 */ /* 0x000fe200078e0a44 */
[----:B------:R-:W-:Y:S01]  /*10440*/  ISETP.GT.U32.AND P2, PT, R191, R61, PT ;  /* 0x0000003dbf00720c */ /* 0x000fe20003f44070 */
[----:B------:R-:W-:Y:S01]  /*10450*/  IMAD.HI.U32 R65, R194, R67, RZ ;  /* 0x00000043c2417227 */ /* 0x000fe200078e00ff */
[----:B------:R-:W-:-:S02]  /*10460*/  @!P6 IADD3 R64, R64, -R191, RZ ;  /* 0x800000bf4040e210 */ /* 0x000fc40007ffe0ff */
[----:B------:R-:W-:Y:S01]  /*10470*/  ISETP.GE.AND P6, PT, R60, RZ, PT ;  /* 0x000000ff3c00720c */ /* 0x000fe20003fc6270 */
[----:B------:R-:W-:Y:S01]  /*10480*/  IMAD.MOV R65, RZ, RZ, -R65 ;  /* 0x000000ffff417224 */ /* 0x000fe200078e0a41 */
[----:B------:R-:W-:Y:S01]  /*10490*/  IABS R63, R72 ;  /* 0x00000048003f7213 */ /* 0x000fe20000000000 */
[----:B------:R-:W-:Y:S01]  /*104a0*/  IMAD.MOV.U32 R60, RZ, RZ, R64 ;  /* 0x000000ffff3c7224 */ /* 0x000fe200078e0040 */
[----:B------:R-:W-:Y:S01]  /*104b0*/  IADD3 R64, R247, 0x13a, RZ ;  /* 0x0000013af7407810 */ /* 0x000fe20007ffe0ff */
[----:B------:R-:W-:Y:S01]  /*104c0*/  IMAD R67, R191, R65, R67 ;  /* 0x00000041bf437224 */ /* 0x000fe200078e0243 */
[----:B------:R-:W-:Y:S01]  /*104d0*/  IADD3 R65, R247, 0x139, RZ ;  /* 0x00000139f7417810 */ /* 0x000fe20007ffe0ff */
[----:B------:R-:W-:Y:S01]  /*104e0*/  @!P4 IMAD.MOV R60, RZ, RZ, -R60 ;  /* 0x000000ffff3cc224 */ /* 0x000fe200078e0a3c */
[----:B------:R-:W-:Y:S01]  /*104f0*/  @!P3 IADD3 R70, R70, -R191, RZ ;  /* 0x800000bf4646b210 */ /* 0x000fe20007ffe0ff */
[----:B------:R-:W-:Y:S01]  /*10500*/  @!P2 IMAD.IADD R61, R61, 0x1, -R191 ;  /* 0x000000013d3da824 */ /* 0x000fe200078e0abf */
[----:B------:R-:W-:Y:S01]  /*10510*/  ISETP.GE.AND P4, PT, R62, RZ, PT ;  /* 0x000000ff3e00720c */ /* 0x000fe20003f86270 */
[----:B------:R-:W-:Y:S01]  /*10520*/  IMAD.HI.U32 R62, R194, R63, RZ ;  /* 0x0000003fc23e7227 */ /* 0x000fe200078e00ff */
[----:B------:R-:W-:-:S02]  /*10530*/  ISETP.GT.U32.AND P3, PT, R191, R70, PT ;  /* 0x00000046bf00720c */ /* 0x000fc40003f64070 */
[C---:B------:R-:W-:Y:S01]  /*10540*/  ISETP.GT.U32.AND P2, PT, R191.reuse, R67, PT ;  /* 0x00000043bf00720c */ /* 0x040fe20003f44070 */
[----:B------:R-:W-:Y:S01]  /*10550*/  IMAD R66, R191, R68, R66 ;  /* 0x00000044bf427224 */ /* 0x000fe200078e0242 */
[----:B------:R-:W-:Y:S01]  /*10560*/  IADD3 R69, R247, 0x138, RZ ;  /* 0x00000138f7457810 */ /* 0x000fe20007ffe0ff */
[----:B-1----:R-:W-:Y:S01]  /*10570*/  IMAD.MOV.U32 R3, RZ, RZ, R61 ;  /* 0x000000ffff037224 */ /* 0x002fe200078e003d */
[----:B------:R-:W-:Y:S01]  /*10580*/  IABS R61, R65 ;  /* 0x00000041003d7213 */ /* 0x000fe20000000000 */
[----:B------:R-:W-:Y:S01]  /*10590*/  IMAD.MOV R62, RZ, RZ, -R62 ;  /* 0x000000ffff3e7224 */ /* 0x000fe200078e0a3e */
[----:B------:R-:W-:Y:S01]  /*105a0*/  IABS R68, R69 ;  /* 0x0000004500447213 */ /* 0x000fe20000000000 */
[----:B------:R-:W-:Y:S01]  /*105b0*/  @!P5 IMAD.MOV R3, RZ, RZ, -R3 ;  /* 0x000000ffff03d224 */ /* 0x000fe200078e0a03 */
[C---:B------:R-:W-:Y:S01]  /*105c0*/  ISETP.GT.U32.AND P5, PT, R191.reuse, R66, PT ;  /* 0x00000042bf00720c */ /* 0x040fe20003fa4070 */
[----:B------:R-:W-:Y:S01]  /*105d0*/  IMAD R63, R191, R62, R63 ;  /* 0x0000003ebf3f7224 */ /* 0x000fe200078e023f */
[----:B------:R-:W-:Y:S01]  /*105e0*/  IABS R62, R64 ;  /* 0x00000040003e7213 */ /* 0x000fe20000000000 */
[--C-:B------:R-:W-:Y:S01]  /*105f0*/  @!P3 IMAD.IADD R70, R70, 0x1, -R191.reuse ;  /* 0x000000014646b824 */ /* 0x100fe200078e0abf */
[----:B------:R1:W-:Y:S01]  /*10600*/  STL [R1+0x3c8], R3 ;  /* 0x0003c80301007387 */ /* 0x0003e20000100800 */
[----:B------:R-:W-:Y:S01]  /*10610*/  @!P2 IMAD.IADD R67, R67, 0x1, -R191 ;  /* 0x000000014343a824 */ /* 0x000fe200078e0abf */
[----:B------:R-:W-:Y:S01]  /*10620*/  ISETP.GT.U32.AND P3, PT, R191, R63, PT ;  /* 0x0000003fbf00720c */ /* 0x000fe20003f64070 */
[----:B------:R-:W-:-:S03]  /*10630*/  IMAD.HI.U32 R71, R194, R68, RZ ;  /* 0x00000044c2477227 */ /* 0x000fc600078e00ff */
[----:B------:R-:W-:Y:S01]  /*10640*/  ISETP.GT.U32.AND P2, PT, R191, R67, PT ;  /* 0x00000043bf00720c */ /* 0x000fe20003f44070 */
[----:B------:R-:W-:Y:S02]  /*10650*/  IMAD.MOV R71, RZ, RZ, -R71 ;  /* 0x000000ffff477224 */ /* 0x000fe400078e0a47 */
[----:B------:R-:W-:Y:S01]  /*10660*/  @!P5 IMAD.IADD R66, R66, 0x1, -R191 ;  /* 0x000000014242d824 */ /* 0x000fe200078e0abf */
[----:B-1----:R-:W-:Y:S01]  /*10670*/  MOV R3, R70 ;  /* 0x0000004600037202 */ /* 0x002fe20000000f00 */
[----:B------:R-:W-:-:S03]  /*10680*/  IMAD.HI.U32 R70, R194, R61, RZ ;  /* 0x0000003dc2467227 */ /* 0x000fc600078e00ff */
[----:B------:R-:W-:Y:S01]  /*10690*/  ISETP.GT.U32.AND P5, PT, R191, R66, PT ;  /* 0x00000042bf00720c */ /* 0x000fe20003fa4070 */
[----:B------:R-:W-:Y:S02]  /*106a0*/  @!P3 IMAD.IADD R63, R63, 0x1, -R191 ;  /* 0x000000013f3fb824 */ /* 0x000fe400078e0abf */
[----:B------:R-:W-:Y:S01]  /*106b0*/  @!P1 IMAD.MOV R3, RZ, RZ, -R3 ;  /* 0x000000ffff039224 */ /* 0x000fe200078e0a03 */
[----:B------:R-:W-:Y:S01]  /*106c0*/  ISETP.GE.AND P1, PT, R72, RZ, PT ;  /* 0x000000ff4800720c */ /* 0x000fe20003f26270 */
[----:B------:R-:W-:Y:S01]  /*106d0*/  IMAD.HI.U32 R72, R194, R62, RZ ;  /* 0x0000003ec2487227 */ /* 0x000fe200078e00ff */
[----:B------:R-:W-:Y:S02]  /*106e0*/  ISETP.GT.U32.AND P3, PT, R191, R63, PT ;  /* 0x0000003fbf00720c */ /* 0x000fe40003f64070 */
[----:B------:R1:W-:Y:S01]  /*106f0*/  STL [R1+0x3cc], R3 ;  /* 0x0003cc0301007387 */ /* 0x0003e20000100800 */
[----:B------:R-:W-:Y:S02]  /*10700*/  IMAD.MOV R70, RZ, RZ, -R70 ;  /* 0x000000ffff467224 */ /* 0x000fe400078e0a46 */
[----:B------:R-:W-:Y:S01]  /*10710*/  @!P2 IMAD.IADD R67, R67, 0x1, -R191 ;  /* 0x000000014343a824 */ /* 0x000fe200078e0abf */
[----:B------:R-:W-:Y:S01]  /*10720*/  ISETP.GE.AND P2, PT, R69, RZ, PT ;  /* 0x000000ff4500720c */ /* 0x000fe20003f46270 */
[----:B------:R-:W-:Y:S01]  /*10730*/  IMAD.MOV R69, RZ, RZ, -R72 ;  /* 0x000000ffff457224 */ /* 0x000fe200078e0a48 */
[----:B------:R-:W-:Y:S01]  /*10740*/  @!P5 IADD3 R66, R66, -R191, RZ ;  /* 0x800000bf4242d210 */ /* 0x000fe20007ffe0ff */
[----:B------:R-:W-:-:S02]  /*10750*/  IMAD R61, R191, R70, R61 ;  /* 0x00000046bf3d7224 */ /* 0x000fc400078e023d */
[----:B------:R-:W-:Y:S02]  /*10760*/  IMAD.MOV.U32 R4, RZ, RZ, R67 ;  /* 0x000000ffff047224 */ /* 0x000fe400078e0043 */
[C---:B------:R-:W-:Y:S02]  /*10770*/  IMAD R62, R191.reuse, R69, R62 ;  /* 0x00000045bf3e7224 */ /* 0x040fe400078e023e */
[----:B------:R-:W-:Y:S01]  /*10780*/  @!P6 IMAD.MOV R4, RZ, RZ, -R4 ;  /* 0x000000ffff04e224 */ /* 0x000fe200078e0a04 */
[----:B------:R-:W-:Y:S01]  /*10790*/  ISETP.GT.U32.AND P6, PT, R191, R61, PT ;  /* 0x0000003dbf00720c */ /* 0x000fe20003fc4070 */
[----:B------:R-:W-:Y:S01]  /*107a0*/  @!P3 IMAD.IADD R63, R63, 0x1, -R191 ;  /* 0x000000013f3fb824 */ /* 0x000fe200078e0abf */
[C---:B------:R-:W-:Y:S01]  /*107b0*/  ISETP.GT.U32.AND P3, PT, R191.reuse, R62, PT ;  /* 0x0000003ebf00720c */ /* 0x040fe20003f64070 */
[----:B------:R-:W-:Y:S01]  /*107c0*/  IMAD R68, R191, R71, R68 ;  /* 0x00000047bf447224 */ /* 0x000fe200078e0244 */
[----:B------:R-:W-:Y:S01]  /*107d0*/  IADD3 R71, R247, 0x13b, RZ ;  /* 0x0000013bf7477810 */ /* 0x000fe20007ffe0ff */
[----:B-1----:R-:W-:Y:S01]  /*107e0*/  IMAD.MOV.U32 R3, RZ, RZ, R66 ;  /* 0x000000ffff037224 */ /* 0x002fe200078e0042 */
[----:B------:R-:W-:Y:S02]  /*107f0*/  STL [R1+0x3b8], R4 ;  /* 0x0003b80401007387 */ /* 0x000fe40000100800 */
[----:B------:R-:W-:Y:S01]  /*10800*/  ISETP.GT.U32.AND P5, PT, R191, R68, PT ;  /* 0x00000044bf00720c */ /* 0x000fe20003fa4070 */
[----:B------:R-:W-:Y:S01]  /*10810*/  @!P4 IMAD.MOV R3, RZ, RZ, -R3 ;  /* 0x000000ffff03c224 */ /* 0x000fe200078e0a03 */
[----:B------:R-:W-:-:S02]  /*10820*/  ISETP.GE.AND P4, PT, R65, RZ, PT ;  /* 0x000000ff4100720c */ /* 0x000fc40003f86270 */
[----:B------:R-:W-:Y:S02]  /*10830*/  IADD3 R65, R247, 0x13c, RZ ;  /* 0x0000013cf7417810 */ /* 0x000fe40007ffe0ff */
[----:B------:R-:W-:Y:S01]  /*10840*/  @!P6 IADD3 R61, R61, -R191, RZ ;  /* 0x800000bf3d3de210 */ /* 0x000fe20007ffe0ff */
[----:B------:R-:W-:Y:S01]  /*10850*/  @!P3 IMAD.IADD R62, R62, 0x1, -R191 ;  /* 0x000000013e3eb824 */ /* 0x000fe200078e0abf */
[----:B------:R-:W-:Y:S01]  /*10860*/  IABS R70, R65 ;  /* 0x0000004100467213 */ /* 0x000fe20000000000 */
[----:B------:R1:W-:Y:S01]  /*10870*/  STL [R1+0x3c0], R3 ;  /* 0x0003c00301007387 */ /* 0x0003e20000100800 */
[----:B------:R-:W-:Y:S02]  /*10880*/  ISETP.GT.U32.AND P3, PT, R191, R61, PT ;  /* 0x0000003dbf00720c */ /* 0x000fe40003f64070 */
[----:B------:R-:W-:Y:S01]  /*10890*/  IABS R67, R71 ;  /* 0x0000004700437213 */ /* 0x000fe20000000000 */
[----:B------:R-:W-:-:S04]  /*108a0*/  IMAD.HI.U32 R69, R194, R70, RZ ;  /* 0x00000046c2457227 */ /* 0x000fc800078e00ff */
[----:B------:R-:W-:Y:S01]  /*108b0*/  @!P5 IMAD.IADD R68, R68, 0x1, -R191 ;  /* 0x000000014444d824 */ /* 0x000fe200078e0abf */
[----:B------:R-:W-:Y:S01]  /*108c0*/  ISETP.GE.AND P5, PT, R64, RZ, PT ;  /* 0x000000ff4000720c */ /* 0x000fe20003fa6270 */
[----:B------:R-:W-:Y:S01]  /*108d0*/  IMAD.MOV R69, RZ, RZ, -R69 ;  /* 0x000000ffff457224 */ /* 0x000fe200078e0a45 */
[----:B------:R-:W-:Y:S01]  /*108e0*/  IADD3 R64, R247, 0x13d, RZ ;  /* 0x0000013df7407810 */ /* 0x000fe20007ffe0ff */
[----:B-1----:R-:W-:Y:S01]  /*108f0*/  IMAD.MOV.U32 R3, RZ, RZ, R63 ;  /* 0x000000ffff037224 */ /* 0x002fe200078e003f */
[C---:B------:R-:W-:Y:S01]  /*10900*/  ISETP.GT.U32.AND P6, PT, R191.reuse, R68, PT ;  /* 0x00000044bf00720c */ /* 0x040fe20003fc4070 */
[----:B------:R-:W-:Y:S01]  /*10910*/  IMAD R70, R191, R69, R70 ;  /* 0x00000045bf467224 */ /* 0x000fe200078e0246 */
[----:B------:R-:W-:Y:S01]  /*10920*/  @!P3 IADD3 R61, R61, -R191, RZ ;  /* 0x800000bf3d3db210 */ /* 0x000fe20007ffe0ff */
[----:B------:R-:W-:Y:S01]  /*10930*/  IMAD.HI.U32 R66, R194, R67, RZ ;  /* 0x00000043c2427227 */ /* 0x000fe200078e00ff */
[----:B------:R-:W-:Y:S02]  /*10940*/  IABS R63, R64 ;  /* 0x00000040003f7213 */ /* 0x000fe40000000000 */
[C---:B------:R-:W-:Y:S01]  /*10950*/  ISETP.GT.U32.AND P3, PT, R191.reuse, R70, PT ;  /* 0x00000046bf00720c */ /* 0x040fe20003f64070 */
[----:B------:R-:W-:Y:S01]  /*10960*/  @!P1 IMAD.MOV R3, RZ, RZ, -R3 ;  /* 0x000000ffff039224 */ /* 0x000fe200078e0a03 */
[----:B------:R-:W-:Y:S01]  /*10970*/  ISETP.GT.U32.AND P1, PT, R191, R62, PT ;  /* 0x0000003ebf00720c */ /* 0x000fe20003f24070 */
[----:B------:R-:W-:-:S02]  /*10980*/  IMAD.MOV R66, RZ, RZ, -R66 ;  /* 0x000000ffff427224 */ /* 0x000fc400078e0a42 */
[----:B------:R-:W-:Y:S01]  /*10990*/  IMAD.HI.U32 R69, R194, R63, RZ ;  /* 0x0000003fc2457227 */ /* 0x000fe200078e00ff */
[----:B------:R1:W-:Y:S03]  /*109a0*/  STL [R1+0x3c4], R3 ;  /* 0x0003c40301007387 */ /* 0x0003e60000100800 */
[----:B------:R-:W-:Y:S01]  /*109b0*/  IMAD R67, R191, R66, R67 ;  /* 0x00000042bf437224 */ /* 0x000fe200078e0243 */
[----:B------:R-:W-:Y:S01]  /*109c0*/  IADD3 R66, R247, 0x13e, RZ ;  /* 0x0000013ef7427810 */ /* 0x000fe20007ffe0ff */
[--C-:B------:R-:W-:Y:S02]  /*109d0*/  @!P6 IMAD.IADD R68, R68, 0x1, -R191.reuse ;  /* 0x000000014444e824 */ /* 0x100fe400078e0abf */
[--C-:B------:R-:W-:Y:S01]  /*109e0*/  @!P3 IMAD.IADD R70, R70, 0x1, -R191.reuse ;  /* 0x000000014646b824 */ /* 0x100fe200078e0abf */
[----:B------:R-:W-:Y:S01]  /*109f0*/  IABS R72, R66 ;  /* 0x0000004200487213 */ /* 0x000fe20000000000 */
[----:B------:R-:W-:Y:S01]  /*10a00*/  @!P1 IMAD.IADD R62, R62, 0x1, -R191 ;  /* 0x000000013e3e9824 */ /* 0x000fe200078e0abf */
[----:B------:R-:W-:Y:S01]  /*10a10*/  ISETP.GT.U32.AND P6, PT, R191, R67, PT ;  /* 0x00000043bf00720c */ /* 0x000fe20003fc4070 */
[----:B-1----:R-:W-:Y:S01]  /*10a20*/  IMAD.MOV.U32 R3, RZ, RZ, R68 ;  /* 0x000000ffff037224 */ /* 0x002fe200078e0044 */
[----:B------:R-:W-:Y:S01]  /*10a30*/  ISETP.GE.AND P1, PT, R71, RZ, PT ;  /* 0x000000ff4700720c */ /* 0x000fe20003f26270 */
[----:B------:R-:W-:Y:S01]  /*10a40*/  IMAD.MOV.U32 R68, RZ, RZ, R72 ;  /* 0x000000ffff447224 */ /* 0x000fe200078e0048 */
[----:B------:R-:W-:Y:S01]  /*10a50*/  IABS R71, R73 ;  /* 0x0000004900477213 */ /* 0x000fe20000000000 */
[----:B------:R-:W-:Y:S01]  /*10a60*/  @!P2 IMAD.MOV R3, RZ, RZ, -R3 ;  /* 0x000000ffff03a224 */ /* 0x000fe200078e0a03 */
[----:B------:R-:W-:Y:S01]  /*10a70*/  ISETP.GE.AND P2, PT, R65, RZ, PT ;  /* 0x000000ff4100720c */ /* 0x000fe20003f46270 */
[----:B------:R-:W-:Y:S01]  /*10a80*/  @!P5 IMAD.MOV R62, RZ, RZ, -R62 ;  /* 0x000000ffff3ed224 */ /* 0x000fe200078e0a3e */
[----:B------:R-:W-:Y:S01]  /*10a90*/  MOV R65, R71 ;  /* 0x0000004700417202 */ /* 0x000fe20000000f00 */
[----:B------:R-:W-:Y:S01]  /*10aa0*/  IMAD.HI.U32 R71, R194, R68, RZ ;  /* 0x00000044c2477227 */ /* 0x000fe200078e00ff */
[----:B------:R-:W-:Y:S01]  /*10ab0*/  ISETP.GT.U32.AND P3, PT, R191, R70, PT ;  /* 0x00000046bf00720c */ /* 0x000fe20003f64070 */
[----:B------:R1:W-:Y:S01]  /*10ac0*/  STL [R1+0x3bc], R3 ;  /* 0x0003bc0301007387 */ /* 0x0003e20000100800 */
[----:B------:R-:W-:Y:S01]  /*10ad0*/  ISETP.GE.AND P5, PT, R64, RZ, PT ;  /* 0x000000ff4000720c */ /* 0x000fe20003fa6270 */
[----:B------:R-:W-:-:S02]  /*10ae0*/  IMAD.MOV R71, RZ, RZ, -R71 ;  /* 0x000000ffff477224 */ /* 0x000fc400078e0a47 */
[----:B------:R-:W-:Y:S02]  /*10af0*/  @!P6 IMAD.IADD R67, R67, 0x1, -R191 ;  /* 0x000000014343e824 */ /* 0x000fe400078e0abf */
[----:B------:R-:W-:Y:S02]  /*10b00*/  IMAD.MOV R69, RZ, RZ, -R69 ;  /* 0x000000ffff457224 */ /* 0x000fe400078e0a45 */
[C---:B------:R-:W-:Y:S01]  /*10b10*/  IMAD R64, R191.reuse, R71, R68 ;  /* 0x00000047bf407224 */ /* 0x040fe200078e0244 */
[C---:B------:R-:W-:Y:S01]  /*10b20*/  ISETP.GT.U32.AND P6, PT, R191.reuse, R67, PT ;  /* 0x00000043bf00720c */ /* 0x040fe20003fc4070 */
[----:B------:R-:W-:Y:S01]  /*10b30*/  IMAD R63, R191, R69, R63 ;  /* 0x00000045bf3f7224 */ /* 0x000fe200078e023f */
[----:B------:R-:W-:Y:S01]  /*10b40*/  IADD3 R68, R247, 0x140, RZ ;  /* 0x00000140f7447810 */ /* 0x000fe20007ffe0ff */
[----:B------:R-:W-:Y:S01]  /*10b50*/  @!P4 IMAD.MOV R61, RZ, RZ, -R61 ;  /* 0x000000ffff3dc224 */ /* 0x000fe200078e0a3d */
[----:B------:R-:W-:Y:S01]  /*10b60*/  @!P3 IADD3 R70, R70, -R191, RZ ;  /* 0x800000bf4646b210 */ /* 0x000fe20007ffe0ff */
[----:B------:R-:W-:Y:S01]  /*10b70*/  IMAD.HI.U32 R69, R194, R65, RZ ;  /* 0x00000041c2457227 */ /* 0x000fe200078e00ff */
[----:B------:R-:W-:-:S02]  /*10b80*/  ISETP.GT.U32.AND P3, PT, R191, R64, PT ;  /* 0x00000040bf00720c */ /* 0x000fc40003f64070 */
[----:B------:R-:W-:Y:S01]  /*10b90*/  ISETP.GT.U32.AND P4, PT, R191, R63, PT ;  /* 0x0000003fbf00720c */ /* 0x000fe20003f84070 */
[----:B------:R-:W-:Y:S01]  /*10ba0*/  IMAD.MOV R69, RZ, RZ, -R69 ;  /* 0x000000ffff457224 */ /* 0x000fe200078e0a45 */
[----:B------:R-:W-:-:S03]  /*10bb0*/  IADD3 R71, R247, 0x141, RZ ;  /* 0x00000141f7477810 */ /* 0x000fc60007ffe0ff */
[----:B------:R-:W-:Y:S01]  /*10bc0*/  @!P6 IMAD.IADD R67, R67, 0x1, -R191 ;  /* 0x000000014343e824 */ /* 0x000fe200078e0abf */
[----:B------:R-:W-:Y:S01]  /*10bd0*/  ISETP.GE.AND P6, PT, R66, RZ, PT ;  /* 0x000000ff4200720c */ /* 0x000fe20003fc6270 */
[----:B------:R-:W-:Y:S01]  /*10be0*/  IMAD R65, R191, R69, R65 ;  /* 0x00000045bf417224 */ /* 0x000fe200078e0241 */
[----:B------:R-:W-:Y:S01]  /*10bf0*/  IABS R66, R68 ;  /* 0x0000004400427213 */ /* 0x000fe20000000000 */
[----:B-1----:R-:W-:Y:S01]  /*10c00*/  IMAD.MOV.U32 R3, RZ, RZ, R67 ;  /* 0x000000ffff037224 */ /* 0x002fe200078e0043 */
[----:B------:R-:W-:Y:S01]  /*10c10*/  IABS R67, R71 ;  /* 0x0000004700437213 */ /* 0x000fe20000000000 */
[--C-:B------:R-:W-:Y:S01]  /*10c20*/  @!P3 IMAD.IADD R64, R64, 0x1, -R191.reuse ;  /* 0x000000014040b824 */ /* 0x100fe200078e0abf */
[----:B------:R-:W-:Y:S01]  /*10c30*/  IADD3 R69, R247, 0x142, RZ ;  /* 0x00000142f7457810 */ /* 0x000fe20007ffe0ff */
[----:B------:R-:W-:Y:S02]  /*10c40*/  @!P4 IMAD.IADD R63, R63, 0x1, -R191 ;  /* 0x000000013f3fc824 */ /* 0x000fe400078e0abf */
[----:B------:R-:W-:Y:S01]  /*10c50*/  IMAD.HI.U32 R72, R194, R66, RZ ;  /* 0x00000042c2487227 */ /* 0x000fe200078e00ff */
[----:B------:R-:W-:-:S02]  /*10c60*/  ISETP.GT.U32.AND P3, PT, R191, R64, PT ;  /* 0x00000040bf00720c */ /* 0x000fc40003f64070 */
[C---:B------:R-:W-:Y:S01]  /*10c70*/  ISETP.GT.U32.AND P4, PT, R191.reuse, R63, PT ;  /* 0x0000003fbf00720c */ /* 0x040fe20003f84070 */
[----:B------:R-:W-:Y:S01]  /*10c80*/  @!P1 IMAD.MOV R3, RZ, RZ, -R3 ;  /* 0x000000ffff039224 */ /* 0x000fe200078e0a03 */
[----:B------:R-:W-:Y:S02]  /*10c90*/  IADD3 R72, -R72, RZ, RZ ;  /* 0x000000ff48487210 */ /* 0x000fe40007ffe1ff */
[C---:B------:R-:W-:Y:S02]  /*10ca0*/  ISETP.GT.U32.AND P1, PT, R191.reuse, R65, PT ;  /* 0x00000041bf00720c */ /* 0x040fe40003f24070 */
[----:B------:R1:W-:Y:S01]  /*10cb0*/  STL [R1+0x3ac], R3 ;  /* 0x0003ac0301007387 */ /* 0x0003e20000100800 */
[----:B------:R-:W-:Y:S01]  /*10cc0*/  IMAD R66, R191, R72, R66 ;  /* 0x00000048bf427224 */ /* 0x000fe200078e0242 */
[----:B------:R-:W-:-:S03]  /*10cd0*/  IABS R72, R77 ;  /* 0x0000004d00487213 */ /* 0x000fc60000000000 */
[--C-:B------:R-:W-:Y:S01]  /*10ce0*/  @!P3 IMAD.IADD R64, R64, 0x1, -R191.reuse ;  /* 0x000000014040b824 */ /* 0x100fe200078e0abf */
[----:B------:R-:W-:Y:S01]  /*10cf0*/  ISETP.GT.U32.AND P3, PT, R191, R66, PT ;  /* 0x00000042bf00720c */ /* 0x000fe20003f64070 */
[----:B------:R-:W-:Y:S01]  /*10d00*/  @!P4 IMAD.IADD R63, R63, 0x1, -R191 ;  /* 0x000000013f3fc824 */ /* 0x000fe200078e0abf */
[----:B------:R-:W-:Y:S01]  /*10d10*/  ISETP.GE.AND P4, PT, R68, RZ, PT ;  /* 0x000000ff4400720c */ /* 0x000fe20003f86270 */
[----:B------:R-:W-:Y:S01]  /*10d20*/  @!P6 IMAD.MOV R64, RZ, RZ, -R64 ;  /* 0x000000ffff40e224 */ /* 0x000fe200078e0a40 */
[----:B------:R-:W-:Y:S01]  /*10d30*/  ISETP.GE.AND P6, PT, R71, RZ, PT ;  /* 0x000000ff4700720c */ /* 0x000fe20003fc6270 */
[----:B-1----:R-:W-:Y:S01]  /*10d40*/  IMAD.MOV.U32 R3, RZ, RZ, R70 ;  /* 0x000000ffff037224 */ /* 0x002fe200078e0046 */
[----:B------:R-:W-:Y:S01]  /*10d50*/  @!P5 IADD3 R63, -R63, RZ, RZ ;  /* 0x000000ff3f3fd210 */ /* 0x000fe20007ffe1ff */
[----:B------:R-:W-:Y:S01]  /*10d60*/  IMAD.HI.U32 R70, R194, R67, RZ ;  /* 0x00000043c2467227 */ /* 0x000fe200078e00ff */
[----:B------:R-:W-:-:S03]  /*10d70*/  IABS R71, R81 ;  /* 0x0000005100477213 */ /* 0x000fc60000000000 */
[----:B------:R-:W-:Y:S02]  /*10d80*/  IMAD.MOV R70, RZ, RZ, -R70 ;  /* 0x000000ffff467224 */ /* 0x000fe400078e0a46 */
[----:B------:R-:W-:Y:S02]  /*10d90*/  @!P1 IMAD.IADD R65, R65, 0x1, -R191 ;  /* 0x0000000141419824 */ /* 0x000fe400078e0abf */
[----:B------:R-:W-:Y:S02]  /*10da0*/  IMAD R67, R191, R70, R67 ;  /* 0x00000046bf437224 */ /* 0x000fe400078e0243 */
[----:B------:R-:W-:Y:S01]  /*10db0*/  @!P2 IMAD.MOV R3, RZ, RZ, -R3 ;  /* 0x000000ffff03a224 */ /* 0x000fe200078e0a03 */
[----:B------:R-:W-:Y:S01]  /*10dc0*/  ISETP.GE.AND P2, PT, R73, RZ, PT ;  /* 0x000000ff4900720c */ /* 0x000fe20003f46270 */
[----:B------:R-:W-:Y:S01]  /*10dd0*/  @!P3 IMAD.IADD R66, R66, 0x1, -R191 ;  /* 0x000000014242b824 */ /* 0x000fe200078e0abf */
[C---:B------:R-:W-:Y:S01]  /*10de0*/  ISETP.GT.U32.AND P1, PT, R191.reuse, R65, PT ;  /* 0x00000041bf00720c */ /* 0x040fe20003f24070 */
[----:B------:R-:W-:Y:S01]  /*10df0*/  IMAD.HI.U32 R74, R194, R71, RZ ;  /* 0x00000047c24a7227 */ /* 0x000fe200078e00ff */
[C---:B------:R-:W-:Y:S01]  /*10e00*/  ISETP.GT.U32.AND P5, PT, R191.reuse, R67, PT ;  /* 0x00000043bf00720c */ /* 0x040fe20003fa4070 */
[----:B------:R1:W-:Y:S01]  /*10e10*/  STL [R1+0x3b0], R3 ;  /* 0x0003b00301007387 */ /* 0x0003e20000100800 */
[----:B------:R-:W-:Y:S01]  /*10e20*/  IABS R73, R69 ;  /* 0x0000004500497213 */ /* 0x000fe20000000000 */
[----:B------:R-:W-:Y:S01]  /*10e30*/  IMAD.MOV R74, RZ, RZ, -R74 ;  /* 0x000000ffff4a7224 */ /* 0x000fe200078e0a4a */
[----:B------:R-:W-:-:S03]  /*10e40*/  ISETP.GT.U32.AND P3, PT, R191, R66, PT ;  /* 0x00000042bf00720c */ /* 0x000fc60003f64070 */
[----:B------:R-:W-:Y:S01]  /*10e50*/  IMAD.MOV.U32 R68, RZ, RZ, R73 ;  /* 0x000000ffff447224 */ /* 0x000fe200078e0049 */
[----:B------:R-:W-:Y:S01]  /*10e60*/  IABS R73, R78 ;  /* 0x0000004e00497213 */ /* 0x000fe20000000000 */
[----:B------:R-:W-:Y:S02]  /*10e70*/  IMAD R71, R191, R74, R71 ;  /* 0x0000004abf477224 */ /* 0x000fe400078e0247 */
[----:B------:R-:W-:-:S04]  /*10e80*/  IMAD.HI.U32 R70, R194, R68, RZ ;  /* 0x00000044c2467227 */ /* 0x000fc800078e00ff */
[--C-:B------:R-:W-:Y:S01]  /*10e90*/  @!P1 IMAD.IADD R65, R65, 0x1, -R191.reuse ;  /* 0x0000000141419824 */ /* 0x100fe200078e0abf */
[----:B------:R-:W-:Y:S01]  /*10ea0*/  ISETP.GE.AND P1, PT, R69, RZ, PT ;  /* 0x000000ff4500720c */ /* 0x000fe20003f26270 */
[----:B------:R-:W-:Y:S01]  /*10eb0*/  @!P5 IMAD.IADD R67, R67, 0x1, -R191 ;  /* 0x000000014343d824 */ /* 0x000fe200078e0abf */
[----:B------:R-:W-:Y:S01]  /*10ec0*/  @!P3 IADD3 R66, R66, -R191, RZ ;  /* 0x800000bf4242b210 */ /* 0x000fe20007ffe0ff */
[----:B------:R-:W-:Y:S02]  /*10ed0*/  IMAD.MOV R70, RZ, RZ, -R70 ;  /* 0x000000ffff467224 */ /* 0x000fe400078e0a46 */
[----:B------:R-:W-:Y:S01]  /*10ee0*/  IMAD.MOV.U32 R69, RZ, RZ, R72 ;  /* 0x000000ffff457224 */ /* 0x000fe200078e0048 */
[C---:B------:R-:W-:Y:S01]  /*10ef0*/  ISETP.GT.U32.AND P5, PT, R191.reuse, R67, PT ;  /* 0x00000043bf00720c */ /* 0x040fe20003fa4070 */
[----:B------:R-:W-:Y:S01]  /*10f00*/  IMAD R68, R191, R70, R68 ;  /* 0x00000046bf447224 */ /* 0x000fe200078e0244 */
[----:B------:R-:W-:Y:S01]  /*10f10*/  IABS R70, R83 ;  /* 0x0000005300467213 */ /* 0x000fe20000000000 */
[----:B------:R-:W-:-:S03]  /*10f20*/  IMAD.HI.U32 R72, R194, R69, RZ ;  /* 0x00000045c2487227 */ /* 0x000fc600078e00ff */
[----:B------:R-:W-:Y:S01]  /*10f30*/  ISETP.GT.U32.AND P3, PT, R191, R68, PT ;  /* 0x00000044bf00720c */ /* 0x000fe20003f64070 */
[----:B------:R-:W-:Y:S02]  /*10f40*/  IMAD.MOV R72, RZ, RZ, -R72 ;  /* 0x000000ffff487224 */ /* 0x000fe400078e0a48 */
[----:B------:R-:W-:-:S04]  /*10f50*/  IMAD.HI.U32 R76, R194, R70, RZ ;  /* 0x00000046c24c7227 */ /* 0x000fc800078e00ff */
[----:B------:R-:W-:Y:S01]  /*10f60*/  IMAD R69, R191, R72, R69 ;  /* 0x00000048bf457224 */ /* 0x000fe200078e0245 */
[----:B------:R-:W-:Y:S01]  /*10f70*/  IABS R72, R75 ;  /* 0x0000004b00487213 */ /* 0x000fe20000000000 */
[----:B------:R-:W-:Y:S02]  /*10f80*/  IMAD.MOV R76, RZ, RZ, -R76 ;  /* 0x000000ffff4c7224 */ /* 0x000fe400078e0a4c */
[--C-:B------:R-:W-:Y:S01]  /*10f90*/  @!P5 IMAD.IADD R67, R67, 0x1, -R191.reuse ;  /* 0x000000014343d824 */ /* 0x100fe200078e0abf */
[C---:B------:R-:W-:Y:S01]  /*10fa0*/  ISETP.GT.U32.AND P5, PT, R191.reuse, R69, PT ;  /* 0x00000045bf00720c */ /* 0x040fe20003fa4070 */
[----:B------:R-:W-:Y:S01]  /*10fb0*/  IMAD R70, R191, R76, R70 ;  /* 0x0000004cbf467224 */ /* 0x000fe200078e0246 */
[----:B------:R-:W-:Y:S01]  /*10fc0*/  IADD3 R76, R247, 0x148, RZ ;  /* 0x00000148f74c7810 */ /* 0x000fe20007ffe0ff */
[----:B------:R-:W-:Y:S02]  /*10fd0*/  @!P3 IMAD.IADD R68, R68, 0x1, -R191 ;  /* 0x000000014444b824 */ /* 0x000fe400078e0abf */
[----:B------:R-:W-:Y:S01]  /*10fe0*/  IMAD.HI.U32 R82, R194, R72, RZ ;  /* 0x00000048c2527227 */ /* 0x000fe200078e00ff */
[----:B------:R-:W-:-:S02]  /*10ff0*/  ISETP.GT.U32.AND P3, PT, R191, R70, PT ;  /* 0x00000046bf00720c */ /* 0x000fc40003f64070 */
[----:B------:R-:W-:Y:S01]  /*11000*/  IABS R74, R76 ;  /* 0x0000004c004a7213 */ /* 0x000fe20000000000 */
[----:B------:R-:W-:Y:S02]  /*11010*/  IMAD.MOV R82, RZ, RZ, -R82 ;  /* 0x000000ffff527224 */ /* 0x000fe400078e0a52 */
[----:B------:R-:W-:Y:S02]  /*11020*/  @!P4 IMAD.MOV R66, RZ, RZ, -R66 ;  /* 0x000000ffff42c224 */ /* 0x000fe400078e0a42 */
[----:B------:R-:W-:Y:S01]  /*11030*/  @!P5 IADD3 R69, R69, -R191, RZ ;  /* 0x800000bf4545d210 */ /* 0x000fe20007ffe0ff */
[C---:B------:R-:W-:Y:S01]  /*11040*/  IMAD R72, R191.reuse, R82, R72 ;  /* 0x00000052bf487224 */ /* 0x040fe200078e0248 */
[----:B------:R-:W-:Y:S01]  /*11050*/  ISETP.GT.U32.AND P5, PT, R191, R71, PT ;  /* 0x00000047bf00720c */ /* 0x000fe20003fa4070 */
[----:B------:R-:W-:-:S04]  /*11060*/  IMAD.HI.U32 R82, R194, R74, RZ ;  /* 0x0000004ac2527227 */ /* 0x000fc800078e00ff */
[----:B------:R-:W-:Y:S01]  /*11070*/  @!P3 IMAD.IADD R70, R70, 0x1, -R191 ;  /* 0x000000014646b824 */ /* 0x000fe200078e0abf */
[C---:B------:R-:W-:Y:S01]  /*11080*/  ISETP.GT.U32.AND P3, PT, R191.reuse, R69, PT ;  /* 0x00000045bf00720c */ /* 0x040fe20003f64070 */
[----:B------:R-:W-:Y:S01]  /*11090*/  @!P2 IMAD.MOV R65, RZ, RZ, -R65 ;  /* 0x000000ffff41a224 */ /* 0x000fe200078e0a41 */
[C---:B------:R-:W-:Y:S01]  /*110a0*/  ISETP.GT.U32.AND P2, PT, R191.reuse, R68, PT ;  /* 0x00000044bf00720c */ /* 0x040fe20003f44070 */
[----:B------:R-:W-:Y:S01]  /*110b0*/  IMAD.HI.U32 R79, R194, R73, RZ ;  /* 0x00000049c24f7227 */ /* 0x000fe200078e00ff */
[----:B------:R-:W-:-:S03]  /*110c0*/  ISETP.GT.U32.AND P4, PT, R191, R70, PT ;  /* 0x00000046bf00720c */ /* 0x000fc60003f84070 */
[----:B------:R-:W-:Y:S02]  /*110d0*/  @!P5 IMAD.IADD R71, R71, 0x1, -R191 ;  /* 0x000000014747d824 */ /* 0x000fe400078e0abf */
[----:B------:R-:W-:Y:S02]  /*110e0*/  IMAD.MOV R82, RZ, RZ, -R82 ;  /* 0x000000ffff527224 */ /* 0x000fe400078e0a52 */
[----:B------:R-:W-:Y:S01]  /*110f0*/  @!P6 IMAD.MOV R67, RZ, RZ, -R67 ;  /* 0x000000ffff43e224 */ /* 0x000fe200078e0a43 */
[C---:B------:R-:W-:Y:S01]  /*11100*/  ISETP.GT.U32.AND P6, PT, R191.reuse, R72, PT ;  /* 0x00000048bf00720c */ /* 0x040fe20003fc4070 */
[----:B------:R-:W-:Y:S01]  /*11110*/  IMAD.MOV R79, RZ, RZ, -R79 ;  /* 0x000000ffff4f7224 */ /* 0x000fe200078e0a4f */
[C---:B------:R-:W-:Y:S01]  /*11120*/  ISETP.GT.U32.AND P5, PT, R191.reuse, R71, PT ;  /* 0x00000047bf00720c */ /* 0x040fe20003fa4070 */
[C---:B------:R-:W-:Y:S01]  /*11130*/  IMAD R74, R191.reuse, R82, R74 ;  /* 0x00000052bf4a7224 */ /* 0x040fe200078e024a */
[----:B------:R-:W-:Y:S01]  /*11140*/  @!P2 IADD3 R68, R68, -R191, RZ ;  /* 0x800000bf4444a210 */ /* 0x000fe20007ffe0ff */
[C---:B------:R-:W-:Y:S01]  /*11150*/  IMAD R73, R191.reuse, R79, R73 ;  /* 0x0000004fbf497224 */ /* 0x040fe200078e0249 */
[----:B------:R-:W-:Y:S01]  /*11160*/  IABS R79, R80 ;  /* 0x00000050004f7213 */ /* 0x000fe20000000000 */
[--C-:B------:R-:W-:Y:S01]  /*11170*/  @!P4 IMAD.IADD R70, R70, 0x1, -R191.reuse ;  /* 0x000000014646c824 */ /* 0x100fe200078e0abf */
[----:B------:R-:W-:Y:S01]  /*11180*/  ISETP.GT.U32.AND P4, PT, R191, R74, PT ;  /* 0x0000004abf00720c */ /* 0x000fe20003f84070 */
[----:B------:R-:W-:Y:S01]  /*11190*/  @!P3 IMAD.IADD R69, R69, 0x1, -R191 ;  /* 0x000000014545b824 */ /* 0x000fe200078e0abf */
[----:B------:R-:W-:Y:S01]  /*111a0*/  ISETP.GT.U32.AND P2, PT, R191, R73, PT ;  /* 0x00000049bf00720c */ /* 0x000fe20003f44070 */
[----:B------:R-:W-:Y:S01]  /*111b0*/  IMAD.HI.U32 R82, R194, R79, RZ ;  /* 0x0000004fc2527227 */ /* 0x000fe200078e00ff */
[----:B------:R-:W-:-:S02]  /*111c0*/  ISETP.GE.AND P3, PT, R77, RZ, PT ;  /* 0x000000ff4d00720c */ /* 0x000fc40003f66270 */
[----:B------:R-:W-:Y:S01]  /*111d0*/  IADD3 R77, R247, 0x14a, RZ ;  /* 0x0000014af74d7810 */ /* 0x000fe20007ffe0ff */
[--C-:B------:R-:W-:Y:S01]  /*111e0*/  @!P6 IMAD.IADD R72, R72, 0x1, -R191.reuse ;  /* 0x000000014848e824 */ /* 0x100fe200078e0abf */
[----:B------:R-:W-:Y:S01]  /*111f0*/  ISETP.GE.AND P6, PT, R81, RZ, PT ;  /* 0x000000ff5100720c */ /* 0x000fe20003fc6270 */
[--C-:B------:R-:W-:Y:S01]  /*11200*/  @!P5 IMAD.IADD R71, R71, 0x1, -R191.reuse ;  /* 0x000000014747d824 */ /* 0x100fe200078e0abf */
[----:B------:R-:W-:Y:S01]  /*11210*/  ISETP.GE.AND P5, PT, R83, RZ, PT ;  /* 0x000000ff5300720c */ /* 0x000fe20003fa6270 */
[----:B------:R-:W-:Y:S01]  /*11220*/  @!P1 IMAD.MOV R68, RZ, RZ, -R68 ;  /* 0x000000ffff449224 */ /* 0x000fe200078e0a44 */
[----:B------:R-:W-:Y:S01]  /*11230*/  IABS R83, R77 ;  /* 0x0000004d00537213 */ /* 0x000fe20000000000 */
[----:B------:R-:W-:Y:S01]  /*11240*/  @!P4 IMAD.IADD R74, R74, 0x1, -R191 ;  /* 0x000000014a4ac824 */ /* 0x000fe200078e0abf */
[----:B------:R-:W-:Y:S01]  /*11250*/  ISETP.GT.U32.AND P1, PT, R191, R72, PT ;  /* 0x00000048bf00720c */ /* 0x000fe20003f24070 */
[----:B------:R-:W-:Y:S01]  /*11260*/  IMAD.MOV R82, RZ, RZ, -R82 ;  /* 0x000000ffff527224 */ /* 0x000fe200078e0a52 */
[----:B------:R-:W-:Y:S01]  /*11270*/  @!P2 IADD3 R73, R73, -R191, RZ ;  /* 0x800000bf4949a210 */ /* 0x000fe20007ffe0ff */
[----:B------:R-:W-:Y:S01]  /*11280*/  IMAD.MOV.U32 R81, RZ, RZ, R83 ;  /* 0x000000ffff517224 */ /* 0x000fe200078e0053 */
[----:B------:R-:W-:Y:S01]  /*11290*/  ISETP.GE.AND P2, PT, R75, RZ, PT ;  /* 0x000000ff4b00720c */ /* 0x000fe20003f46270 */
[C---:B------:R-:W-:Y:S01]  /*112a0*/  IMAD R75, R191.reuse, R82, R79 ;  /* 0x00000052bf4b7224 */ /* 0x040fe200078e024f */
[----:B------:R-:W-:Y:S01]  /*112b0*/  ISETP.GT.U32.AND P4, PT, R191, R74, PT ;  /* 0x0000004abf00720c */ /* 0x000fe20003f84070 */
[----:B------:R-:W-:Y:S01]  /*112c0*/  IMAD.HI.U32 R82, R194, R81, RZ ;  /* 0x00000051c2527227 */ /* 0x000fe200078e00ff */
[----:B------:R-:W-:-:S02]  /*112d0*/  IADD3 R79, R247, 0x14b, RZ ;  /* 0x0000014bf74f7810 */ /* 0x000fc40007ffe0ff */
[----:B------:R-:W-:Y:S01]  /*112e0*/  IADD3 R83, R247, 0x14f, RZ ;  /* 0x0000014ff7537810 */ /* 0x000fe20007ffe0ff */
[----:B------:R-:W-:Y:S01]  /*112f0*/  @!P3 IMAD.MOV R69, RZ, RZ, -R69 ;  /* 0x000000ffff45b224 */ /* 0x000fe200078e0a45 */
[C---:B------:R-:W-:Y:S01]  /*11300*/  ISETP.GT.U32.AND P3, PT, R191.reuse, R73, PT ;  /* 0x00000049bf00720c */ /* 0x040fe20003f64070 */
[----:B------:R-:W-:Y:S01]  /*11310*/  IMAD.MOV R82, RZ, RZ, -R82 ;  /* 0x000000ffff527224 */ /* 0x000fe200078e0a52 */
[----:B------:R-:W-:Y:S01]  /*11320*/  @!P1 IADD3 R72, R72, -R191, RZ ;  /* 0x800000bf48489210 */ /* 0x000fe20007ffe0ff */
[----:B------:R-:W-:Y:S01]  /*11330*/  @!P6 IMAD.MOV R71, RZ, RZ, -R71 ;  /* 0x000000ffff47e224 */ /* 0x000fe200078e0a47 */
[C---:B------:R-:W-:Y:S01]  /*11340*/  ISETP.GT.U32.AND P6, PT, R191.reuse, R75, PT ;  /* 0x0000004bbf00720c */ /* 0x040fe20003fc4070 */
[----:B------:R-:W-:Y:S01]  /*11350*/  @!P5 IMAD.MOV R70, RZ, RZ, -R70 ;  /* 0x000000ffff46d224 */ /* 0x000fe200078e0a46 */
[----:B------:R-:W-:Y:S01]  /*11360*/  ISETP.GE.AND P1, PT, R76, RZ, PT ;  /* 0x000000ff4c00720c */ /* 0x000fe20003f26270 */
[C---:B------:R-:W-:Y:S01]  /*11370*/  IMAD R76, R191.reuse, R82, R81 ;  /* 0x00000052bf4c7224 */ /* 0x040fe200078e0251 */
[----:B------:R-:W-:Y:S01]  /*11380*/  ISETP.GE.AND P5, PT, R78, RZ, PT ;  /* 0x000000ff4e00720c */ /* 0x000fe20003fa6270 */
[--C-:B------:R-:W-:Y:S01]  /*11390*/  @!P4 IMAD.IADD R74, R74, 0x1, -R191.reuse ;  /* 0x000000014a4ac824 */ /* 0x100fe200078e0abf */
[----:B------:R-:W-:Y:S01]  /*113a0*/  IABS R78, R79 ;  /* 0x0000004f004e7213 */ /* 0x000fe20000000000 */
[----:B------:R-:W-:Y:S01]  /*113b0*/  @!P2 IMAD.MOV R72, RZ, RZ, -R72 ;  /* 0x000000ffff48a224 */ /* 0x000fe200078e0a48 */
[----:B------:R-:W-:Y:S01]  /*113c0*/  ISETP.GT.U32.AND P4, PT, R191, R76, PT ;  /* 0x0000004cbf00720c */ /* 0x000fe20003f84070 */
[----:B------:R-:W-:Y:S01]  /*113d0*/  @!P3 IMAD.IADD R73, R73, 0x1, -R191 ;  /* 0x000000014949b824 */ /* 0x000fe200078e0abf */
[----:B------:R-:W-:Y:S01]  /*113e0*/  ISETP.GE.AND P3, PT, R80, RZ, PT ;  /* 0x000000ff5000720c */ /* 0x000fe20003f66270 */
[----:B------:R-:W-:Y:S01]  /*113f0*/  IMAD.HI.U32 R80, R194, R78, RZ ;  /* 0x0000004ec2507227 */ /* 0x000fe200078e00ff */
[----:B------:R-:W-:-:S02]  /*11400*/  ISETP.GE.AND P2, PT, R77, RZ, PT ;  /* 0x000000ff4d00720c */ /* 0x000fc40003f46270 */
[----:B------:R-:W-:Y:S01]  /*11410*/  IADD3 R82, R247, 0x14d, RZ ;  /* 0x0000014df7527810 */ /* 0x000fe20007ffe0ff */
[----:B------:R-:W-:Y:S02]  /*11420*/  @!P6 IMAD.IADD R75, R75, 0x1, -R191 ;  /* 0x000000014b4be824 */ /* 0x000fe400078e0abf */
[----:B------:R-:W-:Y:S01]  /*11430*/  IMAD.MOV R81, RZ, RZ, -R80 ;  /* 0x000000ffff517224 */ /* 0x000fe200078e0a50 */
[----:B------:R-:W-:Y:S01]  /*11440*/  IABS R80, R84 ;  /* 0x0000005400507213 */ /* 0x000fe20000000000 */
[----:B------:R-:W-:Y:S01]  /*11450*/  @!P5 IMAD.MOV R73, RZ, RZ, -R73 ;  /* 0x000000ffff49d224 */ /* 0x000fe200078e0a49 */
[C---:B------:R-:W-:Y:S01]  /*11460*/  ISETP.GT.U32.AND P6, PT, R191.reuse, R75, PT ;  /* 0x0000004bbf00720c */ /* 0x040fe20003fc4070 */
[C---:B------:R-:W-:Y:S01]  /*11470*/  IMAD R77, R191.reuse, R81, R78 ;  /* 0x00000051bf4d7224 */ /* 0x040fe200078e024e */
[----:B------:R-:W-:Y:S01]  /*11480*/  @!P4 IADD3 R76, R76, -R191, RZ ;  /* 0x800000bf4c4cc210 */ /* 0x000fe20007ffe0ff */
[----:B------:R-:W-:Y:S01]  /*11490*/  IMAD.MOV.U32 R78, RZ, RZ, R80 ;  /* 0x000000ffff4e7224 */ /* 0x000fe200078e0050 */
[----:B------:R-:W-:Y:S01]  /*114a0*/  IABS R87, R82 ;  /* 0x0000005200577213 */ /* 0x000fe20000000000 */
[----:B------:R-:W-:Y:S01]  /*114b0*/  @!P1 IMAD.MOV R74, RZ, RZ, -R74 ;  /* 0x000000ffff4a9224 */ /* 0x000fe200078e0a4a */
[----:B------:R-:W-:Y:S01]  /*114c0*/  ISETP.GT.U32.AND P4, PT, R191, R76, PT ;  /* 0x0000004cbf00720c */ /* 0x000fe20003f84070 */
[----:B------:R-:W-:Y:S01]  /*114d0*/  IMAD.HI.U32 R86, R194, R78, RZ ;  /* 0x0000004ec2567227 */ /* 0x000fe200078e00ff */
[----:B------:R-:W-:-:S02]  /*114e0*/  IABS R80, R85 ;  /* 0x0000005500507213 */ /* 0x000fc40000000000 */
[----:B------:R-:W-:Y:S01]  /*114f0*/  IABS R81, R83 ;  /* 0x0000005300517213 */ /* 0x000fe20000000000 */
[----:B------:R-:W-:Y:S02]  /*11500*/  IMAD.MOV R86, RZ, RZ, -R86 ;  /* 0x000000ffff567224 */ /* 0x000fe400078e0a56 */
[----:B------:R-:W-:Y:S01]  /*11510*/  @!P6 IMAD.IADD R75, R75, 0x1, -R191 ;  /* 0x000000014b4be824 */ /* 0x000fe200078e0abf */
[C---:B------:R-:W-:Y:S01]  /*11520*/  ISETP.GT.U32.AND P6, PT, R191.reuse, R77, PT ;  /* 0x0000004dbf00720c */ /* 0x040fe20003fc4070 */
[----:B------:R-:W-:Y:S01]  /*11530*/  IMAD R78, R191, R86, R78 ;  /* 0x00000056bf4e7224 */ /* 0x000fe200078e024e */
[----:B------:R-:W-:Y:S01]  /*11540*/  IADD3 R86, R247, 0x150, RZ ;  /* 0x00000150f7567810 */ /* 0x000fe20007ffe0ff */
[----:B------:R-:W-:-:S04]  /*11550*/  IMAD.HI.U32 R90, R194, R87, RZ ;  /* 0x00000057c25a7227 */ /* 0x000fc800078e00ff */
[----:B------:R-:W-:Y:S01]  /*11560*/  @!P4 IMAD.IADD R76, R76, 0x1, -R191 ;  /* 0x000000014c4cc824 */ /* 0x000fe200078e0abf */
[----:B------:R-:W-:Y:S01]  /*11570*/  ISETP.GT.U32.AND P4, PT, R191, R78, PT ;  /* 0x0000004ebf00720c */ /* 0x000fe20003f84070 */
[----:B------:R-:W-:-:S04]  /*11580*/  IMAD.HI.U32 R89, R194, R80, RZ ;  /* 0x00000050c2597227 */ /* 0x000fc800078e00ff */
[----:B------:R-:W-:Y:S01]  /*11590*/  IMAD.MOV R90, RZ, RZ, -R90 ;  /* 0x000000ffff5a7224 */ /* 0x000fe200078e0a5a */
[----:B------:R-:W-:Y:S01]  /*115a0*/  @!P6 IADD3 R77, R77, -R191, RZ ;  /* 0x800000bf4d4de210 */ /* 0x000fe20007ffe0ff */
[----:B------:R-:W-:Y:S01]  /*115b0*/  IMAD.MOV R89, RZ, RZ, -R89 ;  /* 0x000000ffff597224 */ /* 0x000fe200078e0a59 */
[----:B------:R-:W-:Y:S01]  /*115c0*/  ISETP.GE.AND P6, PT, R79, RZ, PT ;  /* 0x000000ff4f00720c */ /* 0x000fe20003fc6270 */
[C---:B------:R-:W-:Y:S01]  /*115d0*/  IMAD R79, R191.reuse, R90, R87 ;  /* 0x0000005abf4f7224 */ /* 0x040fe200078e0257 */
[----:B------:R-:W-:Y:S01]  /*115e0*/  IABS R87, R86 ;  /* 0x0000005600577213 */ /* 0x000fe20000000000 */
[C---:B------:R-:W-:Y:S02]  /*115f0*/  IMAD R80, R191.reuse, R89, R80 ;  /* 0x00000059bf507224 */ /* 0x040fe400078e0250 */
[----:B------:R-:W-:Y:S01]  /*11600*/  @!P4 IMAD.IADD R78, R78, 0x1, -R191 ;  /* 0x000000014e4ec824 */ /* 0x000fe200078e0abf */
[C---:B------:R-:W-:Y:S01]  /*11610*/  ISETP.GT.U32.AND P5, PT, R191.reuse, R79, PT ;  /* 0x0000004fbf00720c */ /* 0x040fe20003fa4070 */
[----:B------:R-:W-:Y:S01]  /*11620*/  IMAD.HI.U32 R88, R194, R81, RZ ;  /* 0x00000051c2587227 */ /* 0x000fe200078e00ff */
[----:B------:R-:W-:-:S02]  /*11630*/  ISETP.GT.U32.AND P4, PT, R191, R77, PT ;  /* 0x0000004dbf00720c */ /* 0x000fc40003f84070 */
[C---:B------:R-:W-:Y:S01]  /*11640*/  ISETP.GT.U32.AND P1, PT, R191.reuse, R78, PT ;  /* 0x0000004ebf00720c */ /* 0x040fe20003f24070 */
[----:B------:R-:W-:Y:S01]  /*11650*/  @!P3 IMAD.MOV R75, RZ, RZ, -R75 ;  /* 0x000000ffff4bb224 */ /* 0x000fe200078e0a4b */
[----:B------:R-:W-:Y:S01]  /*11660*/  ISETP.GT.U32.AND P3, PT, R191, R80, PT ;  /* 0x00000050bf00720c */ /* 0x000fe20003f64070 */
[----:B------:R-:W-:Y:S01]  /*11670*/  @!P2 IMAD.MOV R76, RZ, RZ, -R76 ;  /* 0x000000ffff4ca224 */ /* 0x000fe200078e0a4c */
[----:B------:R-:W-:Y:S01]  /*11680*/  ISETP.GE.AND P2, PT, R84, RZ, PT ;  /* 0x000000ff5400720c */ /* 0x000fe20003f46270 */
[----:B------:R-:W-:Y:S01]  /*11690*/  IMAD.MOV R88, RZ, RZ, -R88 ;  /* 0x000000ffff587224 */ /* 0x000fe200078e0a58 */
[----:B------:R-:W-:-:S03]  /*116a0*/  IADD3 R84, R247, 0x151, RZ ;  /* 0x00000151f7547810 */ /* 0x000fc60007ffe0ff */
[----:B------:R-:W-:Y:S01]  /*116b0*/  IMAD R81, R191, R88, R81 ;  /* 0x00000058bf517224 */ /* 0x000fe200078e0251 */
[----:B------:R-:W-:Y:S01]  /*116c0*/  IABS R89, R84 ;  /* 0x0000005400597213 */ /* 0x000fe20000000000 */
[----:B------:R-:W-:Y:S01]  /*116d0*/  IMAD.HI.U32 R88, R194, R87, RZ ;  /* 0x00000057c2587227 */ /* 0x000fe200078e00ff */
[----:B------:R-:W-:Y:S02]  /*116e0*/  @!P4 IADD3 R77, R77, -R191, RZ ;  /* 0x800000bf4d4dc210 */ /* 0x000fe40007ffe0ff */
[----:B------:R-:W-:Y:S01]  /*116f0*/  ISETP.GT.U32.AND P4, PT, R191, R81, PT ;  /* 0x00000051bf00720c */ /* 0x000fe20003f84070 */
[----:B------:R-:W-:Y:S01]  /*11700*/  @!P5 IMAD.IADD R79, R79, 0x1, -R191 ;  /* 0x000000014f4fd824 */ /* 0x000fe200078e0abf */
[----:B------:R-:W-:Y:S01]  /*11710*/  ISETP.GE.AND P5, PT, R85, RZ, PT ;  /* 0x000000ff5500720c */ /* 0x000fe20003fa6270 */
[----:B------:R-:W-:Y:S02]  /*11720*/  IMAD.MOV R88, RZ, RZ, -R88 ;  /* 0x000000ffff587224 */ /* 0x000fe400078e0a58 */
[----:B------:R-:W-:-:S02]  /*11730*/  IMAD.MOV.U32 R85, RZ, RZ, R89 ;  /* 0x000000ffff557224 */ /* 0x000fc400078e0059 */
[--C-:B------:R-:W-:Y:S01]  /*11740*/  @!P3 IMAD.IADD R80, R80, 0x1, -R191.reuse ;  /* 0x000000015050b824 */ /* 0x100fe200078e0abf */
[C---:B------:R-:W-:Y:S01]  /*11750*/  ISETP.GT.U32.AND P3, PT, R191.reuse, R79, PT ;  /* 0x0000004fbf00720c */ /* 0x040fe20003f64070 */
[----:B------:R-:W-:Y:S01]  /*11760*/  @!P1 IMAD.IADD R78, R78, 0x1, -R191 ;  /* 0x000000014e4e9824 */ /* 0x000fe200078e0abf */
[----:B------:R-:W-:Y:S01]  /*11770*/  ISETP.GE.AND P1, PT, R82, RZ, PT ;  /* 0x000000ff5200720c */ /* 0x000fe20003f26270 */
[----:B------:R-:W-:Y:S01]  /*11780*/  IMAD R82, R191, R88, R87 ;  /* 0x00000058bf527224 */ /* 0x000fe200078e0257 */
[----:B------:R-:W-:Y:S01]  /*11790*/  IADD3 R88, R247, 0x152, RZ ;  /* 0x00000152f7587810 */ /* 0x000fe20007ffe0ff */
[----:B------:R-:W-:-:S03]  /*117a0*/  IMAD.HI.U32 R87, R194, R85, RZ ;  /* 0x00000055c2577227 */ /* 0x000fc600078e00ff */
[----:B------:R-:W-:Y:S01]  /*117b0*/  IABS R89, R88 ;  /* 0x0000005800597213 */ /* 0x000fe20000000000 */
[----:B------:R-:W-:Y:S01]  /*117c0*/  @!P6 IMAD.MOV R77, RZ, RZ, -R77 ;  /* 0x000000ffff4de224 */ /* 0x000fe200078e0a4d */
[----:B------:R-:W-:Y:S01]  /*117d0*/  ISETP.GT.U32.AND P6, PT, R191, R80, PT ;  /* 0x00000050bf00720c */ /* 0x000fe20003fc4070 */
[----:B------:R-:W-:Y:S01]  /*117e0*/  @!P2 IMAD.MOV R78, RZ, RZ, -R78 ;  /* 0x000000ffff4ea224 */ /* 0x000fe200078e0a4e */
[----:B------:R-:W-:Y:S01]  /*117f0*/  IADD3 R87, -R87, RZ, RZ ;  /* 0x000000ff57577210 */ /* 0x000fe20007ffe1ff */
[--C-:B------:R-:W-:Y:S01]  /*11800*/  @!P3 IMAD.IADD R79, R79, 0x1, -R191.reuse ;  /* 0x000000014f4fb824 */ /* 0x100fe200078e0abf */
[----:B------:R-:W-:Y:S01]  /*11810*/  ISETP.GE.AND P2, PT, R83, RZ, PT ;  /* 0x000000ff5300720c */ /* 0x000fe20003f46270 */
[----:B------:R-:W-:Y:S01]  /*11820*/  @!P4 IMAD.IADD R81, R81, 0x1, -R191 ;  /* 0x000000015151c824 */ /* 0x000fe200078e0abf */
[C---:B------:R-:W-:Y:S01]  /*11830*/  ISETP.GT.U32.AND P3, PT, R191.reuse, R82, PT ;  /* 0x00000052bf00720c */ /* 0x040fe20003f64070 */
[----:B------:R-:W-:Y:S01]  /*11840*/  IMAD R83, R191, R87, R85 ;  /* 0x00000057bf537224 */ /* 0x000fe200078e0255 */
[----:B------:R-:W-:Y:S01]  /*11850*/  IADD3 R87, R247, 0x153, RZ ;  /* 0x00000153f7577810 */ /* 0x000fe20007ffe0ff */
[----:B------:R-:W-:Y:S01]  /*11860*/  IMAD.HI.U32 R90, R194, R89, RZ ;  /* 0x00000059c25a7227 */ /* 0x000fe200078e00ff */
[----:B------:R-:W-:-:S02]  /*11870*/  ISETP.GT.U32.AND P4, PT, R191, R81, PT ;  /* 0x00000051bf00720c */ /* 0x000fc40003f84070 */
[----:B------:R-:W-:Y:S01]  /*11880*/  IABS R85, R87 ;  /* 0x0000005700557213 */ /* 0x000fe20000000000 */
[----:B------:R-:W-:Y:S01]  /*11890*/  @!P6 IMAD.IADD R80, R80, 0x1, -R191 ;  /* 0x000000015050e824 */ /* 0x000fe200078e0abf */
[C---:B------:R-:W-:Y:S01]  /*118a0*/  ISETP.GT.U32.AND P6, PT, R191.reuse, R83, PT ;  /* 0x00000053bf00720c */ /* 0x040fe20003fc4070 */
[----:B------:R-:W-:Y:S02]  /*118b0*/  IMAD.MOV R90, RZ, RZ, -R90 ;  /* 0x000000ffff5a7224 */ /* 0x000fe400078e0a5a */
[----:B------:R-:W-:Y:S02]  /*118c0*/  @!P1 IMAD.MOV R79, RZ, RZ, -R79 ;  /* 0x000000ffff4f9224 */ /* 0x000fe400078e0a4f */
[----:B------:R-:W-:Y:S01]  /*118d0*/  @!P3 IMAD.IADD R82, R82, 0x1, -R191 ;  /* 0x000000015252b824 */ /* 0x000fe200078e0abf */
[----:B------:R-:W-:Y:S01]  /*118e0*/  ISETP.GE.AND P3, PT, R84, RZ, PT ;  /* 0x000000ff5400720c */ /* 0x000fe20003f66270 */
[----:B------:R-:W-:Y:S01]  /*118f0*/  IMAD R84, R191, R90, R89 ;  /* 0x0000005abf547224 */ /* 0x000fe200078e0259 */
[----:B------:R-:W-:Y:S01]  /*11900*/  IADD3 R90, R247, 0x156, RZ ;  /* 0x00000156f75a7810 */ /* 0x000fe20007ffe0ff */
[----:B------:R-:W-:-:S04]  /*11910*/  IMAD.HI.U32 R89, R194, R85, RZ ;  /* 0x00000055c2597227 */ /* 0x000fc800078e00ff */
[----:B------:R-:W-:Y:S01]  /*11920*/  @!P6 IADD3 R83, R83, -R191, RZ ;  /* 0x800000bf5353e210 */ /* 0x000fe20007ffe0ff */
[----:B------:R-:W-:Y:S01]  /*11930*/  @!P4 IMAD.IADD R81, R81, 0x1, -R191 ;  /* 0x000000015151c824 */ /* 0x000fe200078e0abf */
[C---:B------:R-:W-:Y:S01]  /*11940*/  ISETP.GT.U32.AND P6, PT, R191.reuse, R82, PT ;  /* 0x00000052bf00720c */ /* 0x040fe20003fc4070 */
[----:B------:R-:W-:Y:S01]  /*11950*/  IMAD.MOV R89, RZ, RZ, -R89 ;  /* 0x000000ffff597224 */ /* 0x000fe200078e0a59 */
[----:B------:R-:W-:Y:S01]  /*11960*/  ISETP.GE.AND P4, PT, R86, RZ, PT ;  /* 0x000000ff5600720c */ /* 0x000fe20003f86270 */
[----:B------:R-:W-:Y:S01]  /*11970*/  @!P5 IMAD.MOV R80, RZ, RZ, -R80 ;  /* 0x000000ffff50d224 */ /* 0x000fe200078e0a50 */
[----:B------:R-:W-:Y:S01]  /*11980*/  IABS R86, R92 ;  /* 0x0000005c00567213 */ /* 0x000fe20000000000 */
[C---:B------:R-:W-:Y:S01]  /*11990*/  IMAD R85, R191.reuse, R89, R85 ;  /* 0x00000059bf557224 */ /* 0x040fe200078e0255 */
[C---:B------:R-:W-:Y:S01]  /*119a0*/  ISETP.GT.U32.AND P1, PT, R191.reuse, R83, PT ;  /* 0x00000053bf00720c */ /* 0x040fe20003f24070 */
[----:B------:R-:W-:Y:S01]  /*119b0*/  @!P2 IMAD.MOV R81, RZ, RZ, -R81 ;  /* 0x000000ffff51a224 */ /* 0x000fe200078e0a51 */
[----:B------:R-:W-:Y:S01]  /*119c0*/  ISETP.GE.AND P5, PT, R88, RZ, PT ;  /* 0x000000ff5800720c */ /* 0x000fe20003fa6270 */
[----:B------:R-:W-:Y:S01]  /*119d0*/  IMAD.HI.U32 R88, R194, R86, RZ ;  /* 0x00000056c2587227 */ /* 0x000fe200078e00ff */
[----:B------:R-:W-:-:S02]  /*119e0*/  ISETP.GT.U32.AND P2, PT, R191, R84, PT ;  /* 0x00000054bf00720c */ /* 0x000fc40003f44070 */
[----:B------:R-:W-:Y:S01]  /*119f0*/  IADD3 R89, R247, 0x155, RZ ;  /* 0x00000155f7597810 */ /* 0x000fe20007ffe0ff */
[--C-:B------:R-:W-:Y:S01]  /*11a00*/  @!P6 IMAD.IADD R82, R82, 0x1, -R191.reuse ;  /* 0x000000015252e824 */ /* 0x100fe200078e0abf */
[C---:B------:R-:W-:Y:S01]  /*11a10*/  ISETP.GT.U32.AND P6, PT, R191.reuse, R85, PT ;  /* 0x00000055bf00720c */ /* 0x040fe20003fc4070 */
[----:B------:R-:W-:Y:S02]  /*11a20*/  IMAD.MOV R88, RZ, RZ, -R88 ;  /* 0x000000ffff587224 */ /* 0x000fe400078e0a58 */
[----:B------:R-:W-:Y:S02]  /*11a30*/  @!P4 IMAD.MOV R82, RZ, RZ, -R82 ;  /* 0x000000ffff52c224 */ /* 0x000fe400078e0a52 */
[----:B------:R-:W-:Y:S01]  /*11a40*/  IMAD R86, R191, R88, R86 ;  /* 0x00000058bf567224 */ /* 0x000fe200078e0256 */
[----:B------:R-:W-:Y:S02]  /*11a50*/  @!P1 IADD3 R83, R83, -R191, RZ ;  /* 0x800000bf53539210 */ /* 0x000fe40007ffe0ff */
[----:B------:R-:W-:Y:S01]  /*11a60*/  ISETP.GE.AND P1, PT, R87, RZ, PT ;  /* 0x000000ff5700720c */ /* 0x000fe20003f26270 */
[----:B------:R-:W-:Y:S01]  /*11a70*/  @!P2 IMAD.IADD R84, R84, 0x1, -R191 ;  /* 0x000000015454a824 */ /* 0x000fe200078e0abf */
[----:B------:R-:W-:Y:S01]  /*11a80*/  ISETP.GT.U32.AND P2, PT, R191, R86, PT ;  /* 0x00000056bf00720c */ /* 0x000fe20003f44070 */
[----:B------:R-:W-:Y:S01]  /*11a90*/  @!P3 IMAD.MOV R83, RZ, RZ, -R83 ;  /* 0x000000ffff53b224 */ /* 0x000fe200078e0a53 */
[----:B------:R-:W-:Y:S01]  /*11aa0*/  IABS R87, R89 ;  /* 0x0000005900577213 */ /* 0x000fe20000000000 */
[----:B------:R-:W-:Y:S01]  /*11ab0*/  @!P6 IMAD.IADD R85, R85, 0x1, -R191 ;  /* 0x000000015555e824 */ /* 0x000fe200078e0abf */
[----:B------:R-:W-:-:S02]  /*11ac0*/  IABS R88, R90 ;  /* 0x0000005a00587213 */ /* 0x000fc40000000000 */
[C---:B------:R-:W-:Y:S01]  /*11ad0*/  ISETP.GT.U32.AND P6, PT, R191.reuse, R84, PT ;  /* 0x00000054bf00720c */ /* 0x040fe20003fc4070 */
[----:B------:R-:W-:Y:S01]  /*11ae0*/  IMAD.HI.U32 R94, R194, R87, RZ ;  /* 0x00000057c25e7227 */ /* 0x000fe200078e00ff */
[----:B------:R-:W-:Y:S02]  /*11af0*/  ISETP.GT.U32.AND P4, PT, R191, R85, PT ;  /* 0x00000055bf00720c */ /* 0x000fe40003f84070 */
[----:B------:R-:W-:Y:S01]  /*11b00*/  ISETP.GE.AND P3, PT, R92, RZ, PT ;  /* 0x000000ff5c00720c */ /* 0x000fe20003f66270 */
[----:B------:R-:W-:Y:S01]  /*11b10*/  IMAD.HI.U32 R93, R194, R88, RZ ;  /* 0x00000058c25d7227 */ /* 0x000fe200078e00ff */
[----:B------:R-:W-:-:S03]  /*11b20*/  IABS R92, R91 ;  /* 0x0000005b005c7213 */ /* 0x000fc60000000000 */
[----:B------:R-:W-:Y:S01]  /*11b30*/  IMAD.MOV R94, RZ, RZ, -R94 ;  /* 0x000000ffff5e7224 */ /* 0x000fe200078e0a5e */
[----:B------:R-:W-:Y:S01]  /*11b40*/  IADD3 R93, -R93, RZ, RZ ;  /* 0x000000ff5d5d7210 */ /* 0x000fe20007ffe1ff */
[----:B------:R-:W-:Y:S02]  /*11b50*/  @!P2 IMAD.IADD R86, R86, 0x1, -R191 ;  /* 0x000000015656a824 */ /* 0x000fe400078e0abf */
[C---:B------:R-:W-:Y:S02]  /*11b60*/  IMAD R87, R191.reuse, R94, R87 ;  /* 0x0000005ebf577224 */ /* 0x040fe400078e0257 */
[C---:B------:R-:W-:Y:S01]  /*11b70*/  IMAD R88, R191.reuse, R93, R88 ;  /* 0x0000005dbf587224 */ /* 0x040fe200078e0258 */
[C---:B------:R-:W-:Y:S01]  /*11b80*/  ISETP.GT.U32.AND P2, PT, R191.reuse, R86, PT ;  /* 0x00000056bf00720c */ /* 0x040fe20003f44070 */
[--C-:B------:R-:W-:Y:S01]  /*11b90*/  @!P6 IMAD.IADD R84, R84, 0x1, -R191.reuse ;  /* 0x000000015454e824 */ /* 0x100fe200078e0abf */
[----:B------:R-:W-:Y:S01]  /*11ba0*/  ISETP.GT.U32.AND P6, PT, R191, R87, PT ;  /* 0x00000057bf00720c */ /* 0x000fe20003fc4070 */
[----:B------:R-:W-:Y:S01]  /*11bb0*/  @!P4 IMAD.IADD R85, R85, 0x1, -R191 ;  /* 0x000000015555c824 */ /* 0x000fe200078e0abf */
[----:B------:R-:W-:Y:S01]  /*11bc0*/  ISETP.GT.U32.AND P4, PT, R191, R88, PT ;  /* 0x00000058bf00720c */ /* 0x000fe20003f84070 */
[----:B------:R-:W-:-:S04]  /*11bd0*/  IMAD.HI.U32 R93, R194, R92, RZ ;  /* 0x0000005cc25d7227 */ /* 0x000fc800078e00ff */
[----:B------:R-:W-:Y:S02]  /*11be0*/  IMAD.MOV R93, RZ, RZ, -R93 ;  /* 0x000000ffff5d7224 */ /* 0x000fe400078e0a5d */
[----:B------:R-:W-:Y:S01]  /*11bf0*/  @!P5 IMAD.MOV R84, RZ, RZ, -R84 ;  /* 0x000000ffff54d224 */ /* 0x000fe200078e0a54 */
[----:B------:R-:W-:Y:S01]  /*11c00*/  ISETP.GE.AND P5, PT, R89, RZ, PT ;  /* 0x000000ff5900720c */ /* 0x000fe20003fa6270 */
[--C-:B------:R-:W-:Y:S01]  /*11c10*/  @!P2 IMAD.IADD R86, R86, 0x1, -R191.reuse ;  /* 0x000000015656a824 */ /* 0x100fe200078e0abf */
[----:B------:R-:W-:Y:S01]  /*11c20*/  ISETP.GE.AND P2, PT, R91, RZ, PT ;  /* 0x000000ff5b00720c */ /* 0x000fe20003f46270 */
[----:B------:R-:W-:Y:S01]  /*11c30*/  IMAD R89, R191, R93, R92 ;  /* 0x0000005dbf597224 */ /* 0x000fe200078e025c */
[----:B------:R-:W-:Y:S01]  /*11c40*/  @!P6 IADD3 R87, R87, -R191, RZ ;  /* 0x800000bf5757e210 */ /* 0x000fe20007ffe0ff */
[----:B------:R-:W-:Y:S01]  /*11c50*/  @!P4 IMAD.IADD R88, R88, 0x1, -R191 ;  /* 0x000000015858c824 */ /* 0x000fe200078e0abf */
[----:B------:R-:W-:Y:S01]  /*11c60*/  IADD3 R93, R247, 0x158, RZ ;  /* 0x00000158f75d7810 */ /* 0x000fe20007ffe0ff */
[----:B------:R-:W-:Y:S01]  /*11c70*/  @!P3 IMAD.MOV R86, RZ, RZ, -R86 ;  /* 0x000000ffff56b224 */ /* 0x000fe200078e0a56 */
[C---:B------:R-:W-:Y:S01]  /*11c80*/  ISETP.GT.U32.AND P6, PT, R191.reuse, R87, PT ;  /* 0x00000057bf00720c */ /* 0x040fe20003fc4070 */
[----:B------:R-:W-:Y:S01]  /*11c90*/  @!P1 IMAD.MOV R85, RZ, RZ, -R85 ;  /* 0x000000ffff559224 */ /* 0x000fe200078e0a55 */
[----:B------:R-:W-:-:S02]  /*11ca0*/  ISETP.GT.U32.AND P3, PT, R191, R89, PT ;  /* 0x00000059bf00720c */ /* 0x000fc40003f64070 */
[----:B------:R-:W-:Y:S02]  /*11cb0*/  ISETP.GT.U32.AND P4, PT, R191, R88, PT ;  /* 0x00000058bf00720c */ /* 0x000fe40003f84070 */
[----:B------:R-:W-:Y:S02]  /*11cc0*/  IABS R95, R93 ;  /* 0x0000005d005f7213 */ /* 0x000fe40000000000 */
[----:B------:R-:W-:Y:S02]  /*11cd0*/  ISETP.GE.AND P1, PT, R90, RZ, PT ;  /* 0x000000ff5a00720c */ /* 0x000fe40003f26270 */
[----:B------:R-:W-:Y:S01]  /*11ce0*/  IABS R91, R96 ;  /* 0x00000060005b7213 */ /* 0x000fe20000000000 */
[----:B------:R-:W-:Y:S01]  /*11cf0*/  IMAD.HI.U32 R97, R194, R95, RZ ;  /* 0x0000005fc2617227 */ /* 0x000fe200078e00ff */
[----:B------:R-:W-:-:S03]  /*11d00*/  IADD3 R90, R247, 0x15a, RZ ;  /* 0x0000015af75a7810 */ /* 0x000fc60007ffe0ff */
[--C-:B------:R-:W-:Y:S01]  /*11d10*/  @!P6 IMAD.IADD R87, R87, 0x1, -R191.reuse ;  /* 0x000000015757e824 */ /* 0x100fe200078e0abf */
[----:B------:R-:W-:Y:S01]  /*11d20*/  IABS R92, R90 ;  /* 0x0000005a005c7213 */ /* 0x000fe20000000000 */
[--C-:B------:R-:W-:Y:S01]  /*11d30*/  @!P3 IMAD.IADD R89, R89, 0x1, -R191.reuse ;  /* 0x000000015959b824 */ /* 0x100fe200078e0abf */
[----:B------:R-:W-:Y:S01]  /*11d40*/  ISETP.GE.AND P3, PT, R90, RZ, PT ;  /* 0x000000ff5a00720c */ /* 0x000fe20003f66270 */
[----:B------:R-:W-:Y:S01]  /*11d50*/  @!P4 IMAD.IADD R88, R88, 0x1, -R191 ;  /* 0x000000015858c824 */ /* 0x000fe200078e0abf */
[----:B------:R-:W-:Y:S01]  /*11d60*/  ISETP.GE.AND P4, PT, R96, RZ, PT ;  /* 0x000000ff6000720c */ /* 0x000fe20003f86270 */
[----:B------:R-:W-:Y:S01]  /*11d70*/  @!P5 IMAD.MOV R87, RZ, RZ, -R87 ;  /* 0x000000ffff57d224 */ /* 0x000fe200078e0a57 */
[----:B------:R-:W-:Y:S01]  /*11d80*/  ISETP.GT.U32.AND P5, PT, R191, R89, PT ;  /* 0x00000059bf00720c */ /* 0x000fe20003fa4070 */
[----:B------:R-:W-:Y:S01]  /*11d90*/  IMAD.HI.U32 R94, R194, R91, RZ ;  /* 0x0000005bc25e7227 */ /* 0x000fe200078e00ff */
[----:B------:R-:W-:-:S03]  /*11da0*/  ISETP.GE.AND P6, PT, R93, RZ, PT ;  /* 0x000000ff5d00720c */ /* 0x000fc60003fc6270 */
[----:B------:R-:W-:Y:S01]  /*11db0*/  IMAD.MOV R96, RZ, RZ, -R97 ;  /* 0x000000ffff607224 */ /* 0x000fe200078e0a61 */
[----:B------:R-:W-:Y:S01]  /*11dc0*/  IABS R97, R104 ;  /* 0x0000006800617213 */ /* 0x000fe20000000000 */
[----:B------:R-:W-:Y:S02]  /*11dd0*/  IMAD.MOV R94, RZ, RZ, -R94 ;  /* 0x000000ffff5e7224 */ /* 0x000fe400078e0a5e */
[C---:B------:R-:W-:Y:S01]  /*11de0*/  IMAD R90, R191.reuse, R96, R95 ;  /* 0x00000060bf5a7224 */ /* 0x040fe200078e025f */
[----:B------:R-:W-:Y:S01]  /*11df0*/  IABS R95, R101 ;  /* 0x00000065005f7213 */ /* 0x000fe20000000000 */
[C---:B------:R-:W-:Y:S01]  /*11e00*/  IMAD R91, R191.reuse, R94, R91 ;  /* 0x0000005ebf5b7224 */ /* 0x040fe200078e025b */
[----:B------:R-:W-:Y:S01]  /*11e10*/  IABS R94, R102 ;  /* 0x00000066005e7213 */ /* 0x000fe20000000000 */
[----:B------:R-:W-:Y:S01]  /*11e20*/  @!P1 IMAD.MOV R88, RZ, RZ, -R88 ;  /* 0x000000ffff589224 */ /* 0x000fe200078e0a58 */
[----:B------:R-:W-:Y:S01]  /*11e30*/  ISETP.GT.U32.AND P1, PT, R191, R90, PT ;  /* 0x0000005abf00720c */ /* 0x000fe20003f24070 */
[----:B------:R-:W-:Y:S01]  /*11e40*/  IMAD.HI.U32 R93, R194, R92, RZ ;  /* 0x0000005cc25d7227 */ /* 0x000fe200078e00ff */
[----:B------:R-:W-:-:S03]  /*11e50*/  IABS R96, R103 ;  /* 0x0000006700607213 */ /* 0x000fc60000000000 */
[----:B------:R-:W-:Y:S01]  /*11e60*/  @!P5 IMAD.IADD R89, R89, 0x1, -R191 ;  /* 0x000000015959d824 */ /* 0x000fe200078e0abf */
[----:B------:R-:W-:Y:S01]  /*11e70*/  ISETP.GT.U32.AND P5, PT, R191, R91, PT ;  /* 0x0000005bbf00720c */ /* 0x000fe20003fa4070 */
[----:B------:R-:W-:Y:S01]  /*11e80*/  IMAD.HI.U32 R99, R194, R94, RZ ;  /* 0x0000005ec2637227 */ /* 0x000fe200078e00ff */
[----:B------:R-:W-:-:S03]  /*11e90*/  IADD3 R93, -R93, RZ, RZ ;  /* 0x000000ff5d5d7210 */ /* 0x000fc60007ffe1ff */
[----:B------:R-:W-:Y:S02]  /*11ea0*/  @!P2 IMAD.MOV R89, RZ, RZ, -R89 ;  /* 0x000000ffff59a224 */ /* 0x000fe400078e0a59 */
[C---:B------:R-:W-:Y:S01]  /*11eb0*/  IMAD R92, R191.reuse, R93, R92 ;  /* 0x0000005dbf5c7224 */ /* 0x040fe200078e025c */
[----:B------:R-:W-:Y:S01]  /*11ec0*/  IABS R93, R108 ;  /* 0x0000006c005d7213 */ /* 0x000fe20000000000 */
[----:B------:R-:W-:Y:S02]  /*11ed0*/  @!P1 IMAD.IADD R90, R90, 0x1, -R191 ;  /* 0x000000015a5a9824 */ /* 0x000fe400078e0abf */
[----:B------:R-:W-:Y:S01]  /*11ee0*/  IMAD.MOV R99, RZ, RZ, -R99 ;  /* 0x000000ffff637224 */ /* 0x000fe200078e0a63 */
[C---:B------:R-:W-:Y:S01]  /*11ef0*/  ISETP.GT.U32.AND P2, PT, R191.reuse, R92, PT ;  /* 0x0000005cbf00720c */ /* 0x040fe20003f44070 */
[----:B------:R-:W-:Y:S01]  /*11f00*/  IMAD.HI.U32 R100, R194, R93, RZ ;  /* 0x0000005dc2647227 */ /* 0x000fe200078e00ff */
[----:B------:R-:W-:-:S03]  /*11f10*/  ISETP.GT.U32.AND P1, PT, R191, R90, PT ;  /* 0x0000005abf00720c */ /* 0x000fc60003f24070 */
[----:B------:R-:W-:Y:S01]  /*11f20*/  @!P5 IMAD.IADD R91, R91, 0x1, -R191 ;  /* 0x000000015b5bd824 */ /* 0x000fe200078e0abf */
[----:B------:R-:W-:Y:S01]  /*11f30*/  IADD3 R100, -R100, RZ, RZ ;  /* 0x000000ff64647210 */ /* 0x000fe20007ffe1ff */
[----:B------:R-:W-:-:S03]  /*11f40*/  IMAD.HI.U32 R98, R194, R95, RZ ;  /* 0x0000005fc2627227 */ /* 0x000fc600078e00ff */
[C---:B------:R-:W-:Y:S01]  /*11f50*/  ISETP.GT.U32.AND P5, PT, R191.reuse, R91, PT ;  /* 0x0000005bbf00720c */ /* 0x040fe20003fa4070 */
[C---:B------:R-:W-:Y:S02]  /*11f60*/  IMAD R93, R191.reuse, R100, R93 ;  /* 0x00000064bf5d7224 */ /* 0x040fe400078e025d */
[C---:B------:R-:W-:Y:S02]  /*11f70*/  IMAD R94, R191.reuse, R99, R94 ;  /* 0x00000063bf5e7224 */ /* 0x040fe400078e025e */
[--C-:B------:R-:W-:Y:S01]  /*11f80*/  @!P1 IMAD.IADD R90, R90, 0x1, -R191.reuse ;  /* 0x000000015a5a9824 */ /* 0x100fe200078e0abf */
[C---:B------:R-:W-:Y:S01]  /*11f90*/  ISETP.GT.U32.AND P1, PT, R191.reuse, R93, PT ;  /* 0x0000005dbf00720c */ /* 0x040fe20003f24070 */
[----:B------:R-:W-:Y:S02]  /*11fa0*/  IMAD.MOV R100, RZ, RZ, -R98 ;  /* 0x000000ffff647224 */ /* 0x000fe400078e0a62 */
[----:B------:R-:W-:Y:S02]  /*11fb0*/  @!P2 IMAD.IADD R92, R92, 0x1, -R191 ;  /* 0x000000015c5ca824 */ /* 0x000fe400078e0abf */
[----:B------:R-:W-:Y:S01]  /*11fc0*/  IMAD R95, R191, R100, R95 ;  /* 0x00000064bf5f7224 */ /* 0x000fe200078e025f */
[----:B------:R-:W-:Y:S01]  /*11fd0*/  IABS R100, R107 ;  /* 0x0000006b00647213 */ /* 0x000fe20000000000 */
[----:B------:R-:W-:Y:S01]  /*11fe0*/  IMAD.HI.U32 R98, R194, R97, RZ ;  /* 0x00000061c2627227 */ /* 0x000fe200078e00ff */
[----:B------:R-:W-:-:S02]  /*11ff0*/  @!P5 IADD3 R91, R91, -R191, RZ ;  /* 0x800000bf5b5bd210 */ /* 0x000fc40007ffe0ff */
[C---:B------:R-:W-:Y:S01]  /*12000*/  ISETP.GT.U32.AND P5, PT, R191.reuse, R94, PT ;  /* 0x0000005ebf00720c */ /* 0x040fe20003fa4070 */
[----:B------:R-:W-:Y:S01]  /*12010*/  IMAD.MOV R98, RZ, RZ, -R98 ;  /* 0x000000ffff627224 */ /* 0x000fe200078e0a62 */
[----:B------:R-:W-:Y:S01]  /*12020*/  ISETP.GT.U32.AND P2, PT, R191, R95, PT ;  /* 0x0000005fbf00720c */ /* 0x000fe20003f44070 */
[----:B------:R-:W-:Y:S01]  /*12030*/  @!P1 IMAD.IADD R93, R93, 0x1, -R191 ;  /* 0x000000015d5d9824 */ /* 0x000fe200078e0abf */
[C---:B------:R-:W-:Y:S01]  /*12040*/  ISETP.GT.U32.AND P1, PT, R191.reuse, R92, PT ;  /* 0x0000005cbf00720c */ /* 0x040fe20003f24070 */
[----:B------:R-:W-:Y:S01]  /*12050*/  IMAD R97, R191, R98, R97 ;  /* 0x00000062bf617224 */ /* 0x000fe200078e0261 */
[----:B------:R-:W-:Y:S01]  /*12060*/  IABS R98, R105 ;  /* 0x0000006900627213 */ /* 0x000fe20000000000 */
[----:B------:R-:W-:-:S04]  /*12070*/  IMAD.HI.U32 R99, R194, R96, RZ ;  /* 0x00000060c2637227 */ /* 0x000fc800078e00ff */
[----:B------:R-:W-:Y:S02]  /*12080*/  IMAD.MOV R99, RZ, RZ, -R99 ;  /* 0x000000ffff637224 */ /* 0x000fe400078e0a63 */
[--C-:B------:R-:W-:Y:S01]  /*12090*/  @!P5 IMAD.IADD R94, R94, 0x1, -R191.reuse ;  /* 0x000000015e5ed824 */ /* 0x100fe200078e0abf */
[----:B------:R-:W-:Y:S01]  /*120a0*/  ISETP.GT.U32.AND P5, PT, R191, R93, PT ;  /* 0x0000005dbf00720c */ /* 0x000fe20003fa4070 */
[----:B------:R-:W-:Y:S02]  /*120b0*/  @!P2 IMAD.IADD R95, R95, 0x1, -R191 ;  /* 0x000000015f5fa824 */ /* 0x000fe400078e0abf */
[----:B------:R-:W-:Y:S01]  /*120c0*/  @!P6 IMAD.MOV R90, RZ, RZ, -R90 ;  /* 0x000000ffff5ae224 */ /* 0x000fe200078e0a5a */
[C---:B------:R-:W-:Y:S01]  /*120d0*/  ISETP.GT.U32.AND P2, PT, R191.reuse, R94, PT ;  /* 0x0000005ebf00720c */ /* 0x040fe20003f44070 */
[----:B------:R-:W-:Y:S01]  /*120e0*/  IMAD.HI.U32 R109, R194, R98, RZ ;  /* 0x00000062c26d7227 */ /* 0x000fe200078e00ff */
[----:B------:R-:W-:-:S03]  /*120f0*/  ISETP.GT.U32.AND P6, PT, R191, R95, PT ;  /* 0x0000005fbf00720c */ /* 0x000fc60003fc4070 */
[----:B------:R-:W-:Y:S01]  /*12100*/  IMAD R96, R191, R99, R96 ;  /* 0x00000063bf607224 */ /* 0x000fe200078e0260 */
[----:B------:R-:W-:Y:S01]  /*12110*/  IADD3 R109, -R109, RZ, RZ ;  /* 0x000000ff6d6d7210 */ /* 0x000fe20007ffe1ff */
[--C-:B------:R-:W-:Y:S01]  /*12120*/  @!P1 IMAD.IADD R92, R92, 0x1, -R191.reuse ;  /* 0x000000015c5c9824 */ /* 0x100fe200078e0abf */
[----:B------:R-:W-:Y:S01]  /*12130*/  IABS R99, R106 ;  /* 0x0000006a00637213 */ /* 0x000fe20000000000 */
[--C-:B------:R-:W-:Y:S01]  /*12140*/  @!P5 IMAD.IADD R93, R93, 0x1, -R191.reuse ;  /* 0x000000015d5dd824 */ /* 0x100fe200078e0abf */
[C---:B------:R-:W-:Y:S01]  /*12150*/  ISETP.GT.U32.AND P5, PT, R191.reuse, R97, PT ;  /* 0x00000061bf00720c */ /* 0x040fe20003fa4070 */
[C---:B------:R-:W-:Y:S01]  /*12160*/  IMAD R98, R191.reuse, R109, R98 ;  /* 0x0000006dbf627224 */ /* 0x040fe200078e0262 */
[----:B------:R-:W-:Y:S01]  /*12170*/  ISETP.GT.U32.AND P1, PT, R191, R96, PT ;  /* 0x00000060bf00720c */ /* 0x000fe20003f24070 */
[--C-:B------:R-:W-:Y:S01]  /*12180*/  @!P2 IMAD.IADD R94, R94, 0x1, -R191.reuse ;  /* 0x000000015e5ea824 */ /* 0x100fe200078e0abf */
[----:B------:R-:W-:Y:S01]  /*12190*/  ISETP.GE.AND P2, PT, R108, RZ, PT ;  /* 0x000000ff6c00720c */ /* 0x000fe20003f46270 */
[----:B------:R-:W-:Y:S01]  /*121a0*/  @!P6 IMAD.IADD R95, R95, 0x1, -R191 ;  /* 0x000000015f5fe824 */ /* 0x000fe200078e0abf */
[----:B------:R-:W-:Y:S01]  /*121b0*/  ISETP.GT.U32.AND P6, PT, R191, R98, PT ;  /* 0x00000062bf00720c */ /* 0x000fe20003fc4070 */
[----:B------:R-:W-:-:S04]  /*121c0*/  IMAD.HI.U32 R109, R194, R99, RZ ;  /* 0x00000063c26d7227 */ /* 0x000fc800078e00ff */
[----:B------:R-:W-:Y:S02]  /*121d0*/  @!P3 IMAD.MOV R92, RZ, RZ, -R92 ;  /* 0x000000ffff5cb224 */ /* 0x000fe400078e0a5c */
[----:B------:R-:W-:Y:S01]  /*121e0*/  @!P5 IADD3 R97, R97, -R191, RZ ;  /* 0x800000bf6161d210 */ /* 0x000fe20007ffe0ff */
[----:B------:R-:W-:Y:S01]  /*121f0*/  IMAD.MOV R109, RZ, RZ, -R109 ;  /* 0x000000ffff6d7224 */ /* 0x000fe200078e0a6d */
[----:B------:R-:W-:Y:S01]  /*12200*/  ISETP.GE.AND P5, PT, R101, RZ, PT ;  /* 0x000000ff6500720c */ /* 0x000fe20003fa6270 */
[----:B------:R-:W-:Y:S01]  /*12210*/  @!P1 IMAD.IADD R96, R96, 0x1, -R191 ;  /* 0x0000000160609824 */ /* 0x000fe200078e0abf */
[----:B------:R-:W-:Y:S01]  /*12220*/  ISETP.GE.AND P1, PT, R102, RZ, PT ;  /* 0x000000ff6600720c */ /* 0x000fe20003f26270 */
[C---:B------:R-:W-:Y:S01]  /*12230*/  IMAD R99, R191.reuse, R109, R99 ;  /* 0x0000006dbf637224 */ /* 0x040fe200078e0263 */
[----:B------:R-:W-:Y:S01]  /*12240*/  ISETP.GT.U32.AND P3, PT, R191, R97, PT ;  /* 0x00000061bf00720c */ /* 0x000fe20003f64070 */
[----:B------:R-:W-:Y:S01]  /*12250*/  @!P6 IMAD.IADD R98, R98, 0x1, -R191 ;  /* 0x000000016262e824 */ /* 0x000fe200078e0abf */
[----:B------:R-:W-:Y:S01]  /*12260*/  IADD3 R102, R247, 0x163, RZ ;  /* 0x00000163f7667810 */ /* 0x000fe20007ffe0ff */
[----:B------:R-:W-:-:S03]  /*12270*/  IMAD.HI.U32 R108, R194, R100, RZ ;  /* 0x00000064c26c7227 */ /* 0x000fc600078e00ff */
[----:B------:R-:W-:Y:S01]  /*12280*/  IABS R101, R102 ;  /* 0x0000006600657213 */ /* 0x000fe20000000000 */
[----:B------:R-:W-:Y:S01]  /*12290*/  @!P4 IMAD.MOV R91, RZ, RZ, -R91 ;  /* 0x000000ffff5bc224 */ /* 0x000fe200078e0a5b */
[C---:B------:R-:W-:Y:S01]  /*122a0*/  ISETP.GT.U32.AND P4, PT, R191.reuse, R96, PT ;  /* 0x00000060bf00720c */ /* 0x040fe20003f84070 */
[----:B------:R-:W-:Y:S01]  /*122b0*/  @!P2 IMAD.MOV R93, RZ, RZ, -R93 ;  /* 0x000000ffff5da224 */ /* 0x000fe200078e0a5d */
[C---:B------:R-:W-:Y:S01]  /*122c0*/  ISETP.GT.U32.AND P6, PT, R191.reuse, R98, PT ;  /* 0x00000062bf00720c */ /* 0x040fe20003fc4070 */
[----:B------:R-:W-:Y:S01]  /*122d0*/  IMAD.MOV R108, RZ, RZ, -R108 ;  /* 0x000000ffff6c7224 */ /* 0x000fe200078e0a6c */
[----:B------:R-:W-:Y:S01]  /*122e0*/  ISETP.GT.U32.AND P2, PT, R191, R99, PT ;  /* 0x00000063bf00720c */ /* 0x000fe20003f44070 */
[----:B------:R-:W-:Y:S01]  /*122f0*/  @!P1 IMAD.MOV R94, RZ, RZ, -R94 ;  /* 0x000000ffff5e9224 */ /* 0x000fe200078e0a5e */
[----:B------:R-:W-:Y:S01]  /*12300*/  ISETP.GE.AND P1, PT, R103, RZ, PT ;  /* 0x000000ff6700720c */ /* 0x000fe20003f26270 */
[----:B------:R-:W-:Y:S01]  /*12310*/  @!P3 IMAD.IADD R97, R97, 0x1, -R191 ;  /* 0x000000016161b824 */ /* 0x000fe200078e0abf */
[----:B------:R-:W-:Y:S01]  /*12320*/  ISETP.GE.AND P3, PT, R105, RZ, PT ;  /* 0x000000ff6900720c */ /* 0x000fe20003f66270 */
[----:B------:R-:W-:Y:S01]  /*12330*/  IMAD R100, R191, R108, R100 ;  /* 0x0000006cbf647224 */ /* 0x000fe200078e0264 */
[----:B------:R-:W-:Y:S01]  /*12340*/  IADD3 R105, R247, 0x164, RZ ;  /* 0x00000164f7697810 */ /* 0x000fe20007ffe0ff */
[----:B------:R-:W-:-:S02]  /*12350*/  IMAD.HI.U32 R103, R194, R101, RZ ;  /* 0x00000065c2677227 */ /* 0x000fc400078e00ff */
[----:B------:R-:W-:Y:S02]  /*12360*/  @!P4 IADD3 R96, R96, -R191, RZ ;  /* 0x800000bf6060c210 */ /* 0x000fe40007ffe0ff */
[----:B------:R-:W-:Y:S01]  /*12370*/  @!P5 IMAD.MOV R95, RZ, RZ, -R95 ;  /* 0x000000ffff5fd224 */ /* 0x000fe200078e0a5f */
[----:B------:R-:W-:Y:S01]  /*12380*/  ISETP.GT.U32.AND P5, PT, R191, R100, PT ;  /* 0x00000064bf00720c */ /* 0x000fe20003fa4070 */
[----:B------:R-:W-:Y:S01]  /*12390*/  IMAD.MOV R103, RZ, RZ, -R103 ;  /* 0x000000ffff677224 */ /* 0x000fe200078e0a67 */
[----:B------:R-:W-:Y:S01]  /*123a0*/  ISETP.GE.AND P4, PT, R104, RZ, PT ;  /* 0x000000ff6800720c */ /* 0x000fe20003f86270 */
[--C-:B------:R-:W-:Y:S01]  /*123b0*/  @!P6 IMAD.IADD R98, R98, 0x1, -R191.reuse ;  /* 0x000000016262e824 */ /* 0x100fe200078e0abf */
[----:B------:R-:W-:Y:S01]  /*123c0*/  ISETP.GE.AND P6, PT, R106, RZ, PT ;  /* 0x000000ff6a00720c */ /* 0x000fe20003fc6270 */
[----:B------:R-:W-:Y:S01]  /*123d0*/  @!P2 IMAD.IADD R99, R99, 0x1, -R191 ;  /* 0x000000016363a824 */ /* 0x000fe200078e0abf */
[----:B------:R-:W-:Y:S01]  /*123e0*/  IADD3 R104, R247, 0x165, RZ ;  /* 0x00000165f7687810 */ /* 0x000fe20007ffe0ff */
[C---:B------:R-:W-:Y:S01]  /*123f0*/  IMAD R101, R191.reuse, R103, R101 ;  /* 0x00000067bf657224 */ /* 0x040fe200078e0265 */
[----:B------:R-:W-:Y:S01]  /*12400*/  IABS R103, R105 ;  /* 0x0000006900677213 */ /* 0x000fe20000000000 */
[----:B------:R-:W-:Y:S01]  /*12410*/  @!P1 IMAD.MOV R96, RZ, RZ, -R96 ;  /* 0x000000ffff609224 */ /* 0x000fe200078e0a60 */
[C---:B------:R-:W-:Y:S01]  /*12420*/  ISETP.GT.U32.AND P1, PT, R191.reuse, R99, PT ;  /* 0x00000063bf00720c */ /* 0x040fe20003f24070 */
[----:B------:R-:W-:Y:S01]  /*12430*/  @!P3 IMAD.MOV R98, RZ, RZ, -R98 ;  /* 0x000000ffff62b224 */ /* 0x000fe200078e0a62 */
[----:B------:R-:W-:Y:S01]  /*12440*/  ISETP.GT.U32.AND P3, PT, R191, R101, PT ;  /* 0x00000065bf00720c */ /* 0x000fe20003f64070 */
[----:B------:R-:W-:Y:S01]  /*12450*/  @!P5 IMAD.IADD R100, R100, 0x1, -R191 ;  /* 0x000000016464d824 */ /* 0x000fe200078e0abf */
[----:B------:R-:W-:Y:S01]  /*12460*/  IABS R106, R104 ;  /* 0x00000068006a7213 */ /* 0x000fe20000000000 */
[----:B------:R-:W-:Y:S01]  /*12470*/  IMAD.HI.U32 R108, R194, R114, RZ ;  /* 0x00000072c26c7227 */ /* 0x000fe200078e00ff */
[----:B------:R-:W-:-:S02]  /*12480*/  @!P4 IADD3 R97, -R97, RZ, RZ ;  /* 0x000000ff6161c210 */ /* 0x000fc40007ffe1ff */
[----:B------:R-:W-:Y:S01]  /*12490*/  ISETP.GT.U32.AND P5, PT, R191, R100, PT ;  /* 0x00000064bf00720c */ /* 0x000fe20003fa4070 */
[----:B------:R-:W-:Y:S01]  /*124a0*/  IMAD.MOV R108, RZ, RZ, -R108 ;  /* 0x000000ffff6c7224 */ /* 0x000fe200078e0a6c */
[----:B------:R-:W-:Y:S01]  /*124b0*/  ISETP.GE.AND P4, PT, R102, RZ, PT ;  /* 0x000000ff6600720c */ /* 0x000fe20003f86270 */
[----:B------:R-:W-:Y:S01]  /*124c0*/  IMAD.MOV.U32 R102, RZ, RZ, R103 ;  /* 0x000000ffff667224 */ /* 0x000fe200078e0067 */
[----:B------:R-:W-:Y:S01]  /*124d0*/  ISETP.GE.AND P2, PT, R107, RZ, PT ;  /* 0x000000ff6b00720c */ /* 0x000fe20003f46270 */
[----:B------:R-:W-:Y:S02]  /*124e0*/  IMAD.MOV.U32 R103, RZ, RZ, R106 ;  /* 0x000000ffff677224 */ /* 0x000fe400078e006a */
[--C-:B------:R-:W-:Y:S01]  /*124f0*/  @!P1 IMAD.IADD R99, R99, 0x1, -R191.reuse ;  /* 0x0000000163639824 */ /* 0x100fe200078e0abf */
[----:B------:R-:W-:Y:S01]  /*12500*/  ISETP.GE.AND P1, PT, R105, RZ, PT ;  /* 0x000000ff6900720c */ /* 0x000fe20003f26270 */
[----:B------:R-:W-:Y:S01]  /*12510*/  @!P3 IMAD.IADD R101, R101, 0x1, -R191 ;  /* 0x000000016565b824 */ /* 0x000fe200078e0abf */
[----:B------:R-:W-:Y:S01]  /*12520*/  IADD3 R105, R247, 0x166, RZ ;  /* 0x00000166f7697810 */ /* 0x000fe20007ffe0ff */
[----:B------:R-:W-:-:S03]  /*12530*/  IMAD.HI.U32 R106, R194, R102, RZ ;  /* 0x00000066c26a7227 */ /* 0x000fc600078e00ff */
[----:B------:R-:W-:Y:S01]  /*12540*/  ISETP.GE.AND P3, PT, R105, RZ, PT ;  /* 0x000000ff6900720c */ /* 0x000fe20003f66270 */
[----:B------:R-:W-:-:S04]  /*12550*/  IMAD.HI.U32 R107, R194, R103, RZ ;  /* 0x00000067c26b7227 */ /* 0x000fc800078e00ff */
[----:B------:R-:W-:Y:S01]  /*12560*/  @!P6 IMAD.MOV R99, RZ, RZ, -R99 ;  /* 0x000000ffff63e224 */ /* 0x000fe200078e0a63 */
[----:B------:R-:W-:Y:S01]  /*12570*/  ISETP.GT.U32.AND P6, PT, R191, R101, PT ;  /* 0x00000065bf00720c */ /* 0x000fe20003fc4070 */
[----:B------:R-:W-:Y:S01]  /*12580*/  IMAD.MOV R106, RZ, RZ, -R106 ;  /* 0x000000ffff6a7224 */ /* 0x000fe200078e0a6a */
[----:B------:R-:W-:Y:S01]  /*12590*/  IADD3 R107, -R107, RZ, RZ ;  /* 0x000000ff6b6b7210 */ /* 0x000fe20007ffe1ff */
[----:B------:R-:W-:Y:S01]  /*125a0*/  @!P5 IMAD.IADD R100, R100, 0x1, -R191 ;  /* 0x000000016464d824 */ /* 0x000fe200078e0abf */
[----:B------:R-:W-:Y:S01]  /*125b0*/  ISETP.GE.AND P5, PT, R104, RZ, PT ;  /* 0x000000ff6800720c */ /* 0x000fe20003fa6270 */
[C---:B------:R-:W-:Y:S01]  /*125c0*/  IMAD R102, R191.reuse, R106, R102 ;  /* 0x0000006abf667224 */ /* 0x040fe200078e0266 */
[----:B------:R-:W-:Y:S01]  /*125d0*/  IABS R104, R105 ;  /* 0x0000006900687213 */ /* 0x000fe20000000000 */
[----:B------:R-:W-:Y:S01]  /*125e0*/  @!P2 IMAD.MOV R100, RZ, RZ, -R100 ;  /* 0x000000ffff64a224 */ /* 0x000fe200078e0a64 */
[----:B------:R-:W-:Y:S01]  /*125f0*/  IABS R105, R112 ;  /* 0x0000007000697213 */ /* 0x000fe20000000000 */
[C---:B------:R-:W-:Y:S01]  /*12600*/  IMAD R103, R191.reuse, R107, R103 ;  /* 0x0000006bbf677224 */ /* 0x040fe200078e0267 */
[----:B------:R-:W-:Y:S01]  /*12610*/  ISETP.GT.U32.AND P2, PT, R191, R102, PT ;  /* 0x00000066bf00720c */ /* 0x000fe20003f44070 */
[----:B------:R-:W-:Y:S01]  /*12620*/  IMAD.HI.U32 R106, R194, R104, RZ ;  /* 0x00000068c26a7227 */ /* 0x000fe200078e00ff */
[----:B------:R-:W-:-:S03]  /*12630*/  IABS R107, R113 ;  /* 0x00000071006b7213 */ /* 0x000fc60000000000 */
[----:B------:R-:W-:Y:S01]  /*12640*/  @!P6 IMAD.IADD R101, R101, 0x1, -R191 ;  /* 0x000000016565e824 */ /* 0x000fe200078e0abf */
[C---:B------:R-:W-:Y:S01]  /*12650*/  ISETP.GT.U32.AND P6, PT, R191.reuse, R103, PT ;  /* 0x00000067bf00720c */ /* 0x040fe20003fc4070 */
[----:B------:R-:W-:Y:S02]  /*12660*/  IMAD.MOV R106, RZ, RZ, -R106 ;  /* 0x000000ffff6a7224 */ /* 0x000fe400078e0a6a */
[----:B------:R-:W-:Y:S02]  /*12670*/  @!P4 IMAD.MOV R101, RZ, RZ, -R101 ;  /* 0x000000ffff65c224 */ /* 0x000fe400078e0a65 */
[C---:B------:R-:W-:Y:S02]  /*12680*/  IMAD R104, R191.reuse, R106, R104 ;  /* 0x0000006abf687224 */ /* 0x040fe400078e0268 */
[----:B------:R-:W-:Y:S02]  /*12690*/  @!P2 IMAD.IADD R102, R102, 0x1, -R191 ;  /* 0x000000016666a824 */ /* 0x000fe400078e0abf */
[----:B------:R-:W-:Y:S01]  /*126a0*/  IMAD.HI.U32 R106, R194, R105, RZ ;  /* 0x00000069c26a7227 */ /* 0x000fe200078e00ff */
[----:B------:R-:W-:-:S02]  /*126b0*/  ISETP.GT.U32.AND P4, PT, R191, R104, PT ;  /* 0x00000068bf00720c */ /* 0x000fc40003f84070 */
[----:B------:R-:W-:Y:S01]  /*126c0*/  ISETP.GT.U32.AND P2, PT, R191, R102, PT ;  /* 0x00000066bf00720c */ /* 0x000fe20003f44070 */
[----:B------:R-:W-:Y:S01]  /*126d0*/  @!P6 IMAD.IADD R103, R103, 0x1, -R191 ;  /* 0x000000016767e824 */ /* 0x000fe200078e0abf */
[----:B------:R-:W-:Y:S01]  /*126e0*/  IADD3 R106, -R106, RZ, RZ ;  /* 0x000000ff6a6a7210 */ /* 0x000fe20007ffe1ff */
[----:B------:R-:W-:-:S03]  /*126f0*/  IMAD.HI.U32 R109, R194, R107, RZ ;  /* 0x0000006bc26d7227 */ /* 0x000fc600078e00ff */
[C---:B------:R-:W-:Y:S01]  /*12700*/  ISETP.GT.U32.AND P6, PT, R191.reuse, R103, PT ;  /* 0x00000067bf00720c */ /* 0x040fe20003fc4070 */
[----:B------:R-:W-:Y:S01]  /*12710*/  IMAD R105, R191, R106, R105 ;  /* 0x0000006abf697224 */ /* 0x000fe200078e0269 */
[----:B------:R-:W-:Y:S01]  /*12720*/  IADD3 R106, R247, 0x16a, RZ ;  /* 0x0000016af76a7810 */ /* 0x000fe20007ffe0ff */
[C---:B------:R-:W-:Y:S02]  /*12730*/  IMAD R114, R191.reuse, R108, R114 ;  /* 0x0000006cbf727224 */ /* 0x040fe400078e0272 */
[----:B------:R-:W-:Y:S01]  /*12740*/  IMAD.MOV R109, RZ, RZ, -R109 ;  /* 0x000000ffff6d7224 */ /* 0x000fe200078e0a6d */
[----:B------:R-:W-:Y:S01]  /*12750*/  IABS R108, R106 ;  /* 0x0000006a006c7213 */ /* 0x000fe20000000000 */
[----:B------:R-:W-:Y:S01]  /*12760*/  @!P2 IMAD.IADD R102, R102, 0x1, -R191 ;  /* 0x000000016666a824 */ /* 0x000fe200078e0abf */
[C---:B------:R-:W-:Y:S01]  /*12770*/  ISETP.GT.U32.AND P2, PT, R191.reuse, R105, PT ;  /* 0x00000069bf00720c */ /* 0x040fe20003f44070 */
[----:B------:R-:W-:Y:S01]  /*12780*/  IMAD R107, R191, R109, R107 ;  /* 0x0000006dbf6b7224 */ /* 0x000fe200078e026b */
[----:B------:R-:W-:Y:S01]  /*12790*/  IABS R109, R110 ;  /* 0x0000006e006d7213 */ /* 0x000fe20000000000 */
[----:B------:R-:W-:-:S02]  /*127a0*/  @!P4 IMAD.IADD R104, R104, 0x1, -R191 ;  /* 0x000000016868c824 */ /* 0x000fc400078e0abf */
[----:B------:R-:W-:Y:S01]  /*127b0*/  @!P6 IADD3 R103, R103, -R191, RZ ;  /* 0x800000bf6767e210 */ /* 0x000fe20007ffe0ff */
[----:B------:R-:W-:Y:S01]  /*127c0*/  @!P1 IMAD.MOV R102, RZ, RZ, -R102 ;  /* 0x000000ffff669224 */ /* 0x000fe200078e0a66 */
[C---:B------:R-:W-:Y:S01]  /*127d0*/  ISETP.GT.U32.AND P6, PT, R191.reuse, R114, PT ;  /* 0x00000072bf00720c */ /* 0x040fe20003fc4070 */
[C---:B------:R-:W-:Y:S01]  /*127e0*/  IMAD.HI.U32 R116, R194.reuse, R108, RZ ;  /* 0x0000006cc2747227 */ /* 0x040fe200078e00ff */
[C---:B------:R-:W-:Y:S02]  /*127f0*/  ISETP.GT.U32.AND P1, PT, R191.reuse, R107, PT ;  /* 0x0000006bbf00720c */ /* 0x040fe40003f24070 */
[----:B------:R-:W-:Y:S01]  /*12800*/  ISETP.GT.U32.AND P4, PT, R191, R104, PT ;  /* 0x00000068bf00720c */ /* 0x000fe20003f84070 */
[----:B------:R-:W-:Y:S02]  /*12810*/  IMAD.MOV R116, RZ, RZ, -R116 ;  /* 0x000000ffff747224 */ /* 0x000fe400078e0a74 */
[----:B------:R-:W-:Y:S02]  /*12820*/  @!P2 IMAD.IADD R105, R105, 0x1, -R191 ;  /* 0x000000016969a824 */ /* 0x000fe400078e0abf */
[----:B------:R-:W-:-:S03]  /*12830*/  IMAD.HI.U32 R115, R194, R109, RZ ;  /* 0x0000006dc2737227 */ /* 0x000fc600078e00ff */
[----:B------:R-:W-:Y:S01]  /*12840*/  ISETP.GT.U32.AND P2, PT, R191, R105, PT ;  /* 0x00000069bf00720c */ /* 0x000fe20003f44070 */
[--C-:B------:R-:W-:Y:S01]  /*12850*/  @!P6 IMAD.IADD R114, R114, 0x1, -R191.reuse ;  /* 0x000000017272e824 */ /* 0x100fe200078e0abf */
[----:B------:R-:W-:Y:S01]  /*12860*/  IADD3 R115, -R115, RZ, RZ ;  /* 0x000000ff73737210 */ /* 0x000fe20007ffe1ff */
[--C-:B------:R-:W-:Y:S02]  /*12870*/  @!P1 IMAD.IADD R107, R107, 0x1, -R191.reuse ;  /* 0x000000016b6b9824 */ /* 0x100fe400078e0abf */
[----:B------:R-:W-:Y:S01]  /*12880*/  @!P4 IMAD.IADD R104, R104, 0x1, -R191 ;  /* 0x000000016868c824 */ /* 0x000fe200078e0abf */
[C---:B------:R-:W-:Y:S01]  /*12890*/  ISETP.GT.U32.AND P6, PT, R191.reuse, R114, PT ;  /* 0x00000072bf00720c */ /* 0x040fe20003fc4070 */
[----:B------:R-:W-:Y:S01]  /*128a0*/  IMAD R108, R191, R116, R108 ;  /* 0x00000074bf6c7224 */ /* 0x000fe200078e026c */
[----:B------:R-:W-:Y:S01]  /*128b0*/  ISETP.GE.AND P4, PT, R111, RZ, PT ;  /* 0x000000ff6f00720c */ /* 0x000fe20003f86270 */
[----:B------:R-:W-:Y:S01]  /*128c0*/  @!P5 IMAD.MOV R103, RZ, RZ, -R103 ;  /* 0x000000ffff67d224 */ /* 0x000fe200078e0a67 */
[----:B------:R-:W-:Y:S01]  /*128d0*/  IADD3 R111, R247, 0x16c, RZ ;  /* 0x0000016cf76f7810 */ /* 0x000fe20007ffe0ff */
[C---:B------:R-:W-:Y:S01]  /*128e0*/  IMAD R109, R191.reuse, R115, R109 ;  /* 0x00000073bf6d7224 */ /* 0x040fe200078e026d */
[----:B------:R-:W-:Y:S01]  /*128f0*/  ISETP.GT.U32.AND P1, PT, R191, R107, PT ;  /* 0x0000006bbf00720c */ /* 0x000fe20003f24070 */
[----:B------:R-:W-:Y:S01]  /*12900*/  @!P2 IMAD.IADD R105, R105, 0x1, -R191 ;  /* 0x000000016969a824 */ /* 0x000fe200078e0abf */
[----:B------:R-:W-:Y:S01]  /*12910*/  ISETP.GE.AND P5, PT, R112, RZ, PT ;  /* 0x000000ff7000720c */ /* 0x000fe20003fa6270 */
[----:B------:R-:W-:Y:S01]  /*12920*/  @!P3 IMAD.MOV R104, RZ, RZ, -R104 ;  /* 0x000000ffff68b224 */ /* 0x000fe200078e0a68 */
[----:B------:R-:W-:-:S02]  /*12930*/  ISETP.GT.U32.AND P2, PT, R191, R108, PT ;  /* 0x0000006cbf00720c */ /* 0x000fc40003f44070 */
[----:B------:R-:W-:Y:S01]  /*12940*/  IABS R112, R111 ;  /* 0x0000006f00707213 */ /* 0x000fe20000000000 */
[----:B------:R-:W-:Y:S01]  /*12950*/  @!P6 IMAD.IADD R114, R114, 0x1, -R191 ;  /* 0x000000017272e824 */ /* 0x000fe200078e0abf */
[----:B------:R-:W-:Y:S02]  /*12960*/  ISETP.GE.AND P6, PT, R113, RZ, PT ;  /* 0x000000ff7100720c */ /* 0x000fe40003fc6270 */
[----:B------:R-:W-:Y:S01]  /*12970*/  ISETP.GT.U32.AND P3, PT, R191, R109, PT ;  /* 0x0000006dbf00720c */ /* 0x000fe20003f64070 */
[----:B------:R-:W-:-:S04]  /*12980*/  IMAD.HI.U32 R115, R194, R112, RZ ;  /* 0x00000070c2737227 */ /* 0x000fc800078e00ff */
[----:B------:R-:W-:Y:S02]  /*12990*/  IMAD.MOV R115, RZ, RZ, -R115 ;  /* 0x000000ffff737224 */ /* 0x000fe400078e0a73 */
[--C-:B------:R-:W-:Y:S01]  /*129a0*/  @!P1 IMAD.IADD R107, R107, 0x1, -R191.reuse ;  /* 0x000000016b6b9824 */ /* 0x100fe200078e0abf */
[----:B------:R-:W-:Y:S01]  /*129b0*/  ISETP.GE.AND P1, PT, R110, RZ, PT ;  /* 0x000000ff6e00720c */ /* 0x000fe20003f26270 */
[----:B------:R-:W-:Y:S02]  /*129c0*/  @!P2 IMAD.IADD R108, R108, 0x1, -R191 ;  /* 0x000000016c6ca824 */ /* 0x000fe400078e0abf */
[----:B------:R-:W-:Y:S01]  /*129d0*/  IMAD R110, R191, R115, R112 ;  /* 0x00000073bf6e7224 */ /* 0x000fe200078e0270 */
[----:B------:R-:W-:Y:S01]  /*129e0*/  IADD3 R112, R247, 0x16d, RZ ;  /* 0x0000016df7707810 */ /* 0x000fe20007ffe0ff */
[----:B------:R-:W-:Y:S01]  /*129f0*/  @!P6 IMAD.MOV R107, RZ, RZ, -R107 ;  /* 0x000000ffff6be224 */ /* 0x000fe200078e0a6b */
[C---:B------:R-:W-:Y:S01]  /*12a00*/  ISETP.GT.U32.AND P2, PT, R191.reuse, R108, PT ;  /* 0x0000006cbf00720c */ /* 0x040fe20003f44070 */
[----:B------:R-:W-:Y:S01]  /*12a10*/  @!P5 IMAD.MOV R105, RZ, RZ, -R105 ;  /* 0x000000ffff69d224 */ /* 0x000fe200078e0a69 */
[----:B------:R-:W-:Y:S01]  /*12a20*/  ISETP.GT.U32.AND P6, PT, R191, R110, PT ;  /* 0x0000006ebf00720c */ /* 0x000fe20003fc4070 */
[----:B------:R-:W-:Y:S01]  /*12a30*/  @!P3 IMAD.IADD R109, R109, 0x1, -R191 ;  /* 0x000000016d6db824 */ /* 0x000fe200078e0abf */
[----:B------:R-:W-:-:S02]  /*12a40*/  ISETP.GE.AND P5, PT, R106, RZ, PT ;  /* 0x000000ff6a00720c */ /* 0x000fc40003fa6270 */
[----:B------:R-:W-:Y:S02]  /*12a50*/  MOV R106, R114 ;  /* 0x00000072006a7202 */ /* 0x000fe40000000f00 */
[----:B------:R-:W-:Y:S02]  /*12a60*/  IADD3 R114, R247, 0x16e, RZ ;  /* 0x0000016ef7727810 */ /* 0x000fe40007ffe0ff */
[----:B------:R-:W-:Y:S01]  /*12a70*/  ISETP.GT.U32.AND P3, PT, R191, R109, PT ;  /* 0x0000006dbf00720c */ /* 0x000fe20003f64070 */
[----:B------:R-:W-:Y:S01]  /*12a80*/  @!P4 IMAD.MOV R106, RZ, RZ, -R106 ;  /* 0x000000ffff6ac224 */ /* 0x000fe200078e0a6a */
[----:B------:R-:W-:Y:S01]  /*12a90*/  ISETP.GE.AND P4, PT, R111, RZ, PT ;  /* 0x000000ff6f00720c */ /* 0x000fe20003f86270 */
[--C-:B------:R-:W-:Y:S01]  /*12aa0*/  @!P2 IMAD.IADD R108, R108, 0x1, -R191.reuse ;  /* 0x000000016c6ca824 */ /* 0x100fe200078e0abf */
[----:B------:R-:W-:Y:S01]  /*12ab0*/  IABS R111, R112 ;  /* 0x00000070006f7213 */ /* 0x000fe20000000000 */
[----:B------:R-:W-:Y:S01]  /*12ac0*/  @!P6 IMAD.IADD R110, R110, 0x1, -R191 ;  /* 0x000000016e6ee824 */ /* 0x000fe200078e0abf */
[----:B------:R-:W-:Y:S01]  /*12ad0*/  IABS R116, R114 ;  /* 0x0000007200747213 */ /* 0x000fe20000000000 */
[----:B------:R-:W-:Y:S01]  /*12ae0*/  @!P5 IMAD.MOV R108, RZ, RZ, -R108 ;  /* 0x000000ffff6cd224 */ /* 0x000fe200078e0a6c */
[----:B------:R-:W-:-:S02]  /*12af0*/  ISETP.GE.AND P2, PT, R112, RZ, PT ;  /* 0x000000ff7000720c */ /* 0x000fc40003f46270 */
[----:B------:R-:W-:Y:S01]  /*12b00*/  MOV R112, R116 ;  /* 0x0000007400707202 */ /* 0x000fe20000000f00 */
[C---:B------:R-:W-:Y:S01]  /*12b10*/  IMAD.HI.U32 R116, R194.reuse, R111, RZ ;  /* 0x0000006fc2747227 */ /* 0x040fe200078e00ff */
[----:B------:R-:W-:Y:S02]  /*12b20*/  IADD3 R115, R247, 0x16f, RZ ;  /* 0x0000016ff7737810 */ /* 0x000fe40007ffe0ff */
[----:B------:R-:W-:Y:S01]  /*12b30*/  ISETP.GT.U32.AND P6, PT, R191, R110, PT ;  /* 0x0000006ebf00720c */ /* 0x000fe20003fc4070 */
[----:B------:R-:W-:Y:S01]  /*12b40*/  IMAD.HI.U32 R117, R194, R112, RZ ;  /* 0x00000070c2757227 */ /* 0x000fe200078e00ff */
[----:B------:R-:W-:Y:S02]  /*12b50*/  IABS R113, R115 ;  /* 0x0000007300717213 */ /* 0x000fe40000000000 */
[----:B------:R-:W-:Y:S01]  /*12b60*/  ISETP.GE.AND P5, PT, R115, RZ, PT ;  /* 0x000000ff7300720c */ /* 0x000fe20003fa6270 */
[----:B------:R-:W-:Y:S02]  /*12b70*/  IMAD.MOV R116, RZ, RZ, -R116 ;  /* 0x000000ffff747224 */ /* 0x000fe400078e0a74 */
[----:B------:R-:W-:Y:S01]  /*12b80*/  @!P3 IMAD.IADD R109, R109, 0x1, -R191 ;  /* 0x000000016d6db824 */ /* 0x000fe200078e0abf */
[----:B------:R-:W-:Y:S01]  /*12b90*/  ISETP.GE.AND P3, PT, R114, RZ, PT ;  /* 0x000000ff7200720c */ /* 0x000fe20003f66270 */
[----:B------:R-:W-:-:S02]  /*12ba0*/  IMAD.MOV R115, RZ, RZ, -R117 ;  /* 0x000000ffff737224 */ /* 0x000fc400078e0a75 */
[----:B------:R-:W-:Y:S01]  /*12bb0*/  IMAD R111, R191, R116, R111 ;  /* 0x00000074bf6f7224 */ /* 0x000fe200078e026f */
[----:B------:R-:W-:Y:S01]  /*12bc0*/  @!P1 IADD3 R109, -R109, RZ, RZ ;  /* 0x000000ff6d6d9210 */ /* 0x000fe20007ffe1ff */
[C---:B------:R-:W-:Y:S01]  /*12bd0*/  IMAD R112, R191.reuse, R115, R112 ;  /* 0x00000073bf707224 */ /* 0x040fe200078e0270 */
[----:B------:R-:W-:Y:S01]  /*12be0*/  IABS R115, R123 ;  /* 0x0000007b00737213 */ /* 0x000fe20000000000 */
[----:B------:R-:W-:Y:S01]  /*12bf0*/  @!P6 IMAD.IADD R110, R110, 0x1, -R191 ;  /* 0x000000016e6ee824 */ /* 0x000fe200078e0abf */
[C---:B------:R-:W-:Y:S01]  /*12c00*/  ISETP.GT.U32.AND P1, PT, R191.reuse, R111, PT ;  /* 0x0000006fbf00720c */ /* 0x040fe20003f24070 */
[----:B------:R-:W-:Y:S01]  /*12c10*/  IMAD.HI.U32 R114, R194, R113, RZ ;  /* 0x00000071c2727227 */ /* 0x000fe200078e00ff */
[----:B------:R-:W-:Y:S02]  /*12c20*/  ISETP.GT.U32.AND P6, PT, R191, R112, PT ;  /* 0x00000070bf00720c */ /* 0x000fe40003fc4070 */
[----:B------:R-:W-:Y:S01]  /*12c30*/  IABS R116, R119 ;  /* 0x0000007700747213 */ /* 0x000fe20000000000 */
[----:B------:R-:W-:Y:S01]  /*12c40*/  IMAD.MOV R114, RZ, RZ, -R114 ;  /* 0x000000ffff727224 */ /* 0x000fe200078e0a72 */
[----:B------:R-:W-:Y:S01]  /*12c50*/  @!P4 IADD3 R110, -R110, RZ, RZ ;  /* 0x000000ff6e6ec210 */ /* 0x000fe20007ffe1ff */
[----:B------:R-:W-:-:S04]  /*12c60*/  IMAD.HI.U32 R124, R194, R115, RZ ;  /* 0x00000073c27c7227 */ /* 0x000fc800078e00ff */
[----:B------:R-:W-:Y:S01]  /*12c70*/  IMAD R113, R191, R114, R113 ;  /* 0x00000072bf717224 */ /* 0x000fe200078e0271 */
[----:B------:R-:W-:Y:S01]  /*12c80*/  IABS R114, R121 ;  /* 0x0000007900727213 */ /* 0x000fe20000000000 */
[--C-:B------:R-:W-:Y:S02]  /*12c90*/  @!P1 IMAD.IADD R111, R111, 0x1, -R191.reuse ;  /* 0x000000016f6f9824 */ /* 0x100fe400078e0abf */
[----:B------:R-:W-:Y:S01]  /*12ca0*/  @!P6 IMAD.IADD R112, R112, 0x1, -R191 ;  /* 0x000000017070e824 */ /* 0x000fe200078e0abf */
[C---:B------:R-:W-:Y:S01]  /*12cb0*/  ISETP.GT.U32.AND P1, PT, R191.reuse, R113, PT ;  /* 0x00000071bf00720c */ /* 0x040fe20003f24070 */
[----:B------:R-:W-:Y:S01]  /*12cc0*/  IMAD.HI.U32 R117, R194, R114, RZ ;  /* 0x00000072c2757227 */ /* 0x000fe200078e00ff */
[C---:B------:R-:W-:Y:S02]  /*12cd0*/  ISETP.GT.U32.AND P6, PT, R191.reuse, R111, PT ;  /* 0x0000006fbf00720c */ /* 0x040fe40003fc4070 */
[----:B------:R-:W-:Y:S01]  /*12ce0*/  ISETP.GT.U32.AND P4, PT, R191, R112, PT ;  /* 0x00000070bf00720c */ /* 0x000fe20003f84070 */
[----:B------:R-:W-:-:S02]  /*12cf0*/  IMAD.MOV R117, RZ, RZ, -R117 ;  /* 0x000000ffff757224 */ /* 0x000fc400078e0a75 */
[----:B------:R-:W-:-:S04]  /*12d00*/  IMAD.HI.U32 R125, R194, R116, RZ ;  /* 0x00000074c27d7227 */ /* 0x000fc800078e00ff */
[----:B------:R-:W-:Y:S02]  /*12d10*/  IMAD R114, R191, R117, R114 ;  /* 0x00000075bf727224 */ /* 0x000fe400078e0272 */
[----:B------:R-:W-:Y:S02]  /*12d20*/  IMAD.MOV R124, RZ, RZ, -R124 ;  /* 0x000000ffff7c7224 */ /* 0x000fe400078e0a7c */
[----:B------:R-:W-:Y:S01]  /*12d30*/  @!P6 IMAD.IADD R111, R111, 0x1, -R191 ;  /* 0x000000016f6fe824 */ /* 0x000fe200078e0abf */
[C---:B------:R-:W-:Y:S01]  /*12d40*/  ISETP.GT.U32.AND P6, PT, R191.reuse, R114, PT ;  /* 0x00000072bf00720c */ /* 0x040fe20003fc4070 */
[----:B------:R-:W-:Y:S02]  /*12d50*/  IMAD.MOV R125, RZ, RZ, -R125 ;  /* 0x000000ffff7d7224 */ /* 0x000fe400078e0a7d */
[C---:B------:R-:W-:Y:S02]  /*12d60*/  IMAD R115, R191.reuse, R124, R115 ;  /* 0x0000007cbf737224 */ /* 0x040fe400078e0273 */
[----:B------:R-:W-:-:S02]  /*12d70*/  IMAD R116, R191, R125, R116 ;  /* 0x0000007dbf747224 */ /* 0x000fc400078e0274 */
[----:B------:R-:W-:Y:S01]  /*12d80*/  @!P2 IMAD.MOV R111, RZ, RZ, -R111 ;  /* 0x000000ffff6fa224 */ /* 0x000fe200078e0a6f */
[C---:B------:R-:W-:Y:S01]  /*12d90*/  ISETP.GT.U32.AND P2, PT, R191.reuse, R115, PT ;  /* 0x00000073bf00720c */ /* 0x040fe20003f44070 */
[----:B------:R-:W-:Y:S01]  /*12da0*/  @!P4 IMAD.IADD R112, R112, 0x1, -R191 ;  /* 0x000000017070c824 */ /* 0x000fe200078e0abf */
[----:B------:R-:W-:Y:S01]  /*12db0*/  ISETP.GT.U32.AND P4, PT, R191, R116, PT ;  /* 0x00000074bf00720c */ /* 0x000fe20003f84070 */
[----:B------:R-:W-:-:S04]  /*12dc0*/  IMAD.HI.U32 R117, R194, R122, RZ ;  /* 0x0000007ac2757227 */ /* 0x000fc800078e00ff */
[----:B------:R-:W-:Y:S01]  /*12dd0*/  @!P6 IMAD.IADD R114, R114, 0x1, -R191 ;  /* 0x000000017272e824 */ /* 0x000fe200078e0abf */
[----:B------:R-:W-:Y:S01]  /*12de0*/  ISETP.GE.AND P6, PT, R123, RZ, PT ;  /* 0x000000ff7b00720c */ /* 0x000fe20003fc6270 */
[----:B------:R-:W-:Y:S01]  /*12df0*/  IMAD.MOV R117, RZ, RZ, -R117 ;  /* 0x000000ffff757224 */ /* 0x000fe200078e0a75 */
[----:B------:R-:W-:Y:S01]  /*12e00*/  IADD3 R123, R247, 0x175, RZ ;  /* 0x00000175f77b7810 */ /* 0x000fe20007ffe0ff */
[----:B------:R-:W-:Y:S02]  /*12e10*/  @!P3 IMAD.MOV R112, RZ, RZ, -R112 ;  /* 0x000000ffff70b224 */ /* 0x000fe400078e0a70 */
[--C-:B------:R-:W-:Y:S01]  /*12e20*/  @!P2 IMAD.IADD R115, R115, 0x1, -R191.reuse ;  /* 0x000000017373a824 */ /* 0x100fe200078e0abf */
[C---:B------:R-:W-:Y:S01]  /*12e30*/  ISETP.GT.U32.AND P2, PT, R191.reuse, R114, PT ;  /* 0x00000072bf00720c */ /* 0x040fe20003f44070 */
[--C-:B------:R-:W-:Y:S01]  /*12e40*/  @!P4 IMAD.IADD R116, R116, 0x1, -R191.reuse ;  /* 0x000000017474c824 */ /* 0x100fe200078e0abf */
[----:B------:R-:W-:Y:S01]  /*12e50*/  IABS R125, R123 ;  /* 0x0000007b007d7213 */ /* 0x000fe20000000000 */
[C---:B------:R-:W-:Y:S01]  /*12e60*/  IMAD R117, R191.reuse, R117, R122 ;  /* 0x00000075bf757224 */ /* 0x040fe200078e027a */
[----:B------:R-:W-:Y:S01]  /*12e70*/  ISETP.GT.U32.AND P4, PT, R191, R115, PT ;  /* 0x00000073bf00720c */ /* 0x000fe20003f84070 */
[----:B------:R-:W-:Y:S01]  /*12e80*/  @!P1 IMAD.IADD R113, R113, 0x1, -R191 ;  /* 0x0000000171719824 */ /* 0x000fe200078e0abf */
[----:B------:R-:W-:Y:S01]  /*12e90*/  ISETP.GT.U32.AND P3, PT, R191, R116, PT ;  /* 0x00000074bf00720c */ /* 0x000fe20003f64070 */
[----:B------:R-:W-:Y:S01]  /*12ea0*/  IMAD.HI.U32 R127, R194, R125, RZ ;  /* 0x0000007dc27f7227 */ /* 0x000fe200078e00ff */
[----:B------:R-:W-:-:S02]  /*12eb0*/  IABS R122, R126 ;  /* 0x0000007e007a7213 */ /* 0x000fc40000000000 */
[----:B------:R-:W-:Y:S01]  /*12ec0*/  ISETP.GT.U32.AND P1, PT, R191, R113, PT ;  /* 0x00000071bf00720c */ /* 0x000fe20003f24070 */
[----:B------:R-:W-:-:S04]  /*12ed0*/  IMAD.HI.U32 R124, R194, R118, RZ ;  /* 0x00000076c27c7227 */ /* 0x000fc800078e00ff */
[----:B------:R-:W-:Y:S01]  /*12ee0*/  @!P2 IMAD.IADD R114, R114, 0x1, -R191 ;  /* 0x000000017272a824 */ /* 0x000fe200078e0abf */
[----:B------:R-:W-:Y:S01]  /*12ef0*/  ISETP.GT.U32.AND P2, PT, R191, R117, PT ;  /* 0x00000075bf00720c */ /* 0x000fe20003f44070 */
[----:B------:R-:W-:Y:S01]  /*12f00*/  IMAD.MOV R127, RZ, RZ, -R127 ;  /* 0x000000ffff7f7224 */ /* 0x000fe200078e0a7f */
[----:B------:R-:W-:Y:S01]  /*12f10*/  @!P4 IADD3 R115, R115, -R191, RZ ;  /* 0x800000bf7373c210 */ /* 0x000fe20007ffe0ff */
[----:B------:R-:W-:Y:S02]  /*12f20*/  IMAD.MOV R124, RZ, RZ, -R124 ;  /* 0x000000ffff7c7224 */ /* 0x000fe400078e0a7c */
[----:B------:R-:W-:Y:S01]  /*12f30*/  @!P3 IMAD.IADD R116, R116, 0x1, -R191 ;  /* 0x000000017474b824 */ /* 0x000fe200078e0abf */
[----:B------:R-:W-:Y:S01]  /*12f40*/  ISETP.GE.AND P3, PT, R119, RZ, PT ;  /* 0x000000ff7700720c */ /* 0x000fe20003f66270 */
[----:B------:R-:W-:Y:S01]  /*12f50*/  IMAD R119, R191, R127, R125 ;  /* 0x0000007fbf777224 */ /* 0x000fe200078e027d */
[----:B------:R-:W-:Y:S01]  /*12f60*/  @!P1 IADD3 R113, R113, -R191, RZ ;  /* 0x800000bf71719210 */ /* 0x000fe20007ffe0ff */
[----:B------:R-:W-:Y:S01]  /*12f70*/  IMAD R118, R191, R124, R118 ;  /* 0x0000007cbf767224 */ /* 0x000fe200078e0276 */
[----:B------:R-:W-:Y:S01]  /*12f80*/  IADD3 R124, R247, 0x177, RZ ;  /* 0x00000177f77c7810 */ /* 0x000fe20007ffe0ff */
[----:B------:R-:W-:Y:S01]  /*12f90*/  IMAD.HI.U32 R125, R194, R122, RZ ;  /* 0x0000007ac27d7227 */ /* 0x000fe200078e00ff */
[----:B------:R-:W-:-:S02]  /*12fa0*/  ISETP.GE.AND P1, PT, R121, RZ, PT ;  /* 0x000000ff7900720c */ /* 0x000fc40003f26270 */
[----:B------:R-:W-:Y:S01]  /*12fb0*/  ISETP.GT.U32.AND P4, PT, R191, R118, PT ;  /* 0x00000076bf00720c */ /* 0x000fe20003f84070 */
[----:B------:R-:W-:Y:S01]  /*12fc0*/  @!P2 IMAD.IADD R117, R117, 0x1, -R191 ;  /* 0x000000017575a824 */ /* 0x000fe200078e0abf */
[----:B------:R-:W-:Y:S01]  /*12fd0*/  ISETP.GT.U32.AND P2, PT, R191, R119, PT ;  /* 0x00000077bf00720c */ /* 0x000fe20003f44070 */
[----:B------:R-:W-:Y:S01]  /*12fe0*/  @!P5 IMAD.MOV R113, RZ, RZ, -R113 ;  /* 0x000000ffff71d224 */ /* 0x000fe200078e0a71 */
[----:B------:R-:W-:Y:S01]  /*12ff0*/  IABS R121, R124 ;  /* 0x0000007c00797213 */ /* 0x000fe20000000000 */
[----:B------:R-:W-:Y:S02]  /*13000*/  @!P6 IMAD.MOV R115, RZ, RZ, -R115 ;  /* 0x000000ffff73e224 */ /* 0x000fe400078e0a73 */
[----:B------:R-:W-:Y:S02]  /*13010*/  IMAD.MOV R125, RZ, RZ, -R125 ;  /* 0x000000ffff7d7224 */ /* 0x000fe400078e0a7d */
[----:B------:R-:W-:-:S04]  /*13020*/  IMAD.HI.U32 R127, R194, R121, RZ ;  /* 0x00000079c27f7227 */ /* 0x000fc800078e00ff */
[----:B------:R-:W-:Y:S01]  /*13030*/  @!P4 IMAD.IADD R118, R118, 0x1, -R191 ;  /* 0x000000017676c824 */ /* 0x000fe200078e0abf */
[----:B------:R-:W-:Y:S01]  /*13040*/  ISETP.GE.AND P4, PT, R120, RZ, PT ;  /* 0x000000ff7800720c */ /* 0x000fe20003f86270 */
[----:B------:R-:W-:Y:S01]  /*13050*/  IMAD.MOV R127, RZ, RZ, -R127 ;  /* 0x000000ffff7f7224 */ /* 0x000fe200078e0a7f */
[----:B------:R-:W-:Y:S01]  /*13060*/  @!P2 IADD3 R119, R119, -R191, RZ ;  /* 0x800000bf7777a210 */ /* 0x000fe20007ffe0ff */
[C---:B------:R-:W-:Y:S01]  /*13070*/  IMAD R120, R191.reuse, R131, R129 ;  /* 0x00000083bf787224 */ /* 0x040fe200078e0281 */
[C---:B------:R-:W-:Y:S01]  /*13080*/  ISETP.GT.U32.AND P2, PT, R191.reuse, R117, PT ;  /* 0x00000075bf00720c */ /* 0x040fe20003f44070 */
[C---:B------:R-:W-:Y:S01]  /*13090*/  IMAD R121, R191.reuse, R127, R121 ;  /* 0x0000007fbf797224 */ /* 0x040fe200078e0279 */
[C---:B------:R-:W-:Y:S01]  /*130a0*/  ISETP.GT.U32.AND P5, PT, R191.reuse, R119, PT ;  /* 0x00000077bf00720c */ /* 0x040fe20003fa4070 */
[----:B------:R-:W-:Y:S01]  /*130b0*/  @!P3 IMAD.MOV R116, RZ, RZ, -R116 ;  /* 0x000000ffff74b224 */ /* 0x000fe200078e0a74 */
[C---:B------:R-:W-:Y:S01]  /*130c0*/  ISETP.GT.U32.AND P6, PT, R191.reuse, R120, PT ;  /* 0x00000078bf00720c */ /* 0x040fe20003fc4070 */
[----:B------:R-:W-:Y:S01]  /*130d0*/  IMAD R122, R191, R125, R122 ;  /* 0x0000007dbf7a7224 */ /* 0x000fe200078e027a */
[----:B------:R-:W-:Y:S01]  /*130e0*/  IADD3 R127, R247, 0x179, RZ ;  /* 0x00000179f77f7810 */ /* 0x000fe20007ffe0ff */
[----:B------:R-:W-:Y:S01]  /*130f0*/  @!P1 IMAD.MOV R114, RZ, RZ, -R114 ;  /* 0x000000ffff729224 */ /* 0x000fe200078e0a72 */
[----:B------:R-:W-:-:S02]  /*13100*/  ISETP.GT.U32.AND P3, PT, R191, R121, PT ;  /* 0x00000079bf00720c */ /* 0x000fc40003f64070 */
[----:B------:R-:W-:Y:S02]  /*13110*/  IABS R129, R127 ;  /* 0x0000007f00817213 */ /* 0x000fe40000000000 */
[----:B------:R-:W-:Y:S01]  /*13120*/  ISETP.GT.U32.AND P1, PT, R191, R118, PT ;  /* 0x00000076bf00720c */ /* 0x000fe20003f24070 */
[--C-:B------:R-:W-:Y:S01]  /*13130*/  @!P2 IMAD.IADD R117, R117, 0x1, -R191.reuse ;  /* 0x000000017575a824 */ /* 0x100fe200078e0abf */
[----:B------:R-:W-:Y:S01]  /*13140*/  ISETP.GT.U32.AND P2, PT, R191, R122, PT ;  /* 0x0000007abf00720c */ /* 0x000fe20003f44070 */
[----:B------:R-:W-:Y:S01]  /*13150*/  @!P5 IMAD.IADD R119, R119, 0x1, -R191 ;  /* 0x000000017777d824 */ /* 0x000fe200078e0abf */
[----:B------:R-:W-:Y:S01]  /*13160*/  ISETP.GE.AND P5, PT, R123, RZ, PT ;  /* 0x000000ff7b00720c */ /* 0x000fe20003fa6270 */
[----:B------:R-:W-:Y:S01]  /*13170*/  IMAD.HI.U32 R131, R194, R129, RZ ;  /* 0x00000081c2837227 */ /* 0x000fe200078e00ff */
[----:B------:R-:W-:-:S03]  /*13180*/  IADD3 R125, R247, 0x17a, RZ ;  /* 0x0000017af77d7810 */ /* 0x000fc60007ffe0ff */
[----:B------:R-:W-:Y:S01]  /*13190*/  @!P6 IMAD.IADD R120, R120, 0x1, -R191 ;  /* 0x000000017878e824 */ /* 0x000fe200078e0abf */
[----:B------:R-:W-:Y:S01]  /*131a0*/  IABS R132, R125 ;  /* 0x0000007d00847213 */ /* 0x000fe20000000000 */
[----:B------:R-:W-:Y:S01]  /*131b0*/  IMAD.MOV R131, RZ, RZ, -R131 ;  /* 0x000000ffff837224 */ /* 0x000fe200078e0a83 */
[----:B------:R-:W-:Y:S01]  /*131c0*/  ISETP.GE.AND P6, PT, R130, RZ, PT ;  /* 0x000000ff8200720c */ /* 0x000fe20003fc6270 */
[----:B------:R-:W-:Y:S01]  /*131d0*/  @!P3 IMAD.IADD R121, R121, 0x1, -R191 ;  /* 0x000000017979b824 */ /* 0x000fe200078e0abf */
[C---:B------:R-:W-:Y:S01]  /*131e0*/  ISETP.GT.U32.AND P3, PT, R191.reuse, R120, PT ;  /* 0x00000078bf00720c */ /* 0x040fe20003f64070 */
[----:B------:R-:W-:Y:S01]  /*131f0*/  IMAD R123, R191, R131, R129 ;  /* 0x00000083bf7b7224 */ /* 0x000fe200078e0281 */
[----:B------:R-:W-:Y:S01]  /*13200*/  IADD3 R131, R247, 0x17f, RZ ;  /* 0x0000017ff7837810 */ /* 0x000fe20007ffe0ff */
[--C-:B------:R-:W-:Y:S01]  /*13210*/  @!P1 IMAD.IADD R118, R118, 0x1, -R191.reuse ;  /* 0x0000000176769824 */ /* 0x100fe200078e0abf */
[----:B------:R-:W-:Y:S01]  /*13220*/  ISETP.GE.AND P1, PT, R128, RZ, PT ;  /* 0x000000ff8000720c */ /* 0x000fe20003f26270 */
[----:B------:R-:W-:Y:S01]  /*13230*/  @!P2 IMAD.IADD R122, R122, 0x1, -R191 ;  /* 0x000000017a7aa824 */ /* 0x000fe200078e0abf */
[----:B------:R-:W-:Y:S01]  /*13240*/  MOV R128, R132 ;  /* 0x0000008400807202 */ /* 0x000fe20000000f00 */
[----:B------:R-:W-:Y:S01]  /*13250*/  @!P5 IMAD.MOV R119, RZ, RZ, -R119 ;  /* 0x000000ffff77d224 */ /* 0x000fe200078e0a77 */
[C---:B------:R-:W-:Y:S01]  /*13260*/  ISETP.GT.U32.AND P5, PT, R191.reuse, R123, PT ;  /* 0x0000007bbf00720c */ /* 0x040fe20003fa4070 */
[----:B------:R-:W-:Y:S01]  /*13270*/  @!P4 IMAD.MOV R117, RZ, RZ, -R117 ;  /* 0x000000ffff75c224 */ /* 0x000fe200078e0a75 */
[C---:B------:R-:W-:Y:S01]  /*13280*/  ISETP.GT.U32.AND P4, PT, R191.reuse, R121, PT ;  /* 0x00000079bf00720c */ /* 0x040fe20003f84070 */
[----:B------:R-:W-:Y:S01]  /*13290*/  IMAD.HI.U32 R129, R194, R128, RZ ;  /* 0x00000080c2817227 */ /* 0x000fe200078e00ff */
[----:B------:R-:W-:-:S02]  /*132a0*/  ISETP.GT.U32.AND P2, PT, R191, R122, PT ;  /* 0x0000007abf00720c */ /* 0x000fc40003f44070 */
[----:B------:R-:W-:Y:S01]  /*132b0*/  IABS R134, R131 ;  /* 0x0000008300867213 */ /* 0x000fe20000000000 */
[--C-:B------:R-:W-:Y:S01]  /*132c0*/  @!P3 IMAD.IADD R120, R120, 0x1, -R191.reuse ;  /* 0x000000017878b824 */ /* 0x100fe200078e0abf */
[----:B------:R-:W-:Y:S01]  /*132d0*/  IADD3 R129, -R129, RZ, RZ ;  /* 0x000000ff81817210 */ /* 0x000fe20007ffe1ff */
[----:B------:R-:W-:Y:S01]  /*132e0*/  @!P1 IMAD.MOV R118, RZ, RZ, -R118 ;  /* 0x000000ffff769224 */ /* 0x000fe200078e0a76 */
[----:B------:R-:W-:Y:S01]  /*132f0*/  ISETP.GE.AND P3, PT, R126, RZ, PT ;  /* 0x000000ff7e00720c */ /* 0x000fe20003f66270 */
[----:B------:R-:W-:Y:S01]  /*13300*/  @!P6 IMAD.MOV R120, RZ, RZ, -R120 ;  /* 0x000000ffff78e224 */ /* 0x000fe200078e0a78 */
[----:B------:R-:W-:Y:S01]  /*13310*/  IADD3 R126, R247, 0x17c, RZ ;  /* 0x0000017cf77e7810 */ /* 0x000fe20007ffe0ff */
[----:B------:R-:W-:Y:S01]  /*13320*/  IMAD.HI.U32 R135, R194, R134, RZ ;  /* 0x00000086c2877227 */ /* 0x000fe200078e00ff */
[----:B------:R-:W-:Y:S02]  /*13330*/  ISETP.GE.AND P1, PT, R124, RZ, PT ;  /* 0x000000ff7c00720c */ /* 0x000fe40003f26270 */
[----:B------:R-:W-:Y:S01]  /*13340*/  @!P5 IADD3 R123, R123, -R191, RZ ;  /* 0x800000bf7b7bd210 */ /* 0x000fe20007ffe0ff */
[----:B------:R-:W-:Y:S01]  /*13350*/  IMAD R124, R191, R129, R128 ;  /* 0x00000081bf7c7224 */ /* 0x000fe200078e0280 */
[----:B------:R-:W-:Y:S01]  /*13360*/  IABS R130, R126 ;  /* 0x0000007e00827213 */ /* 0x000fe20000000000 */
[--C-:B------:R-:W-:Y:S01]  /*13370*/  @!P4 IMAD.IADD R121, R121, 0x1, -R191.reuse ;  /* 0x000000017979c824 */ /* 0x100fe200078e0abf */
[----:B------:R-:W-:Y:S01]  /*13380*/  IADD3 R128, R247, 0x17b, RZ ;  /* 0x0000017bf7807810 */ /* 0x000fe20007ffe0ff */
[----:B------:R-:W-:Y:S01]  /*13390*/  @!P2 IMAD.IADD R122, R122, 0x1, -R191 ;  /* 0x000000017a7aa824 */ /* 0x000fe200078e0abf */
[C---:B------:R-:W-:Y:S01]  /*133a0*/  ISETP.GT.U32.AND P6, PT, R191.reuse, R123, PT ;  /* 0x0000007bbf00720c */ /* 0x040fe20003fc4070 */
[----:B------:R-:W-:Y:S01]  /*133b0*/  IMAD.MOV R135, RZ, RZ, -R135 ;  /* 0x000000ffff877224 */ /* 0x000fe200078e0a87 */
[----:B------:R-:W-:Y:S01]  /*133c0*/  ISETP.GT.U32.AND P4, PT, R191, R124, PT ;  /* 0x0000007cbf00720c */ /* 0x000fe20003f84070 */
[----:B------:R-:W-:Y:S01]  /*133d0*/  @!P3 IMAD.MOV R122, RZ, RZ, -R122 ;  /* 0x000000ffff7ab224 */ /* 0x000fe200078e0a7a */
[----:B------:R-:W-:Y:S01]  /*133e0*/  ISETP.GE.AND P2, PT, R127, RZ, PT ;  /* 0x000000ff7f00720c */ /* 0x000fe20003f46270 */
[----:B------:R-:W-:Y:S01]  /*133f0*/  IMAD.MOV.U32 R127, RZ, RZ, R130 ;  /* 0x000000ffff7f7224 */ /* 0x000fe200078e0082 */
[----:B------:R-:W-:Y:S01]  /*13400*/  IABS R129, R128 ;  /* 0x0000008000817213 */ /* 0x000fe20000000000 */
[----:B------:R-:W-:Y:S01]  /*13410*/  @!P1 IMAD.MOV R121, RZ, RZ, -R121 ;  /* 0x000000ffff799224 */ /* 0x000fe200078e0a79 */
[----:B------:R-:W-:Y:S01]  /*13420*/  ISETP.GE.AND P5, PT, R125, RZ, PT ;  /* 0x000000ff7d00720c */ /* 0x000fe20003fa6270 */
[----:B------:R-:W-:Y:S01]  /*13430*/  IMAD.HI.U32 R130, R194, R127, RZ ;  /* 0x0000007fc2827227 */ /* 0x000fe200078e00ff */
[----:B------:R-:W-:-:S02]  /*13440*/  ISETP.GE.AND P3, PT, R126, RZ, PT ;  /* 0x000000ff7e00720c */ /* 0x000fc40003f66270 */
[----:B------:R-:W-:Y:S01]  /*13450*/  ISETP.GE.AND P1, PT, R128, RZ, PT ;  /* 0x000000ff8000720c */ /* 0x000fe20003f26270 */
[----:B------:R-:W-:Y:S01]  /*13460*/  IMAD.HI.U32 R125, R194, R129, RZ ;  /* 0x00000081c27d7227 */ /* 0x000fe200078e00ff */
[----:B------:R-:W-:Y:S02]  /*13470*/  @!P6 IADD3 R123, R123, -R191, RZ ;  /* 0x800000bf7b7be210 */ /* 0x000fe40007ffe0ff */
[----:B------:R-:W-:Y:S01]  /*13480*/  IADD3 R128, R247, 0x17d, RZ ;  /* 0x0000017df7807810 */ /* 0x000fe20007ffe0ff */
[----:B------:R-:W-:Y:S02]  /*13490*/  IMAD.MOV R130, RZ, RZ, -R130 ;  /* 0x000000ffff827224 */ /* 0x000fe400078e0a82 */
[----:B------:R-:W-:Y:S02]  /*134a0*/  IMAD.MOV R125, RZ, RZ, -R125 ;  /* 0x000000ffff7d7224 */ /* 0x000fe400078e0a7d */
[----:B------:R-:W-:Y:S02]  /*134b0*/  @!P4 IMAD.IADD R124, R124, 0x1, -R191 ;  /* 0x000000017c7cc824 */ /* 0x000fe400078e0abf */
[C---:B------:R-:W-:Y:S01]  /*134c0*/  IMAD R126, R191.reuse, R130, R127 ;  /* 0x00000082bf7e7224 */ /* 0x040fe200078e027f */
[----:B------:R-:W-:Y:S01]  /*134d0*/  IABS R127, R128 ;  /* 0x00000080007f7213 */ /* 0x000fe20000000000 */
[C---:B------:R-:W-:Y:S01]  /*134e0*/  IMAD R125, R191.reuse, R125, R129 ;  /* 0x0000007dbf7d7224 */ /* 0x040fe200078e0281 */
[C---:B------:R-:W-:Y:S01]  /*134f0*/  ISETP.GT.U32.AND P4, PT, R191.reuse, R124, PT ;  /* 0x0000007cbf00720c */ /* 0x040fe20003f84070 */
[----:B------:R-:W-:Y:S01]  /*13500*/  @!P2 IMAD.MOV R123, RZ, RZ, -R123 ;  /* 0x000000ffff7ba224 */ /* 0x000fe200078e0a7b */
[----:B------:R-:W-:-:S02]  /*13510*/  ISETP.GT.U32.AND P2, PT, R191, R126, PT ;  /* 0x0000007ebf00720c */ /* 0x000fc40003f44070 */
[----:B------:R-:W-:Y:S02]  /*13520*/  ISETP.GT.U32.AND P6, PT, R191, R125, PT ;  /* 0x0000007dbf00720c */ /* 0x000fe40003fc4070 */
[----:B------:R-:W-:-:S04]  /*13530*/  IADD3 R129, R247, 0x17e, RZ ;  /* 0x0000017ef7817810 */ /* 0x000fc80007ffe0ff */
[----:B------:R-:W-:-:S03]  /*13540*/  IABS R130, R129 ;  /* 0x0000008100827213 */ /* 0x000fc60000000000 */
[--C-:B------:R-:W-:Y:S01]  /*13550*/  @!P4 IMAD.IADD R124, R124, 0x1, -R191.reuse ;  /* 0x000000017c7cc824 */ /* 0x100fe200078e0abf */
[----:B------:R-:W-:Y:S01]  /*13560*/  ISETP.GE.AND P4, PT, R128, RZ, PT ;  /* 0x000000ff8000720c */ /* 0x000fe20003f86270 */
[--C-:B------:R-:W-:Y:S02]  /*13570*/  @!P2 IMAD.IADD R126, R126, 0x1, -R191.reuse ;  /* 0x000000017e7ea824 */ /* 0x100fe400078e0abf */
[----:B------:R-:W-:Y:S02]  /*13580*/  IMAD.MOV.U32 R128, RZ, RZ, R130 ;  /* 0x000000ffff807224 */ /* 0x000fe400078e0082 */
[----:B------:R-:W-:Y:S01]  /*13590*/  @!P6 IMAD.IADD R125, R125, 0x1, -R191 ;  /* 0x000000017d7de824 */ /* 0x000fe200078e0abf */
[----:B------:R-:W-:Y:S01]  /*135a0*/  ISETP.GT.U32.AND P2, PT, R191, R126, PT ;  /* 0x0000007ebf00720c */ /* 0x000fe20003f44070 */
[----:B------:R-:W-:-:S03]  /*135b0*/  IMAD.HI.U32 R130, R194, R127, RZ ;  /* 0x0000007fc2827227 */ /* 0x000fc600078e00ff */
[----:B------:R-:W-:Y:S01]  /*135c0*/  ISETP.GT.U32.AND P6, PT, R191, R125, PT ;  /* 0x0000007dbf00720c */ /* 0x000fe20003fc4070 */
[----:B------:R-:W-:Y:S01]  /*135d0*/  IMAD.HI.U32 R132, R194, R128, RZ ;  /* 0x00000080c2847227 */ /* 0x000fe200078e00ff */
[----:B------:R-:W-:-:S03]  /*135e0*/  IADD3 R130, -R130, RZ, RZ ;  /* 0x000000ff82827210 */ /* 0x000fc60007ffe1ff */
[----:B------:R-:W-:Y:S02]  /*135f0*/  IMAD.MOV R132, RZ, RZ, -R132 ;  /* 0x000000ffff847224 */ /* 0x000fe400078e0a84 */
[C---:B------:R-:W-:Y:S02]  /*13600*/  IMAD R127, R191.reuse, R130, R127 ;  /* 0x00000082bf7f7224 */ /* 0x040fe400078e027f */
[----:B------:R-:W-:Y:S01]  /*13610*/  IMAD R128, R191, R132, R128 ;  /* 0x00000084bf807224 */ /* 0x000fe200078e0280 */
[----:B------:R-:W-:Y:S01]  /*13620*/  IADD3 R132, R247, 0x181, RZ ;  /* 0x00000181f7847810 */ /* 0x000fe20007ffe0ff */
[--C-:B------:R-:W-:Y:S02]  /*13630*/  @!P2 IMAD.IADD R126, R126, 0x1, -R191.reuse ;  /* 0x000000017e7ea824 */ /* 0x100fe400078e0abf */
[----:B------:R-:W-:Y:S01]  /*13640*/  @!P6 IMAD.IADD R125, R125, 0x1, -R191 ;  /* 0x000000017d7de824 */ /* 0x000fe200078e0abf */
[C---:B------:R-:W-:Y:S01]  /*13650*/  ISETP.GT.U32.AND P2, PT, R191.reuse, R128, PT ;  /* 0x00000080bf00720c */ /* 0x040fe20003f44070 */
[----:B------:R-:W-:Y:S01]  /*13660*/  @!P5 IMAD.MOV R124, RZ, RZ, -R124 ;  /* 0x000000ffff7cd224 */ /* 0x000fe200078e0a7c */
[----:B------:R-:W-:Y:S01]  /*13670*/  ISETP.GT.U32.AND P6, PT, R191, R127, PT ;  /* 0x0000007fbf00720c */ /* 0x000fe20003fc4070 */
[----:B------:R-:W-:Y:S01]  /*13680*/  @!P1 IMAD.MOV R125, RZ, RZ, -R125 ;  /* 0x000000ffff7d9224 */ /* 0x000fe200078e0a7d */
[----:B------:R-:W-:Y:S01]  /*13690*/  ISETP.GE.AND P5, PT, R129, RZ, PT ;  /* 0x000000ff8100720c */ /* 0x000fe20003fa6270 */
[----:B------:R-:W-:Y:S01]  /*136a0*/  @!P3 IMAD.MOV R126, RZ, RZ, -R126 ;  /* 0x000000ffff7eb224 */ /* 0x000fe200078e0a7e */
[----:B------:R-:W-:-:S02]  /*136b0*/  IADD3 R129, R247, 0x180, RZ ;  /* 0x00000180f7817810 */ /* 0x000fc40007ffe0ff */
[----:B------:R-:W-:Y:S02]  /*136c0*/  ISETP.GE.AND P1, PT, R131, RZ, PT ;  /* 0x000000ff8300720c */ /* 0x000fe40003f26270 */
[----:B------:R-:W-:Y:S02]  /*136d0*/  IABS R130, R129 ;  /* 0x0000008100827213 */ /* 0x000fe40000000000 */
[----:B------:R-:W-:Y:S01]  /*136e0*/  IABS R131, R132 ;  /* 0x0000008400837213 */ /* 0x000fe20000000000 */
[----:B------:R-:W-:Y:S01]  /*136f0*/  @!P2 IMAD.IADD R128, R128, 0x1, -R191 ;  /* 0x000000018080a824 */ /* 0x000fe200078e0abf */
[----:B------:R-:W-:Y:S01]  /*13700*/  ISETP.GE.AND P3, PT, R129, RZ, PT ;  /* 0x000000ff8100720c */ /* 0x000fe20003f66270 */
[----:B------:R-:W-:Y:S01]  /*13710*/  IMAD.HI.U32 R133, R194, R130, RZ ;  /* 0x00000082c2857227 */ /* 0x000fe200078e00ff */
[----:B------:R-:W-:Y:S02]  /*13720*/  @!P6 IADD3 R127, R127, -R191, RZ ;  /* 0x800000bf7f7fe210 */ /* 0x000fe40007ffe0ff */
[C---:B------:R-:W-:Y:S01]  /*13730*/  ISETP.GT.U32.AND P2, PT, R191.reuse, R128, PT ;  /* 0x00000080bf00720c */ /* 0x040fe20003f44070 */
[----:B------:R-:W-:Y:S01]  /*13740*/  IMAD.MOV R133, RZ, RZ, -R133 ;  /* 0x000000ffff857224 */ /* 0x000fe200078e0a85 */
[C---:B------:R-:W-:Y:S01]  /*13750*/  ISETP.GT.U32.AND P6, PT, R191.reuse, R127, PT ;  /* 0x0000007fbf00720c */ /* 0x040fe20003fc4070 */
[----:B------:R-:W-:Y:S01]  /*13760*/  IMAD R129, R191, R135, R134 ;  /* 0x00000087bf817224 */ /* 0x000fe200078e0286 */
[----:B------:R-:W-:Y:S01]  /*13770*/  IADD3 R135, R247, 0x183, RZ ;  /* 0x00000183f7877810 */ /* 0x000fe20007ffe0ff */
[----:B------:R-:W-:-:S02]  /*13780*/  IMAD R130, R191, R133, R130 ;  /* 0x00000085bf827224 */ /* 0x000fc400078e0282 */
[----:B------:R-:W-:Y:S01]  /*13790*/  IMAD.HI.U32 R134, R194, R131, RZ ;  /* 0x00000083c2867227 */ /* 0x000fe200078e00ff */
[----:B------:R-:W-:-:S03]  /*137a0*/  IABS R133, R135 ;  /* 0x0000008700857213 */ /* 0x000fc60000000000 */
[----:B------:R-:W-:Y:S02]  /*137b0*/  IMAD.MOV R134, RZ, RZ, -R134 ;  /* 0x000000ffff867224 */ /* 0x000fe400078e0a86 */
[--C-:B------:R-:W-:Y:S01]  /*137c0*/  @!P2 IMAD.IADD R128, R128, 0x1, -R191.reuse ;  /* 0x000000018080a824 */ /* 0x100fe200078e0abf */
[----:B------:R-:W-:Y:S01]  /*137d0*/  ISETP.GT.U32.AND P2, PT, R191, R130, PT ;  /* 0x00000082bf00720c */ /* 0x000fe20003f44070 */
[----:B------:R-:W-:Y:S01]  /*137e0*/  @!P6 IMAD.IADD R127, R127, 0x1, -R191 ;  /* 0x000000017f7fe824 */ /* 0x000fe200078e0abf */
[C---:B------:R-:W-:Y:S01]  /*137f0*/  ISETP.GT.U32.AND P6, PT, R191.reuse, R129, PT ;  /* 0x00000081bf00720c */ /* 0x040fe20003fc4070 */
[C---:B------:R-:W-:Y:S01]  /*13800*/  IMAD R131, R191.reuse, R134, R131 ;  /* 0x00000086bf837224 */ /* 0x040fe200078e0283 */
[----:B------:R-:W-:Y:S01]  /*13810*/  IABS R134, R136 ;  /* 0x0000008800867213 */ /* 0x000fe20000000000 */
[----:B------:R-:W-:Y:S02]  /*13820*/  @!P4 IMAD.MOV R127, RZ, RZ, -R127 ;  /* 0x000000ffff7fc224 */ /* 0x000fe400078e0a7f */
[----:B------:R-:W-:Y:S01]  /*13830*/  IMAD.HI.U32 R137, R194, R133, RZ ;  /* 0x00000085c2897227 */ /* 0x000fe200078e00ff */
[----:B------:R-:W-:-:S03]  /*13840*/  ISETP.GT.U32.AND P4, PT, R191, R131, PT ;  /* 0x00000083bf00720c */ /* 0x000fc60003f84070 */
[----:B------:R-:W-:Y:S01]  /*13850*/  @!P5 IMAD.MOV R128, RZ, RZ, -R128 ;  /* 0x000000ffff80d224 */ /* 0x000fe200078e0a80 */
[----:B------:R-:W-:Y:S01]  /*13860*/  IADD3 R137, -R137, RZ, RZ ;  /* 0x000000ff89897210 */ /* 0x000fe20007ffe1ff */
[--C-:B------:R-:W-:Y:S01]  /*13870*/  @!P2 IMAD.IADD R130, R130, 0x1, -R191.reuse ;  /* 0x000000018282a824 */ /* 0x100fe200078e0abf */
[----:B------:R-:W-:Y:S01]  /*13880*/  ISETP.GE.AND P5, PT, R132, RZ, PT ;  /* 0x000000ff8400720c */ /* 0x000fe20003fa6270 */
[----:B------:R-:W-:Y:S02]  /*13890*/  @!P6 IMAD.IADD R129, R129, 0x1, -R191 ;  /* 0x000000018181e824 */ /* 0x000fe400078e0abf */
[C---:B------:R-:W-:Y:S01]  /*138a0*/  IMAD R133, R191.reuse, R137, R133 ;  /* 0x00000089bf857224 */ /* 0x040fe200078e0285 */
[C---:B------:R-:W-:Y:S01]  /*138b0*/  ISETP.GT.U32.AND P2, PT, R191.reuse, R130, PT ;  /* 0x00000082bf00720c */ /* 0x040fe20003f44070 */
[C---:B------:R-:W-:Y:S01]  /*138c0*/  IMAD R132, R191.reuse, R140, R138 ;  /* 0x0000008cbf847224 */ /* 0x040fe200078e028a */
[----:B------:R-:W-:Y:S01]  /*138d0*/  ISETP.GT.U32.AND P6, PT, R191, R129, PT ;  /* 0x00000081bf00720c */ /* 0x000fe20003fc4070 */
[----:B------:R-:W-:Y:S01]  /*138e0*/  @!P4 IMAD.IADD R131, R131, 0x1, -R191 ;  /* 0x000000018383c824 */ /* 0x000fe200078e0abf */
[C---:B------:R-:W-:Y:S01]  /*138f0*/  IADD3 R138, R247.reuse, 0x185, RZ ;  /* 0x00000185f78a7810 */ /* 0x040fe20007ffe0ff */
[----:B------:R-:W-:Y:S01]  /*13900*/  IMAD.HI.U32 R137, R194, R134, RZ ;  /* 0x00000086c2897227 */ /* 0x000fe200078e00ff */
[----:B------:R-:W-:-:S02]  /*13910*/  IADD3 R140, R247, 0x186, RZ ;  /* 0x00000186f78c7810 */ /* 0x000fc40007ffe0ff */
[C---:B------:R-:W-:Y:S01]  /*13920*/  ISETP.GT.U32.AND P4, PT, R191.reuse, R131, PT ;  /* 0x00000083bf00720c */ /* 0x040fe20003f84070 */
[----:B------:R-:W-:Y:S01]  /*13930*/  IMAD.MOV R137, RZ, RZ, -R137 ;  /* 0x000000ffff897224 */ /* 0x000fe200078e0a89 */
[----:B------:R-:W-:Y:S02]  /*13940*/  IABS R144, R138 ;  /* 0x0000008a00907213 */ /* 0x000fe40000000000 */
[----:B------:R-:W-:Y:S01]  /*13950*/  IABS R141, R140 ;  /* 0x0000008c008d7213 */ /* 0x000fe20000000000 */
[----:B------:R-:W-:Y:S01]  /*13960*/  @!P2 IMAD.IADD R130, R130, 0x1, -R191 ;  /* 0x000000018282a824 */ /* 0x000fe200078e0abf */
[C---:B------:R-:W-:Y:S01]  /*13970*/  ISETP.GT.U32.AND P2, PT, R191.reuse, R133, PT ;  /* 0x00000085bf00720c */ /* 0x040fe20003f44070 */
[----:B------:R-:W-:Y:S01]  /*13980*/  IMAD R134, R191, R137, R134 ;  /* 0x00000089bf867224 */ /* 0x000fe200078e0286 */
[----:B------:R-:W-:Y:S01]  /*13990*/  @!P6 IADD3 R129, R129, -R191, RZ ;  /* 0x800000bf8181e210 */ /* 0x000fe20007ffe0ff */
[----:B------:R-:W-:Y:S01]  /*139a0*/  @!P3 IMAD.MOV R130, RZ, RZ, -R130 ;  /* 0x000000ffff82b224 */ /* 0x000fe200078e0a82 */
[----:B------:R-:W-:Y:S01]  /*139b0*/  ISETP.GT.U32.AND P6, PT, R191, R132, PT ;  /* 0x00000084bf00720c */ /* 0x000fe20003fc4070 */
[----:B------:R-:W-:Y:S01]  /*139c0*/  IMAD.HI.U32 R145, R194, R144, RZ ;  /* 0x00000090c2917227 */ /* 0x000fe200078e00ff */
[----:B------:R-:W-:-:S03]  /*139d0*/  IABS R137, R142 ;  /* 0x0000008e00897213 */ /* 0x000fc60000000000 */
[----:B------:R-:W-:Y:S01]  /*139e0*/  @!P4 IMAD.IADD R131, R131, 0x1, -R191 ;  /* 0x000000018383c824 */ /* 0x000fe200078e0abf */
[----:B------:R-:W-:Y:S01]  /*139f0*/  ISETP.GT.U32.AND P4, PT, R191, R134, PT ;  /* 0x00000086bf00720c */ /* 0x000fe20003f84070 */
[----:B------:R-:W-:Y:S02]  /*13a00*/  @!P1 IMAD.MOV R129, RZ, RZ, -R129 ;  /* 0x000000ffff819224 */ /* 0x000fe400078e0a81 */
[----:B------:R-:W-:Y:S01]  /*13a10*/  @!P2 IMAD.IADD R133, R133, 0x1, -R191 ;  /* 0x000000018585a824 */ /* 0x000fe200078e0abf */
[----:B------:R-:W-:Y:S01]  /*13a20*/  ISETP.GE.AND P2, PT, R135, RZ, PT ;  /* 0x000000ff8700720c */ /* 0x000fe20003f46270 */
[----:B------:R-:W-:Y:S02]  /*13a30*/  IMAD.MOV R145, RZ, RZ, -R145 ;  /* 0x000000ffff917224 */ /* 0x000fe400078e0a91 */
[----:B------:R-:W-:Y:S01]  /*13a40*/  @!P6 IMAD.IADD R132, R132, 0x1, -R191 ;  /* 0x000000018484e824 */ /* 0x000fe200078e0abf */
[----:B------:R-:W-:Y:S01]  /*13a50*/  ISETP.GE.AND P6, PT, R139, RZ, PT ;  /* 0x000000ff8b00720c */ /* 0x000fe20003fc6270 */
[----:B------:R-:W-:Y:S01]  /*13a60*/  IMAD.HI.U32 R139, R194, R137, RZ ;  /* 0x00000089c28b7227 */ /* 0x000fe200078e00ff */
[----:B------:R-:W-:-:S02]  /*13a70*/  ISETP.GT.U32.AND P3, PT, R191, R133, PT ;  /* 0x00000085bf00720c */ /* 0x000fc40003f64070 */
[C---:B------:R-:W-:Y:S01]  /*13a80*/  ISETP.GT.U32.AND P1, PT, R191.reuse, R132, PT ;  /* 0x00000084bf00720c */ /* 0x040fe20003f24070 */
[----:B------:R-:W-:Y:S02]  /*13a90*/  @!P4 IMAD.IADD R134, R134, 0x1, -R191 ;  /* 0x000000018686c824 */ /* 0x000fe400078e0abf */
[----:B------:R-:W-:Y:S02]  /*13aa0*/  IMAD.MOV R139, RZ, RZ, -R139 ;  /* 0x000000ffff8b7224 */ /* 0x000fe400078e0a8b */
[----:B------:R-:W-:Y:S01]  /*13ab0*/  IMAD.HI.U32 R143, R194, R141, RZ ;  /* 0x0000008dc28f7227 */ /* 0x000fe200078e00ff */
[----:B------:R-:W-:-:S03]  /*13ac0*/  ISETP.GT.U32.AND P4, PT, R191, R134, PT ;  /* 0x00000086bf00720c */ /* 0x000fc60003f84070 */
[----:B------:R-:W-:Y:S01]  /*13ad0*/  IMAD R135, R191, R145, R144 ;  /* 0x00000091bf877224 */ /* 0x000fe200078e0290 */
[----:B------:R-:W-:Y:S01]  /*13ae0*/  IADD3 R143, -R143, RZ, RZ ;  /* 0x000000ff8f8f7210 */ /* 0x000fe20007ffe1ff */
[----:B------:R-:W-:Y:S01]  /*13af0*/  IMAD R137, R191, R139, R137 ;  /* 0x0000008bbf897224 */ /* 0x000fe200078e0289 */
[----:B------:R-:W-:Y:S01]  /*13b00*/  @!P3 IADD3 R133, R133, -R191, RZ ;  /* 0x800000bf8585b210 */ /* 0x000fe20007ffe0ff */
[----:B------:R-:W-:Y:S01]  /*13b10*/  @!P5 IMAD.MOV R131, RZ, RZ, -R131 ;  /* 0x000000ffff83d224 */ /* 0x000fe200078e0a83 */
[C---:B------:R-:W-:Y:S01]  /*13b20*/  ISETP.GT.U32.AND P5, PT, R191.reuse, R135, PT ;  /* 0x00000087bf00720c */ /* 0x040fe20003fa4070 */
[----:B------:R-:W-:Y:S01]  /*13b30*/  @!P1 IMAD.IADD R132, R132, 0x1, -R191 ;  /* 0x0000000184849824 */ /* 0x000fe200078e0abf */
[C---:B------:R-:W-:Y:S02]  /*13b40*/  ISETP.GT.U32.AND P3, PT, R191.reuse, R137, PT ;  /* 0x00000089bf00720c */ /* 0x040fe40003f64070 */
[----:B------:R-:W-:Y:S01]  /*13b50*/  ISETP.GE.AND P1, PT, R136, RZ, PT ;  /* 0x000000ff8800720c */ /* 0x000fe20003f26270 */
[----:B------:R-:W-:Y:S01]  /*13b60*/  IMAD R136, R191, R143, R141 ;  /* 0x0000008fbf887224 */ /* 0x000fe200078e028d */
[C---:B------:R-:W-:Y:S01]  /*13b70*/  IADD3 R139, R247.reuse, 0x188, RZ ;  /* 0x00000188f78b7810 */ /* 0x040fe20007ffe0ff */
[----:B------:R-:W-:Y:S01]  /*13b80*/  @!P6 IMAD.MOV R132, RZ, RZ, -R132 ;  /* 0x000000ffff84e224 */ /* 0x000fe200078e0a84 */
[----:B------:R-:W-:Y:S01]  /*13b90*/  IADD3 R143, R247, 0x189, RZ ;  /* 0x00000189f78f7810 */ /* 0x000fe20007ffe0ff */
[----:B------:R-:W-:Y:S01]  /*13ba0*/  @!P4 IMAD.IADD R134, R134, 0x1, -R191 ;  /* 0x000000018686c824 */ /* 0x000fe200078e0abf */
[----:B------:R-:W-:-:S02]  /*13bb0*/  IABS R141, R139 ;  /* 0x0000008b008d7213 */ /* 0x000fc40000000000 */
[----:B------:R-:W-:Y:S01]  /*13bc0*/  ISETP.GT.U32.AND P6, PT, R191, R136, PT ;  /* 0x00000088bf00720c */ /* 0x000fe20003fc4070 */
[----:B------:R-:W-:Y:S01]  /*13bd0*/  @!P5 IMAD.IADD R135, R135, 0x1, -R191 ;  /* 0x000000018787d824 */ /* 0x000fe200078e0abf */
[----:B------:R-:W-:Y:S01]  /*13be0*/  ISETP.GE.AND P4, PT, R138, RZ, PT ;  /* 0x000000ff8a00720c */ /* 0x000fe20003f86270 */
[----:B------:R-:W-:Y:S01]  /*13bf0*/  IMAD.MOV.U32 R138, RZ, RZ, R141 ;  /* 0x000000ffff8a7224 */ /* 0x000fe200078e008d */
[----:B------:R-:W-:Y:S01]  /*13c00*/  ISETP.GE.AND P5, PT, R140, RZ, PT ;  /* 0x000000ff8c00720c */ /* 0x000fe20003fa6270 */
[----:B------:R-:W-:Y:S01]  /*13c10*/  @!P3 IMAD.IADD R137, R137, 0x1, -R191 ;  /* 0x000000018989b824 */ /* 0x000fe200078e0abf */
[----:B------:R-:W-:Y:S01]  /*13c20*/  IABS R141, R143 ;  /* 0x0000008f008d7213 */ /* 0x000fe20000000000 */
[C---:B------:R-:W-:Y:S01]  /*13c30*/  IMAD.HI.U32 R140, R194.reuse, R138, RZ ;  /* 0x0000008ac28c7227 */ /* 0x040fe200078e00ff */
[----:B------:R-:W-:Y:S02]  /*13c40*/  @!P2 IADD3 R133, -R133, RZ, RZ ;  /* 0x000000ff8585a210 */ /* 0x000fe40007ffe1ff */
[----:B------:R-:W-:Y:S01]  /*13c50*/  ISETP.GT.U32.AND P2, PT, R191, R137, PT ;  /* 0x00000089bf00720c */ /* 0x000fe20003f44070 */
[----:B------:R-:W-:Y:S01]  /*13c60*/  IMAD.MOV R144, RZ, RZ, -R140 ;  /* 0x000000ffff907224 */ /* 0x000fe200078e0a8c */
[----:B------:R-:W-:Y:S01]  /*13c70*/  IADD3 R145, R247, 0x18a, RZ ;  /* 0x0000018af7917810 */ /* 0x000fe20007ffe0ff */
[----:B------:R-:W-:-:S03]  /*13c80*/  IMAD.HI.U32 R140, R194, R141, RZ ;  /* 0x0000008dc28c7227 */ /* 0x000fc600078e00ff */
[----:B------:R-:W-:Y:S01]  /*13c90*/  IABS R147, R145 ;  /* 0x0000009100937213 */ /* 0x000fe20000000000 */
[----:B------:R-:W-:Y:S01]  /*13ca0*/  @!P6 IMAD.IADD R136, R136, 0x1, -R191 ;  /* 0x000000018888e824 */ /* 0x000fe200078e0abf */
[C---:B------:R-:W-:Y:S01]  /*13cb0*/  ISETP.GT.U32.AND P6, PT, R191.reuse, R135, PT ;  /* 0x00000087bf00720c */ /* 0x040fe20003fc4070 */
[----:B------:R-:W-:Y:S02]  /*13cc0*/  IMAD.MOV R140, RZ, RZ, -R140 ;  /* 0x000000ffff8c7224 */ /* 0x000fe400078e0a8c */
[C---:B------:R-:W-:Y:S01]  /*13cd0*/  IMAD R138, R191.reuse, R144, R138 ;  /* 0x00000090bf8a7224 */ /* 0x040fe200078e028a */
[C---:B------:R-:W-:Y:S01]  /*13ce0*/  ISETP.GT.U32.AND P3, PT, R191.reuse, R136, PT ;  /* 0x00000088bf00720c */ /* 0x040fe20003f64070 */
[----:B------:R-:W-:Y:S01]  /*13cf0*/  IMAD R141, R191, R140, R141 ;  /* 0x0000008cbf8d7224 */ /* 0x000fe200078e028d */
[----:B------:R-:W-:Y:S01]  /*13d00*/  IADD3 R140, R247, 0x18c, RZ ;  /* 0x0000018cf78c7810 */ /* 0x000fe20007ffe0ff */
[----:B------:R-:W-:Y:S02]  /*13d10*/  @!P2 IMAD.IADD R137, R137, 0x1, -R191 ;  /* 0x000000018989a824 */ /* 0x000fe400078e0abf */
[----:B------:R-:W-:Y:S01]  /*13d20*/  @!P1 IMAD.MOV R134, RZ, RZ, -R134 ;  /* 0x000000ffff869224 */ /* 0x000fe200078e0a86 */
[----:B------:R-:W-:-:S02]  /*13d30*/  ISETP.GT.U32.AND P2, PT, R191, R141, PT ;  /* 0x0000008dbf00720c */ /* 0x000fc40003f44070 */
[----:B------:R-:W-:Y:S01]  /*13d40*/  ISETP.GT.U32.AND P1, PT, R191, R138, PT ;  /* 0x0000008abf00720c */ /* 0x000fe20003f24070 */
[--C-:B------:R-:W-:Y:S01]  /*13d50*/  @!P6 IMAD.IADD R135, R135, 0x1, -R191.reuse ;  /* 0x000000018787e824 */ /* 0x100fe200078e0abf */
[----:B------:R-:W-:Y:S02]  /*13d60*/  ISETP.GE.AND P6, PT, R142, RZ, PT ;  /* 0x000000ff8e00720c */ /* 0x000fe40003fc6270 */
[----:B------:R-:W-:Y:S01]  /*13d70*/  IADD3 R142, R247, 0x18b, RZ ;  /* 0x0000018bf78e7810 */ /* 0x000fe20007ffe0ff */
[----:B------:R-:W-:Y:S01]  /*13d80*/  @!P3 IMAD.IADD R136, R136, 0x1, -R191 ;  /* 0x000000018888b824 */ /* 0x000fe200078e0abf */
[----:B------:R-:W-:Y:S01]  /*13d90*/  ISETP.GE.AND P3, PT, R139, RZ, PT ;  /* 0x000000ff8b00720c */ /* 0x000fe20003f66270 */
[----:B------:R-:W-:Y:S01]  /*13da0*/  IMAD.HI.U32 R139, R194, R147, RZ ;  /* 0x00000093c28b7227 */ /* 0x000fe200078e00ff */
[----:B------:R-:W-:-:S03]  /*13db0*/  IABS R146, R142 ;  /* 0x0000008e00927213 */ /* 0x000fc60000000000 */
[----:B------:R-:W-:Y:S02]  /*13dc0*/  IMAD.MOV R139, RZ, RZ, -R139 ;  /* 0x000000ffff8b7224 */ /* 0x000fe400078e0a8b */
[----:B------:R-:W-:Y:S01]  /*13dd0*/  @!P2 IMAD.IADD R141, R141, 0x1, -R191 ;  /* 0x000000018d8da824 */ /* 0x000fe200078e0abf */
[----:B------:R-:W-:Y:S01]  /*13de0*/  @!P1 IADD3 R138, R138, -R191, RZ ;  /* 0x800000bf8a8a9210 */ /* 0x000fe20007ffe0ff */
[----:B------:R-:W-:Y:S01]  /*13df0*/  IMAD R147, R191, R139, R147 ;  /* 0x0000008bbf937224 */ /* 0x000fe200078e0293 */
[----:B------:R-:W-:Y:S01]  /*13e00*/  ISETP.GE.AND P1, PT, R143, RZ, PT ;  /* 0x000000ff8f00720c */ /* 0x000fe20003f26270 */
[----:B------:R-:W-:Y:S01]  /*13e10*/  @!P4 IMAD.MOV R135, RZ, RZ, -R135 ;  /* 0x000000ffff87c224 */ /* 0x000fe200078e0a87 */
[C---:B------:R-:W-:Y:S01]  /*13e20*/  ISETP.GT.U32.AND P4, PT, R191.reuse, R141, PT ;  /* 0x0000008dbf00720c */ /* 0x040fe20003f84070 */
[C---:B------:R-:W-:Y:S01]  /*13e30*/  IMAD.HI.U32 R148, R194.reuse, R146, RZ ;  /* 0x00000092c2947227 */ /* 0x040fe200078e00ff */
[----:B------:R-:W-:Y:S02]  /*13e40*/  IABS R143, R140 ;  /* 0x0000008c008f7213 */ /* 0x000fe40000000000 */
[C---:B------:R-:W-:Y:S01]  /*13e50*/  ISETP.GT.U32.AND P2, PT, R191.reuse, R138, PT ;  /* 0x0000008abf00720c */ /* 0x040fe20003f44070 */
[----:B------:R-:W-:Y:S01]  /*13e60*/  @!P5 IMAD.MOV R136, RZ, RZ, -R136 ;  /* 0x000000ffff88d224 */ /* 0x000fe200078e0a88 */
[----:B------:R-:W-:Y:S01]  /*13e70*/  ISETP.GT.U32.AND P5, PT, R191, R147, PT ;  /* 0x00000093bf00720c */ /* 0x000fe20003fa4070 */
[----:B------:R-:W-:Y:S01]  /*13e80*/  IMAD.MOV R148, RZ, RZ, -R148 ;  /* 0x000000ffff947224 */ /* 0x000fe200078e0a94 */
[----:B------:R-:W-:Y:S01]  /*13e90*/  IADD3 R139, R247, 0x18d, RZ ;  /* 0x0000018df78b7810 */ /* 0x000fe20007ffe0ff */
[----:B------:R-:W-:-:S04]  /*13ea0*/  IMAD.HI.U32 R144, R194, R143, RZ ;  /* 0x0000008fc2907227 */ /* 0x000fc800078e00ff */
[----:B------:R-:W-:Y:S02]  /*13eb0*/  IMAD R146, R191, R148, R146 ;  /* 0x00000094bf927224 */ /* 0x000fe400078e0292 */
[----:B------:R-:W-:Y:S02]  /*13ec0*/  @!P4 IMAD.IADD R141, R141, 0x1, -R191 ;  /* 0x000000018d8dc824 */ /* 0x000fe400078e0abf */
[----:B------:R-:W-:Y:S01]  /*13ed0*/  @!P6 IMAD.MOV R137, RZ, RZ, -R137 ;  /* 0x000000ffff89e224 */ /* 0x000fe200078e0a89 */
[----:B------:R-:W-:Y:S01]  /*13ee0*/  ISETP.GT.U32.AND P4, PT, R191, R146, PT ;  /* 0x00000092bf00720c */ /* 0x000fe20003f84070 */
[----:B------:R-:W-:Y:S01]  /*13ef0*/  @!P5 IMAD.IADD R147, R147, 0x1, -R191 ;  /* 0x000000019393d824 */ /* 0x000fe200078e0abf */
[----:B------:R-:W-:Y:S01]  /*13f00*/  ISETP.GE.AND P6, PT, R145, RZ, PT ;  /* 0x000000ff9100720c */ /* 0x000fe20003fc6270 */
[----:B------:R-:W-:Y:S01]  /*13f10*/  IMAD.MOV R144, RZ, RZ, -R144 ;  /* 0x000000ffff907224 */ /* 0x000fe200078e0a90 */
[----:B------:R-:W-:Y:S01]  /*13f20*/  IABS R145, R139 ;  /* 0x0000008b00917213 */ /* 0x000fe20000000000 */
[----:B-1----:R-:W-:Y:S01]  /*13f30*/  IMAD.MOV.U32 R3, RZ, RZ, R141 ;  /* 0x000000ffff037224 */ /* 0x002fe200078e008d */
[C---:B------:R-:W-:Y:S01]  /*13f40*/  ISETP.GT.U32.AND P5, PT, R191.reuse, R147, PT ;  /* 0x00000093bf00720c */ /* 0x040fe20003fa4070 */
[----:B------:R-:W-:Y:S01]  /*13f50*/  IMAD R143, R191, R144, R143 ;  /* 0x00000090bf8f7224 */ /* 0x000fe200078e028f */
[----:B------:R-:W-:Y:S01]  /*13f60*/  @!P2 IADD3 R138, R138, -R191, RZ ;  /* 0x800000bf8a8aa210 */ /* 0x000fe20007ffe0ff */
[----:B------:R-:W-:Y:S01]  /*13f70*/  IMAD.HI.U32 R144, R194, R145, RZ ;  /* 0x00000091c2907227 */ /* 0x000fe200078e00ff */
[----:B------:R-:W-:-:S02]  /*13f80*/  ISETP.GE.AND P2, PT, R142, RZ, PT ;  /* 0x000000ff8e00720c */ /* 0x000fc40003f46270 */
[----:B------:R-:W-:Y:S01]  /*13f90*/  IADD3 R142, R247, 0x18e, RZ ;  /* 0x0000018ef78e7810 */ /* 0x000fe20007ffe0ff */
[----:B------:R-:W-:Y:S01]  /*13fa0*/  @!P1 IMAD.MOV R3, RZ, RZ, -R3 ;  /* 0x000000ffff039224 */ /* 0x000fe200078e0a03 */
[----:B------:R-:W-:Y:S01]  /*13fb0*/  @!P4 IADD3 R146, R146, -R191, RZ ;  /* 0x800000bf9292c210 */ /* 0x000fe20007ffe0ff */
[----:B------:R-:W-:Y:S01]  /*13fc0*/  IMAD.MOV R144, RZ, RZ, -R144 ;  /* 0x000000ffff907224 */ /* 0x000fe200078e0a90 */
[----:B------:R-:W-:Y:S01]  /*13fd0*/  IABS R141, R142 ;  /* 0x0000008e008d7213 */ /* 0x000fe20000000000 */
[----:B------:R-:W-:Y:S01]  /*13fe0*/  @!P3 IMAD.MOV R138, RZ, RZ, -R138 ;  /* 0x000000ffff8ab224 */ /* 0x000fe200078e0a8a */
[----:B------:R-:W-:Y:S01]  /*13ff0*/  ISETP.GT.U32.AND P4, PT, R191, R146, PT ;  /* 0x00000092bf00720c */ /* 0x000fe20003f84070 */
[----:B------:R-:W-:Y:S01]  /*14000*/  @!P5 IMAD.IADD R147, R147, 0x1, -R191 ;  /* 0x000000019393d824 */ /* 0x000fe200078e0abf */
[C---:B------:R-:W-:Y:S01]  /*14010*/  ISETP.GT.U32.AND P3, PT, R191.reuse, R143, PT ;  /* 0x0000008fbf00720c */ /* 0x040fe20003f64070 */
[----:B------:R1:W-:Y:S01]  /*14020*/  STL [R1+0x264], R3 ;  /* 0x0002640301007387 */ /* 0x0003e20000100800 */
[----:B------:R-:W-:Y:S01]  /*14030*/  IMAD R145, R191, R144, R145 ;  /* 0x00000090bf917224 */ /* 0x000fe200078e0291 */
[----:B------:R-:W-:-:S02]  /*14040*/  IADD3 R144, R247, 0x18f, RZ ;  /* 0x0000018ff7907810 */ /* 0x000fc40007ffe0ff */
[----:B------:R-:W-:Y:S02]  /*14050*/  ISETP.GE.AND P1, PT, R140, RZ, PT ;  /* 0x000000ff8c00720c */ /* 0x000fe40003f26270 */
[----:B------:R-:W-:Y:S02]  /*14060*/  ISETP.GT.U32.AND P5, PT, R191, R145, PT ;  /* 0x00000091bf00720c */ /* 0x000fe40003fa4070 */
[----:B------:R-:W-:Y:S01]  /*14070*/  IABS R140, R144 ;  /* 0x00000090008c7213 */ /* 0x000fe20000000000 */
[----:B-1----:R-:W-:Y:S02]  /*14080*/  IMAD.MOV.U32 R3, RZ, RZ, R147 ;  /* 0x000000ffff037224 */ /* 0x002fe400078e0093 */
[----:B------:R-:W-:-:S04]  /*14090*/  IMAD.HI.U32 R147, R194, R141, RZ ;  /* 0x0000008dc2937227 */ /* 0x000fc800078e00ff */
[----:B------:R-:W-:Y:S01]  /*140a0*/  @!P6 IMAD.MOV R3, RZ, RZ, -R3 ;  /* 0x000000ffff03e224 */ /* 0x000fe200078e0a03 */
[----:B------:R-:W-:Y:S01]  /*140b0*/  ISETP.GE.AND P6, PT, R139, RZ, PT ;  /* 0x000000ff8b00720c */ /* 0x000fe20003fc6270 */
[----:B------:R-:W-:Y:S02]  /*140c0*/  IMAD.MOV R147, RZ, RZ, -R147 ;  /* 0x000000ffff937224 */ /* 0x000fe400078e0a93 */
[----:B------:R-:W-:Y:S01]  /*140d0*/  @!P5 IADD3 R145, R145, -R191, RZ ;  /* 0x800000bf9191d210 */ /* 0x000fe20007ffe0ff */
[----:B------:R-:W-:Y:S01]  /*140e0*/  @!P4 IMAD.IADD R146, R146, 0x1, -R191 ;  /* 0x000000019292c824 */ /* 0x000fe200078e0abf */
[----:B------:R1:W-:Y:S01]  /*140f0*/  STL [R1+0x278], R3 ;  /* 0x0002780301007387 */ /* 0x0003e20000100800 */
[----:B------:R-:W-:Y:S01]  /*14100*/  IMAD R141, R191, R147, R141 ;  /* 0x00000093bf8d7224 */ /* 0x000fe200078e028d */
[----:B------:R-:W-:Y:S01]  /*14110*/  ISETP.GE.AND P4, PT, R142, RZ, PT ;  /* 0x000000ff8e00720c */ /* 0x000fe20003f86270 */
[----:B------:R-:W-:Y:S01]  /*14120*/  @!P3 IMAD.IADD R143, R143, 0x1, -R191 ;  /* 0x000000018f8fb824 */ /* 0x000fe200078e0abf */
[----:B------:R-:W-:Y:S01]  /*14130*/  ISETP.GT.U32.AND P5, PT, R191, R145, PT ;  /* 0x00000091bf00720c */ /* 0x000fe20003fa4070 */
[----:B------:R-:W-:Y:S01]  /*14140*/  IMAD.HI.U32 R142, R194, R140, RZ ;  /* 0x0000008cc28e7227 */ /* 0x000fe200078e00ff */
[----:B------:R-:W-:-:S02]  /*14150*/  IADD3 R139, R247, 0x190, RZ ;  /* 0x00000190f78b7810 */ /* 0x000fc40007ffe0ff */
[----:B------:R-:W-:Y:S01]  /*14160*/  ISETP.GT.U32.AND P3, PT, R191, R143, PT ;  /* 0x0000008fbf00720c */ /* 0x000fe20003f64070 */
[----:B------:R-:W-:Y:S01]  /*14170*/  IMAD.MOV R142, RZ, RZ, -R142 ;  /* 0x000000ffff8e7224 */ /* 0x000fe200078e0a8e */
[----:B------:R-:W-:Y:S01]  /*14180*/  IABS R149, R139 ;  /* 0x0000008b00957213 */ /* 0x000fe20000000000 */
[----:B-1----:R-:W-:Y:S01]  /*14190*/  IMAD.MOV.U32 R3, RZ, RZ, R146 ;  /* 0x000000ffff037224 */ /* 0x002fe200078e0092 */
[----:B------:R-:W-:Y:S01]  /*141a0*/  IADD3 R146, R247, 0x193, RZ ;  /* 0x00000193f7927810 */ /* 0x000fe20007ffe0ff */
[----:B------:R-:W-:Y:S01]  /*141b0*/  IMAD R140, R191, R142, R140 ;  /* 0x0000008ebf8c7224 */ /* 0x000fe200078e028c */
[----:B------:R-:W-:Y:S01]  /*141c0*/  IADD3 R142, R247, 0x192, RZ ;  /* 0x00000192f78e7810 */ /* 0x000fe20007ffe0ff */
[----:B------:R-:W-:Y:S01]  /*141d0*/  @!P2 IMAD.MOV R3, RZ, RZ, -R3 ;  /* 0x000000ffff03a224 */ /* 0x000fe200078e0a03 */
[----:B------:R-:W-:Y:S02]  /*141e0*/  ISETP.GT.U32.AND P2, PT, R191, R141, PT ;  /* 0x0000008dbf00720c */ /* 0x000fe40003f44070 */
[----:B------:R-:W-:-:S02]  /*141f0*/  @!P5 IADD3 R145, R145, -R191, RZ ;  /* 0x800000bf9191d210 */ /* 0x000fc40007ffe0ff */
[----:B------:R1:W-:Y:S01]  /*14200*/  STL [R1+0x26c], R3 ;  /* 0x00026c0301007387 */ /* 0x0003e20000100800 */
[--C-:B------:R-:W-:Y:S01]  /*14210*/  @!P3 IMAD.IADD R143, R143, 0x1, -R191.reuse ;  /* 0x000000018f8fb824 */ /* 0x100fe200078e0abf */
[----:B------:R-:W-:Y:S02]  /*14220*/  ISETP.GE.AND P3, PT, R144, RZ, PT ;  /* 0x000000ff9000720c */ /* 0x000fe40003f66270 */
[----:B------:R-:W-:Y:S02]  /*14230*/  ISETP.GT.U32.AND P5, PT, R191, R140, PT ;  /* 0x0000008cbf00720c */ /* 0x000fe40003fa4070 */
[----:B------:R-:W-:Y:S02]  /*14240*/  IADD3 R144, R247, 0x191, RZ ;  /* 0x00000191f7907810 */ /* 0x000fe40007ffe0ff */
[----:B------:R-:W-:Y:S01]  /*14250*/  IABS R147, R142 ;  /* 0x0000008e00937213 */ /* 0x000fe20000000000 */
[----:B------:R-:W-:Y:S02]  /*14260*/  @!P2 IMAD.IADD R141, R141, 0x1, -R191 ;  /* 0x000000018d8da824 */ /* 0x000fe400078e0abf */
[----:B-1----:R-:W-:-:S02]  /*14270*/  IMAD.MOV.U32 R3, RZ, RZ, R143 ;  /* 0x000000ffff037224 */ /* 0x002fc400078e008f */
[----:B------:R-:W-:Y:S01]  /*14280*/  IMAD.HI.U32 R143, R194, R149, RZ ;  /* 0x00000095c28f7227 */ /* 0x000fe200078e00ff */
[----:B------:R-:W-:-:S03]  /*14290*/  ISETP.GT.U32.AND P2, PT, R191, R141, PT ;  /* 0x0000008dbf00720c */ /* 0x000fc60003f44070 */
[----:B------:R-:W-:Y:S01]  /*142a0*/  @!P1 IMAD.MOV R3, RZ, RZ, -R3 ;  /* 0x000000ffff039224 */ /* 0x000fe200078e0a03 */
[----:B------:R-:W-:Y:S01]  /*142b0*/  ISETP.GE.AND P1, PT, R139, RZ, PT ;  /* 0x000000ff8b00720c */ /* 0x000fe20003f26270 */
[----:B------:R-:W-:Y:S01]  /*142c0*/  IMAD.MOV R143, RZ, RZ, -R143 ;  /* 0x000000ffff8f7224 */ /* 0x000fe200078e0a8f */
[----:B------:R-:W-:Y:S01]  /*142d0*/  IABS R139, R144 ;  /* 0x00000090008b7213 */ /* 0x000fe20000000000 */
[----:B------:R-:W-:Y:S01]  /*142e0*/  @!P5 IMAD.IADD R140, R140, 0x1, -R191 ;  /* 0x000000018c8cd824 */ /* 0x000fe200078e0abf */
[----:B------:R1:W-:Y:S01]  /*142f0*/  STL [R1+0x274], R3 ;  /* 0x0002740301007387 */ /* 0x0003e20000100800 */
[C---:B------:R-:W-:Y:S01]  /*14300*/  IMAD R149, R191.reuse, R143, R149 ;  /* 0x0000008fbf957224 */ /* 0x040fe200078e0295 */
[----:B------:R-:W-:Y:S02]  /*14310*/  IABS R143, R146 ;  /* 0x00000092008f7213 */ /* 0x000fe40000000000 */
[----:B------:R-:W-:Y:S02]  /*14320*/  ISETP.GT.U32.AND P5, PT, R191, R140, PT ;  /* 0x0000008cbf00720c */ /* 0x000fe40003fa4070 */
[----:B------:R-:W-:-:S02]  /*14330*/  @!P2 IADD3 R141, R141, -R191, RZ ;  /* 0x800000bf8d8da210 */ /* 0x000fc40007ffe0ff */
[----:B------:R-:W-:Y:S01]  /*14340*/  ISETP.GT.U32.AND P2, PT, R191, R149, PT ;  /* 0x00000095bf00720c */ /* 0x000fe20003f44070 */
[----:B-1----:R-:W-:Y:S02]  /*14350*/  IMAD.MOV.U32 R3, RZ, RZ, R145 ;  /* 0x000000ffff037224 */ /* 0x002fe400078e0091 */
[----:B------:R-:W-:-:S04]  /*14360*/  IMAD.HI.U32 R145, R194, R139, RZ ;  /* 0x0000008bc2917227 */ /* 0x000fc800078e00ff */
[----:B------:R-:W-:Y:S01]  /*14370*/  @!P6 IMAD.MOV R3, RZ, RZ, -R3 ;  /* 0x000000ffff03e224 */ /* 0x000fe200078e0a03 */
[----:B------:R-:W-:Y:S01]  /*14380*/  ISETP.GE.AND P6, PT, R144, RZ, PT ;  /* 0x000000ff9000720c */ /* 0x000fe20003fc6270 */
[----:B------:R-:W-:Y:S02]  /*14390*/  IMAD.MOV R145, RZ, RZ, -R145 ;  /* 0x000000ffff917224 */ /* 0x000fe400078e0a91 */
[----:B------:R-:W-:Y:S01]  /*143a0*/  IMAD.HI.U32 R144, R194, R147, RZ ;  /* 0x00000093c2907227 */ /* 0x000fe200078e00ff */
[----:B------:R1:W-:Y:S03]  /*143b0*/  STL [R1+0x270], R3 ;  /* 0x0002700301007387 */ /* 0x0003e60000100800 */
[----:B------:R-:W-:Y:S01]  /*143c0*/  IMAD R139, R191, R145, R139 ;  /* 0x00000091bf8b7224 */ /* 0x000fe200078e028b */
[----:B------:R-:W-:Y:S01]  /*143d0*/  IADD3 R145, R247, 0x195, RZ ;  /* 0x00000195f7917810 */ /* 0x000fe20007ffe0ff */
[----:B------:R-:W-:-:S02]  /*143e0*/  IMAD.MOV R144, RZ, RZ, -R144 ;  /* 0x000000ffff907224 */ /* 0x000fc400078e0a90 */
[----:B------:R-:W-:Y:S01]  /*143f0*/  @!P2 IMAD.IADD R149, R149, 0x1, -R191 ;  /* 0x000000019595a824 */ /* 0x000fe200078e0abf */
[----:B------:R-:W-:Y:S01]  /*14400*/  IABS R150, R145 ;  /* 0x0000009100967213 */ /* 0x000fe20000000000 */
[C---:B------:R-:W-:Y:S02]  /*14410*/  IMAD R147, R191.reuse, R144, R147 ;  /* 0x00000090bf937224 */ /* 0x040fe400078e0293 */
[----:B-1----:R-:W-:Y:S01]  /*14420*/  IMAD.MOV.U32 R3, RZ, RZ, R141 ;  /* 0x000000ffff037224 */ /* 0x002fe200078e008d */
[----:B------:R-:W-:Y:S01]  /*14430*/  ISETP.GT.U32.AND P2, PT, R191, R149, PT ;  /* 0x00000095bf00720c */ /* 0x000fe20003f44070 */
[----:B------:R-:W-:Y:S01]  /*14440*/  IMAD.HI.U32 R144, R194, R143, RZ ;  /* 0x0000008fc2907227 */ /* 0x000fe200078e00ff */
[----:B------:R-:W-:-:S03]  /*14450*/  IADD3 R141, R247, 0x194, RZ ;  /* 0x00000194f78d7810 */ /* 0x000fc60007ffe0ff */
[----:B------:R-:W-:Y:S01]  /*14460*/  @!P4 IMAD.MOV R3, RZ, RZ, -R3 ;  /* 0x000000ffff03c224 */ /* 0x000fe200078e0a03 */
[C---:B------:R-:W-:Y:S01]  /*14470*/  ISETP.GT.U32.AND P4, PT, R191.reuse, R139, PT ;  /* 0x0000008bbf00720c */ /* 0x040fe20003f84070 */
[----:B------:R-:W-:Y:S01]  /*14480*/  @!P5 IMAD.IADD R140, R140, 0x1, -R191 ;  /* 0x000000018c8cd824 */ /* 0x000fe200078e0abf */
[----:B------:R-:W-:Y:S01]  /*14490*/  IADD3 R144, -R144, RZ, RZ ;  /* 0x000000ff90907210 */ /* 0x000fe20007ffe1ff */
[----:B------:R-:W-:Y:S01]  /*144a0*/  IMAD.HI.U32 R151, R194, R150, RZ ;  /* 0x00000096c2977227 */ /* 0x000fe200078e00ff */
[----:B------:R1:W-:Y:S01]  /*144b0*/  STL [R1+0x268], R3 ;  /* 0x0002680301007387 */ /* 0x0003e20000100800 */
[----:B------:R-:W-:Y:S02]  /*144c0*/  ISETP.GE.AND P5, PT, R142, RZ, PT ;  /* 0x000000ff8e00720c */ /* 0x000fe40003fa6270 */
[----:B------:R-:W-:Y:S01]  /*144d0*/  IABS R142, R141 ;  /* 0x0000008d008e7213 */ /* 0x000fe20000000000 */
[----:B------:R-:W-:Y:S01]  /*144e0*/  IMAD R143, R191, R144, R143 ;  /* 0x00000090bf8f7224 */ /* 0x000fe200078e028f */
[----:B------:R-:W-:Y:S01]  /*144f0*/  IADD3 R144, R247, 0x196, RZ ;  /* 0x00000196f7907810 */ /* 0x000fe20007ffe0ff */
[----:B------:R-:W-:-:S02]  /*14500*/  @!P2 IMAD.IADD R149, R149, 0x1, -R191 ;  /* 0x000000019595a824 */ /* 0x000fc400078e0abf */
[----:B------:R-:W-:Y:S01]  /*14510*/  IMAD.MOV R151, RZ, RZ, -R151 ;  /* 0x000000ffff977224 */ /* 0x000fe200078e0a97 */
[----:B------:R-:W-:Y:S01]  /*14520*/  ISETP.GT.U32.AND P2, PT, R191, R143, PT ;  /* 0x0000008fbf00720c */ /* 0x000fe20003f44070 */
[----:B-1----:R-:W-:Y:S01]  /*14530*/  IMAD.MOV.U32 R3, RZ, RZ, R140 ;  /* 0x000000ffff037224 */ /* 0x002fe200078e008c */
[----:B------:R-:W-:Y:S01]  /*14540*/  IABS R148, R144 ;  /* 0x0000009000947213 */ /* 0x000fe20000000000 */
[----:B------:R-:W-:Y:S02]  /*14550*/  @!P4 IMAD.IADD R139, R139, 0x1, -R191 ;  /* 0x000000018b8bc824 */ /* 0x000fe400078e0abf */
[----:B------:R-:W-:Y:S01]  /*14560*/  @!P3 IMAD.MOV R3, RZ, RZ, -R3 ;  /* 0x000000ffff03b224 */ /* 0x000fe200078e0a03 */
[C---:B------:R-:W-:Y:S01]  /*14570*/  ISETP.GT.U32.AND P3, PT, R191.reuse, R147, PT ;  /* 0x00000093bf00720c */ /* 0x040fe20003f64070 */
[----:B------:R-:W-:Y:S01]  /*14580*/  IMAD.HI.U32 R140, R194, R142, RZ ;  /* 0x0000008ec28c7227 */ /* 0x000fe200078e00ff */
[----:B------:R-:W-:Y:S02]  /*14590*/  ISETP.GT.U32.AND P4, PT, R191, R139, PT ;  /* 0x0000008bbf00720c */ /* 0x000fe40003f84070 */
[----:B------:R1:W-:Y:S01]  /*145a0*/  STL [R1+0x260], R3 ;  /* 0x0002600301007387 */ /* 0x0003e20000100800 */
[----:B------:R-:W-:-:S02]  /*145b0*/  IMAD.MOV R140, RZ, RZ, -R140 ;  /* 0x000000ffff8c7224 */ /* 0x000fc400078e0a8c */
[--C-:B------:R-:W-:Y:S02]  /*145c0*/  @!P2 IMAD.IADD R143, R143, 0x1, -R191.reuse ;  /* 0x000000018f8fa824 */ /* 0x100fe400078e0abf */
[----:B------:R-:W-:Y:S01]  /*145d0*/  IMAD R142, R191, R140, R142 ;  /* 0x0000008cbf8e7224 */ /* 0x000fe200078e028e */
[----:B------:R-:W-:Y:S02]  /*145e0*/  IADD3 R140, R247, 0x197, RZ ;  /* 0x00000197f78c7810 */ /* 0x000fe40007ffe0ff */
[----:B------:R-:W-:Y:S01]  /*145f0*/  ISETP.GT.U32.AND P2, PT, R191, R143, PT ;  /* 0x0000008fbf00720c */ /* 0x000fe20003f44070 */
[--C-:B------:R-:W-:Y:S01]  /*14600*/  @!P3 IMAD.IADD R147, R147, 0x1, -R191.reuse ;  /* 0x000000019393b824 */ /* 0x100fe200078e0abf */
[----:B-1----:R-:W-:Y:S01]  /*14610*/  MOV R3, R149 ;  /* 0x0000009500037202 */ /* 0x002fe20000000f00 */
[----:B------:R-:W-:Y:S01]  /*14620*/  @!P4 IMAD.IADD R139, R139, 0x1, -R191 ;  /* 0x000000018b8bc824 */ /* 0x000fe200078e0abf */
[C---:B------:R-:W-:Y:S01]  /*14630*/  ISETP.GT.U32.AND P4, PT, R191.reuse, R142, PT ;  /* 0x0000008ebf00720c */ /* 0x040fe20003f84070 */
[----:B------:R-:W-:Y:S01]  /*14640*/  IMAD.HI.U32 R149, R194, R148, RZ ;  /* 0x00000094c2957227 */ /* 0x000fe200078e00ff */
[----:B------:R-:W-:-:S03]  /*14650*/  ISETP.GT.U32.AND P3, PT, R191, R147, PT ;  /* 0x00000093bf00720c */ /* 0x000fc60003f64070 */
[----:B------:R-:W-:Y:S01]  /*14660*/  @!P1 IMAD.MOV R3, RZ, RZ, -R3 ;  /* 0x000000ffff039224 */ /* 0x000fe200078e0a03 */
[----:B------:R-:W-:Y:S01]  /*14670*/  ISETP.GE.AND P1, PT, R146, RZ, PT ;  /* 0x000000ff9200720c */ /* 0x000fe20003f26270 */
[----:B------:R-:W-:Y:S01]  /*14680*/  IMAD R146, R191, R151, R150 ;  /* 0x00000097bf927224 */ /* 0x000fe200078e0296 */
[----:B------:R-:W-:Y:S01]  /*14690*/  IABS R150, R140 ;  /* 0x0000008c00967213 */ /* 0x000fe20000000000 */
[----:B------:R-:W-:Y:S01]  /*146a0*/  IMAD.MOV R149, RZ, RZ, -R149 ;  /* 0x000000ffff957224 */ /* 0x000fe200078e0a95 */
[----:B------:R1:W-:Y:S01]  /*146b0*/  STL [R1+0x25c], R3 ;  /* 0x00025c0301007387 */ /* 0x0003e20000100800 */
[--C-:B------:R-:W-:Y:S02]  /*146c0*/  @!P2 IMAD.IADD R143, R143, 0x1, -R191.reuse ;  /* 0x000000018f8fa824 */ /* 0x100fe400078e0abf */
[----:B------:R-:W-:Y:S02]  /*146d0*/  @!P4 IADD3 R142, R142, -R191, RZ ;  /* 0x800000bf8e8ec210 */ /* 0x000fe40007ffe0ff */
[----:B------:R-:W-:Y:S01]  /*146e0*/  @!P3 IMAD.IADD R147, R147, 0x1, -R191 ;  /* 0x000000019393b824 */ /* 0x000fe200078e0abf */
[----:B------:R-:W-:Y:S01]  /*146f0*/  ISETP.GT.U32.AND P3, PT, R191, R146, PT ;  /* 0x00000092bf00720c */ /* 0x000fe20003f64070 */
[----:B------:R-:W-:Y:S01]  /*14700*/  IMAD.MOV.U32 R4, RZ, RZ, R143 ;  /* 0x000000ffff047224 */ /* 0x000fe200078e008f */
[----:B------:R-:W-:Y:S01]  /*14710*/  ISETP.GE.AND P4, PT, R141, RZ, PT ;  /* 0x000000ff8d00720c */ /* 0x000fe20003f86270 */
[----:B-1----:R-:W-:Y:S01]  /*14720*/  IMAD.MOV.U32 R3, RZ, RZ, R139 ;  /* 0x000000ffff037224 */ /* 0x002fe200078e008b */
[----:B------:R-:W-:Y:S01]  /*14730*/  IADD3 R141, R247, 0x198, RZ ;  /* 0x00000198f78d7810 */ /* 0x000fe20007ffe0ff */
[----:B------:R-:W-:-:S02]  /*14740*/  IMAD R139, R191, R149, R148 ;  /* 0x00000095bf8b7224 */ /* 0x000fc400078e0294 */
[----:B------:R-:W-:Y:S01]  /*14750*/  @!P6 IMAD.MOV R3, RZ, RZ, -R3 ;  /* 0x000000ffff03e224 */ /* 0x000fe200078e0a03 */
[C---:B------:R-:W-:Y:S01]  /*14760*/  ISETP.GT.U32.AND P6, PT, R191.reuse, R142, PT ;  /* 0x0000008ebf00720c */ /* 0x040fe20003fc4070 */
[----:B------:R-:W-:Y:S01]  /*14770*/  IMAD.HI.U32 R148, R194, R150, RZ ;  /* 0x00000096c2947227 */ /* 0x000fe200078e00ff */
[C---:B------:R-:W-:Y:S02]  /*14780*/  ISETP.GT.U32.AND P2, PT, R191.reuse, R139, PT ;  /* 0x0000008bbf00720c */ /* 0x040fe40003f44070 */
[----:B------:R1:W-:Y:S01]  /*14790*/  STL [R1+0x250], R3 ;  /* 0x0002500301007387 */ /* 0x0003e20000100800 */
[----:B------:R-:W-:Y:S02]  /*147a0*/  @!P3 IMAD.IADD R146, R146, 0x1, -R191 ;  /* 0x000000019292b824 */ /* 0x000fe400078e0abf */
[----:B------:R-:W-:Y:S02]  /*147b0*/  IMAD.MOV R148, RZ, RZ, -R148 ;  /* 0x000000ffff947224 */ /* 0x000fe400078e0a94 */
[----:B------:R-:W-:Y:S01]  /*147c0*/  @!P1 IMAD.MOV R4, RZ, RZ, -R4 ;  /* 0x000000ffff049224 */ /* 0x000fe200078e0a04 */
[C---:B------:R-:W-:Y:S01]  /*147d0*/  ISETP.GT.U32.AND P3, PT, R191.reuse, R146, PT ;  /* 0x00000092bf00720c */ /* 0x040fe20003f64070 */
[----:B------:R-:W-:Y:S01]  /*147e0*/  IMAD R150, R191, R148, R150 ;  /* 0x00000094bf967224 */ /* 0x000fe200078e0296 */
[----:B------:R-:W-:Y:S01]  /*147f0*/  ISETP.GE.AND P1, PT, R140, RZ, PT ;  /* 0x000000ff8c00720c */ /* 0x000fe20003f26270 */
[----:B-1----:R-:W-:Y:S01]  /*14800*/  IMAD.MOV.U32 R3, RZ, RZ, R147 ;  /* 0x000000ffff037224 */ /* 0x002fe200078e0093 */
[----:B------:R-:W-:Y:S01]  /*14810*/  @!P6 IADD3 R142, R142, -R191, RZ ;  /* 0x800000bf8e8ee210 */ /* 0x000fe20007ffe0ff */
[----:B------:R-:W-:Y:S01]  /*14820*/  @!P2 IMAD.IADD R139, R139, 0x1, -R191 ;  /* 0x000000018b8ba824 */ /* 0x000fe200078e0abf */
[----:B------:R-:W-:Y:S01]  /*14830*/  IABS R147, R141 ;  /* 0x0000008d00937213 */ /* 0x000fe20000000000 */
[----:B------:R-:W-:Y:S01]  /*14840*/  @!P5 IMAD.MOV R3, RZ, RZ, -R3 ;  /* 0x000000ffff03d224 */ /* 0x000fe200078e0a03 */
[----:B------:R-:W-:-:S02]  /*14850*/  ISETP.GE.AND P5, PT, R145, RZ, PT ;  /* 0x000000ff9100720c */ /* 0x000fc40003fa6270 */
[----:B------:R-:W-:Y:S01]  /*14860*/  ISETP.GT.U32.AND P2, PT, R191, R139, PT ;  /* 0x0000008bbf00720c */ /* 0x000fe20003f44070 */
[----:B------:R-:W-:Y:S01]  /*14870*/  IMAD.HI.U32 R143, R194, R147, RZ ;  /* 0x00000093c28f7227 */ /* 0x000fe200078e00ff */
[----:B------:R1:W-:Y:S01]  /*14880*/  STL [R1+0x22c], R3 ;  /* 0x00022c0301007387 */ /* 0x0003e20000100800 */
[----:B------:R-:W-:Y:S02]  /*14890*/  @!P3 IADD3 R146, R146, -R191, RZ ;  /* 0x800000bf9292b210 */ /* 0x000fe40007ffe0ff */
[----:B------:R-:W-:Y:S01]  /*148a0*/  IMAD.MOV R143, RZ, RZ, -R143 ;  /* 0x000000ffff8f7224 */ /* 0x000fe200078e0a8f */
[----:B------:R-:W-:Y:S01]  /*148b0*/  STL [R1+0x244], R4 ;  /* 0x0002440401007387 */ /* 0x000fe20000100800 */
[----:B------:R-:W-:Y:S02]  /*148c0*/  IADD3 R140, R247, 0x199, RZ ;  /* 0x00000199f78c7810 */ /* 0x000fe40007ffe0ff */
[----:B------:R-:W-:Y:S01]  /*148d0*/  IMAD R147, R191, R143, R147 ;  /* 0x0000008fbf937224 */ /* 0x000fe200078e0293 */
[----:B------:R-:W-:Y:S01]  /*148e0*/  ISETP.GE.AND P6, PT, R144, RZ, PT ;  /* 0x000000ff9000720c */ /* 0x000fe20003fc6270 */
[----:B-1----:R-:W-:Y:S01]  /*148f0*/  IMAD.MOV.U32 R3, RZ, RZ, R142 ;  /* 0x000000ffff037224 */ /* 0x002fe200078e008e */
[----:B------:R-:W-:Y:S01]  /*14900*/  IADD3 R142, R247, 0x19a, RZ ;  /* 0x0000019af78e7810 */ /* 0x000fe20007ffe0ff */
[----:B------:R-:W-:Y:S01]  /*14910*/  @!P2 IMAD.IADD R139, R139, 0x1, -R191 ;  /* 0x000000018b8ba824 */ /* 0x000fe200078e0abf */
[C---:B------:R-:W-:Y:S01]  /*14920*/  ISETP.GT.U32.AND P2, PT, R191.reuse, R147, PT ;  /* 0x00000093bf00720c */ /* 0x040fe20003f44070 */
[----:B------:R-:W-:Y:S01]  /*14930*/  @!P4 IMAD.MOV R3, RZ, RZ, -R3 ;  /* 0x000000ffff03c224 */ /* 0x000fe200078e0a03 */
[----:B------:R-:W-:-:S02]  /*14940*/  ISETP.GT.U32.AND P4, PT, R191, R150, PT ;  /* 0x00000096bf00720c */ /* 0x000fc40003f84070 */
[----:B------:R-:W-:Y:S02]  /*14950*/  IABS R149, R142 ;  /* 0x0000008e00957213 */ /* 0x000fe40000000000 */
[----:B------:R1:W-:Y:S01]  /*14960*/  STL [R1+0x248], R3 ;  /* 0x0002480301007387 */ /* 0x0003e20000100800 */
[----:B------:R-:W-:Y:S02]  /*14970*/  ISETP.GE.AND P3, PT, R141, RZ, PT ;  /* 0x000000ff8d00720c */ /* 0x000fe40003f66270 */
[----:B------:R-:W-:Y:S02]  /*14980*/  IABS R144, R140 ;  /* 0x0000008c00907213 */ /* 0x000fe40000000000 */
[----:B------:R-:W-:Y:S02]  /*14990*/  IADD3 R141, R247, 0x19b, RZ ;  /* 0x0000019bf78d7810 */ /* 0x000fe40007ffe0ff */
[--C-:B------:R-:W-:Y:S01]  /*149a0*/  @!P2 IMAD.IADD R147, R147, 0x1, -R191.reuse ;  /* 0x000000019393a824 */ /* 0x100fe200078e0abf */
[----:B------:R-:W-:Y:S01]  /*149b0*/  IADD3 R148, R247, 0x19c, RZ ;  /* 0x0000019cf7947810 */ /* 0x000fe20007ffe0ff */
[----:B------:R-:W-:Y:S01]  /*149c0*/  @!P4 IMAD.IADD R150, R150, 0x1, -R191 ;  /* 0x000000019696c824 */ /* 0x000fe200078e0abf */
[----:B------:R-:W-:Y:S01]  /*149d0*/  IABS R145, R141 ;  /* 0x0000008d00917213 */ /* 0x000fe20000000000 */
[----:B-1----:R-:W-:Y:S01]  /*149e0*/  IMAD.MOV.U32 R3, RZ, RZ, R146 ;  /* 0x000000ffff037224 */ /* 0x002fe200078e0092 */
[----:B------:R-:W-:Y:S01]  /*149f0*/  ISETP.GT.U32.AND P2, PT, R191, R147, PT ;  /* 0x00000093bf00720c */ /* 0x000fe20003f44070 */
[----:B------:R-:W-:Y:S01]  /*14a00*/  IMAD.HI.U32 R146, R194, R149, RZ ;  /* 0x00000095c2927227 */ /* 0x000fe200078e00ff */
[----:B------:R-:W-:-:S02]  /*14a10*/  ISETP.GE.AND P4, PT, R140, RZ, PT ;  /* 0x000000ff8c00720c */ /* 0x000fc40003f86270 */
[----:B------:R-:W-:Y:S01]  /*14a20*/  IABS R140, R148 ;  /* 0x00000094008c7213 */ /* 0x000fe20000000000 */
[----:B------:R-:W-:Y:S01]  /*14a30*/  @!P5 IMAD.MOV R3, RZ, RZ, -R3 ;  /* 0x000000ffff03d224 */ /* 0x000fe200078e0a03 */
[C---:B------:R-:W-:Y:S01]  /*14a40*/  ISETP.GT.U32.AND P5, PT, R191.reuse, R150, PT ;  /* 0x00000096bf00720c */ /* 0x040fe20003fa4070 */
[----:B------:R-:W-:Y:S01]  /*14a50*/  IMAD.HI.U32 R143, R194, R144, RZ ;  /* 0x00000090c28f7227 */ /* 0x000fe200078e00ff */
[----:B------:R-:W-:Y:S02]  /*14a60*/  IADD3 R146, -R146, RZ, RZ ;  /* 0x000000ff92927210 */ /* 0x000fe40007ffe1ff */
[----:B------:R1:W-:Y:S01]  /*14a70*/  STL [R1+0x23c], R3 ;  /* 0x00023c0301007387 */ /* 0x0003e20000100800 */
[----:B------:R-:W-:Y:S02]  /*14a80*/  IMAD.MOV R143, RZ, RZ, -R143 ;  /* 0x000000ffff8f7224 */ /* 0x000fe400078e0a8f */
[C---:B------:R-:W-:Y:S02]  /*14a90*/  IMAD R146, R191.reuse, R146, R149 ;  /* 0x00000092bf927224 */ /* 0x040fe400078e0295 */
[----:B------:R-:W-:-:S02]  /*14aa0*/  IMAD R144, R191, R143, R144 ;  /* 0x0000008fbf907224 */ /* 0x000fc400078e0290 */
[--C-:B------:R-:W-:Y:S01]  /*14ab0*/  @!P2 IMAD.IADD R147, R147, 0x1, -R191.reuse ;  /* 0x000000019393a824 */ /* 0x100fe200078e0abf */
[----:B------:R-:W-:Y:S01]  /*14ac0*/  ISETP.GE.AND P2, PT, R142, RZ, PT ;  /* 0x000000ff8e00720c */ /* 0x000fe20003f46270 */
[----:B------:R-:W-:Y:S01]  /*14ad0*/  @!P5 IMAD.IADD R150, R150, 0x1, -R191 ;  /* 0x000000019696d824 */ /* 0x000fe200078e0abf */
[----:B------:R-:W-:Y:S01]  /*14ae0*/  ISETP.GT.U32.AND P5, PT, R191, R146, PT ;  /* 0x00000092bf00720c */ /* 0x000fe20003fa4070 */
[----:B-1----:R-:W-:Y:S02]  /*14af0*/  IMAD.MOV.U32 R3, RZ, RZ, R139 ;  /* 0x000000ffff037224 */ /* 0x002fe400078e008b */
[----:B------:R-:W-:-:S04]  /*14b00*/  IMAD.HI.U32 R139, R194, R145, RZ ;  /* 0x00000091c28b7227 */ /* 0x000fc800078e00ff */
[----:B------:R-:W-:Y:S02]  /*14b10*/  IMAD.MOV R149, RZ, RZ, -R139 ;  /* 0x000000ffff957224 */ /* 0x000fe400078e0a8b */
[----:B------:R-:W-:Y:S01]  /*14b20*/  @!P6 IMAD.MOV R3, RZ, RZ, -R3 ;  /* 0x000000ffff03e224 */ /* 0x000fe200078e0a03 */
[C---:B------:R-:W-:Y:S01]  /*14b30*/  ISETP.GT.U32.AND P6, PT, R191.reuse, R144, PT ;  /* 0x00000090bf00720c */ /* 0x040fe20003fc4070 */
[----:B------:R-:W-:Y:S01]  /*14b40*/  IMAD R145, R191, R149, R145 ;  /* 0x00000095bf917224 */ /* 0x000fe200078e0291 */
[----:B------:R-:W-:Y:S01]  /*14b50*/  IADD3 R149, R247, 0x19d, RZ ;  /* 0x0000019df7957810 */ /* 0x000fe20007ffe0ff */
[----:B------:R-:W-:Y:S01]  /*14b60*/  @!P5 IMAD.IADD R146, R146, 0x1, -R191 ;  /* 0x000000019292d824 */ /* 0x000fe200078e0abf */
[----:B------:R1:W-:Y:S01]  /*14b70*/  STL [R1+0x238], R3 ;  /* 0x0002380301007387 */ /* 0x0003e20000100800 */
[----:B------:R-:W-:Y:S01]  /*14b80*/  IMAD.MOV.U32 R4, RZ, RZ, R150 ;  /* 0x000000ffff047224 */ /* 0x000fe200078e0096 */
[----:B------:R-:W-:Y:S01]  /*14b90*/  IABS R142, R149 ;  /* 0x00000095008e7213 */ /* 0x000fe20000000000 */
[----:B------:R-:W-:Y:S01]  /*14ba0*/  IMAD.HI.U32 R143, R194, R140, RZ ;  /* 0x0000008cc28f7227 */ /* 0x000fe200078e00ff */
[----:B------:R-:W-:-:S03]  /*14bb0*/  ISETP.GT.U32.AND P5, PT, R191, R146, PT ;  /* 0x00000092bf00720c */ /* 0x000fc60003fa4070 */
[----:B------:R-:W-:Y:S02]  /*14bc0*/  IMAD.HI.U32 R150, R194, R142, RZ ;  /* 0x0000008ec2967227 */ /* 0x000fe400078e00ff */
[----:B------:R-:W-:Y:S02]  /*14bd0*/  @!P6 IADD3 R144, R144, -R191, RZ ;  /* 0x800000bf9090e210 */ /* 0x000fe40007ffe0ff */
[----:B------:R-:W-:Y:S01]  /*14be0*/  @!P1 IMAD.MOV R4, RZ, RZ, -R4 ;  /* 0x000000ffff049224 */ /* 0x000fe200078e0a04 */
[C---:B------:R-:W-:Y:S01]  /*14bf0*/  ISETP.GT.U32.AND P1, PT, R191.reuse, R145, PT ;  /* 0x00000091bf00720c */ /* 0x040fe20003f24070 */
[----:B------:R-:W-:Y:S01]  /*14c00*/  IMAD.MOV R150, RZ, RZ, -R150 ;  /* 0x000000ffff967224 */ /* 0x000fe200078e0a96 */
[----:B------:R-:W-:Y:S01]  /*14c10*/  ISETP.GT.U32.AND P6, PT, R191, R144, PT ;  /* 0x00000090bf00720c */ /* 0x000fe20003fc4070 */
[----:B------:R-:W-:Y:S01]  /*14c20*/  IMAD.MOV R139, RZ, RZ, -R143 ;  /* 0x000000ffff8b7224 */ /* 0x000fe200078e0a8f */
[----:B------:R-:W-:Y:S01]  /*14c30*/  IADD3 R143, R247, 0x19f, RZ ;  /* 0x0000019ff78f7810 */ /* 0x000fe20007ffe0ff */
[C---:B------:R-:W-:Y:S01]  /*14c40*/  IMAD R142, R191.reuse, R150, R142 ;  /* 0x00000096bf8e7224 */ /* 0x040fe200078e028e */
[----:B------:R-:W-:Y:S01]  /*14c50*/  STL [R1+0x234], R4 ;  /* 0x0002340401007387 */ /* 0x000fe20000100800 */
[----:B-1----:R-:W-:Y:S01]  /*14c60*/  IMAD.MOV.U32 R3, RZ, RZ, R147 ;  /* 0x000000ffff037224 */ /* 0x002fe200078e0093 */
[----:B------:R-:W-:Y:S01]  /*14c70*/  IABS R151, R143 ;  /* 0x0000008f00977213 */ /* 0x000fe20000000000 */
[----:B------:R-:W-:Y:S01]  /*14c80*/  IMAD R140, R191, R139, R140 ;  /* 0x0000008bbf8c7224 */ /* 0x000fe200078e028c */
[----:B------:R-:W-:Y:S01]  /*14c90*/  IADD3 R139, R247, 0x19e, RZ ;  /* 0x0000019ef78b7810 */ /* 0x000fe20007ffe0ff */
[--C-:B------:R-:W-:Y:S01]  /*14ca0*/  @!P5 IMAD.IADD R146, R146, 0x1, -R191.reuse ;  /* 0x000000019292d824 */ /* 0x100fe200078e0abf */
[----:B------:R-:W-:Y:S01]  /*14cb0*/  ISETP.GT.U32.AND P5, PT, R191, R142, PT ;  /* 0x0000008ebf00720c */ /* 0x000fe20003fa4070 */
[----:B------:R-:W-:Y:S01]  /*14cc0*/  @!P1 IMAD.IADD R145, R145, 0x1, -R191 ;  /* 0x0000000191919824 */ /* 0x000fe200078e0abf */
[----:B------:R-:W-:Y:S01]  /*14cd0*/  @!P3 IADD3 R3, -R3, RZ, RZ ;  /* 0x000000ff0303b210 */ /* 0x000fe20007ffe1ff */
[----:B------:R-:W-:Y:S01]  /*14ce0*/  IMAD.MOV.U32 R147, RZ, RZ, R151 ;  /* 0x000000ffff937224 */ /* 0x000fe200078e0097 */
[C---:B------:R-:W-:Y:S01]  /*14cf0*/  ISETP.GT.U32.AND P3, PT, R191.reuse, R140, PT ;  /* 0x0000008cbf00720c */ /* 0x040fe20003f64070 */
[----:B------:R-:W-:Y:S01]  /*14d00*/  @!P6 IMAD.IADD R144, R144, 0x1, -R191 ;  /* 0x000000019090e824 */ /* 0x000fe200078e0abf */
[----:B------:R-:W-:Y:S01]  /*14d10*/  IABS R152, R139 ;  /* 0x0000008b00987213 */ /* 0x000fe20000000000 */
[C---:B------:R-:W-:Y:S01]  /*14d20*/  IMAD.HI.U32 R151, R194.reuse, R147, RZ ;  /* 0x00000093c2977227 */ /* 0x040fe200078e00ff */
[----:B------:R-:W-:Y:S01]  /*14d30*/  ISETP.GT.U32.AND P1, PT, R191, R145, PT ;  /* 0x00000091bf00720c */ /* 0x000fe20003f24070 */
[----:B------:R1:W-:Y:S01]  /*14d40*/  STL [R1+0x230], R3 ;  /* 0x0002300301007387 */ /* 0x0003e20000100800 */
[----:B------:R-:W-:Y:S01]  /*14d50*/  ISETP.GE.AND P6, PT, R141, RZ, PT ;  /* 0x000000ff8d00720c */ /* 0x000fe20003fc6270 */
[----:B------:R-:W-:Y:S01]  /*14d60*/  IMAD.HI.U32 R153, R194, R152, RZ ;  /* 0x00000098c2997227 */ /* 0x000fe200078e00ff */
[----:B------:R-:W-:-:S03]  /*14d70*/  IADD3 R141, R247, 0x1a0, RZ ;  /* 0x000001a0f78d7810 */ /* 0x000fc60007ffe0ff */
[----:B------:R-:W-:Y:S01]  /*14d80*/  @!P5 IMAD.IADD R142, R142, 0x1, -R191 ;  /* 0x000000018e8ed824 */ /* 0x000fe200078e0abf */
[----:B------:R-:W-:Y:S01]  /*14d90*/  IABS R150, R141 ;  /* 0x0000008d00967213 */ /* 0x000fe20000000000 */
[----:B------:R-:W-:Y:S01]  /*14da0*/  IMAD.MOV R151, RZ, RZ, -R151 ;  /* 0x000000ffff977224 */ /* 0x000fe200078e0a97 */
[----:B-1----:R-:W-:Y:S01]  /*14db0*/  MOV R3, R144 ;  /* 0x0000009000037202 */ /* 0x002fe20000000f00 */
[----:B------:R-:W-:Y:S01]  /*14dc0*/  IMAD.MOV R153, RZ, RZ, -R153 ;  /* 0x000000ffff997224 */ /* 0x000fe200078e0a99 */
[----:B------:R-:W-:Y:S01]  /*14dd0*/  ISETP.GT.U32.AND P5, PT, R191, R142, PT ;  /* 0x0000008ebf00720c */ /* 0x000fe20003fa4070 */
[----:B------:R-:W-:Y:S01]  /*14de0*/  @!P3 IMAD.IADD R140, R140, 0x1, -R191 ;  /* 0x000000018c8cb824 */ /* 0x000fe200078e0abf */
[----:B------:R-:W-:Y:S01]  /*14df0*/  ISETP.GE.AND P3, PT, R148, RZ, PT ;  /* 0x000000ff9400720c */ /* 0x000fe20003f66270 */
[----:B------:R-:W-:Y:S01]  /*14e00*/  @!P4 IMAD.MOV R3, RZ, RZ, -R3 ;  /* 0x000000ffff03c224 */ /* 0x000fe200078e0a03 */
[----:B------:R-:W-:Y:S01]  /*14e10*/  IADD3 R144, R247, 0x1a1, RZ ;  /* 0x000001a1f7907810 */ /* 0x000fe20007ffe0ff */
[C---:B------:R-:W-:Y:S01]  /*14e20*/  IMAD R147, R191.reuse, R151, R147 ;  /* 0x00000097bf937224 */ /* 0x040fe200078e0293 */
[C---:B------:R-:W-:Y:S01]  /*14e30*/  ISETP.GT.U32.AND P4, PT, R191.reuse, R140, PT ;  /* 0x0000008cbf00720c */ /* 0x040fe20003f84070 */
[----:B------:R-:W-:Y:S01]  /*14e40*/  IMAD R148, R191, R153, R152 ;  /* 0x00000099bf947224 */ /* 0x000fe200078e0298 */
[----:B------:R1:W-:Y:S01]  /*14e50*/  STL [R1+0x224], R3 ;  /* 0x0002240301007387 */ /* 0x0003e20000100800 */
[----:B------:R-:W-:-:S04]  /*14e60*/  IMAD.HI.U32 R151, R194, R150, RZ ;  /* 0x00000096c2977227 */ /* 0x000fc800078e00ff */
[----:B------:R-:W-:Y:S01]  /*14e70*/  @!P1 IMAD.IADD R145, R145, 0x1, -R191 ;  /* 0x0000000191919824 */ /* 0x000fe200078e0abf */
[C---:B------:R-:W-:Y:S01]  /*14e80*/  ISETP.GT.U32.AND P1, PT, R191.reuse, R148, PT ;  /* 0x00000094bf00720c */ /* 0x040fe20003f24070 */
[----:B------:R-:W-:Y:S02]  /*14e90*/  IMAD.MOV.U32 R4, RZ, RZ, R146 ;  /* 0x000000ffff047224 */ /* 0x000fe400078e0092 */
[----:B------:R-:W-:Y:S02]  /*14ea0*/  IMAD.MOV R146, RZ, RZ, -R151 ;  /* 0x000000ffff927224 */ /* 0x000fe400078e0a97 */
[----:B-1----:R-:W-:Y:S01]  /*14eb0*/  IMAD.MOV.U32 R3, RZ, RZ, R145 ;  /* 0x000000ffff037224 */ /* 0x002fe200078e0091 */
[----:B------:R-:W-:Y:S01]  /*14ec0*/  @!P2 IADD3 R4, -R4, RZ, RZ ;  /* 0x000000ff0404a210 */ /* 0x000fe20007ffe1ff */
[----:B------:R-:W-:Y:S01]  /*14ed0*/  IMAD R145, R191, R146, R150 ;  /* 0x00000092bf917224 */ /* 0x000fe200078e0296 */
[----:B------:R-:W-:Y:S01]  /*14ee0*/  ISETP.GE.AND P2, PT, R149, RZ, PT ;  /* 0x000000ff9500720c */ /* 0x000fe20003f46270 */
[----:B------:R-:W-:Y:S01]  /*14ef0*/  @!P6 IMAD.MOV R3, RZ, RZ, -R3 ;  /* 0x000000ffff03e224 */ /* 0x000fe200078e0a03 */
[C---:B------:R-:W-:Y:S01]  /*14f00*/  ISETP.GT.U32.AND P6, PT, R191.reuse, R147, PT ;  /* 0x00000093bf00720c */ /* 0x040fe20003fc4070 */
[--C-:B------:R-:W-:Y:S01]  /*14f10*/  @!P5 IMAD.IADD R142, R142, 0x1, -R191.reuse ;  /* 0x000000018e8ed824 */ /* 0x100fe200078e0abf */
[----:B------:R-:W-:Y:S01]  /*14f20*/  ISETP.GT.U32.AND P5, PT, R191, R145, PT ;  /* 0x00000091bf00720c */ /* 0x000fe20003fa4070 */
[--C-:B------:R-:W-:Y:S01]  /*14f30*/  @!P1 IMAD.IADD R148, R148, 0x1, -R191.reuse ;  /* 0x0000000194949824 */ /* 0x100fe200078e0abf */
[----:B------:R-:W-:Y:S01]  /*14f40*/  IABS R149, R144 ;  /* 0x0000009000957213 */ /* 0x000fe20000000000 */
[----:B------:R-:W-:Y:S01]  /*14f50*/  @!P4 IMAD.IADD R140, R140, 0x1, -R191 ;  /* 0x000000018c8cc824 */ /* 0x000fe200078e0abf */
[----:B------:R-:W-:Y:S01]  /*14f60*/  ISETP.GE.AND P4, PT, R139, RZ, PT ;  /* 0x000000ff8b00720c */ /* 0x000fe20003f86270 */
[----:B------:R-:W-:Y:S01]  /*14f70*/  STL [R1+0x220], R4 ;  /* 0x0002200401007387 */ /* 0x000fe20000100800 */
[----:B------:R-:W-:Y:S01]  /*14f80*/  IADD3 R139, R247, 0x1a2, RZ ;  /* 0x000001a2f78b7810 */ /* 0x000fe20007ffe0ff */
[----:B------:R-:W-:Y:S01]  /*14f90*/  IMAD.MOV.U32 R146, RZ, RZ, R149 ;  /* 0x000000ffff927224 */ /* 0x000fe200078e0095 */
[----:B------:R-:W-:Y:S01]  /*14fa0*/  ISETP.GE.AND P1, PT, R143, RZ, PT ;  /* 0x000000ff8f00720c */ /* 0x000fe20003f26270 */
[----:B------:R1:W-:Y:S01]  /*14fb0*/  STL [R1+0x21c], R3 ;  /* 0x00021c0301007387 */ /* 0x0003e20000100800 */
[----:B------:R-:W-:Y:S01]  /*14fc0*/  IABS R151, R139 ;  /* 0x0000008b00977213 */ /* 0x000fe20000000000 */
[----:B------:R-:W-:Y:S01]  /*14fd0*/  IMAD.HI.U32 R150, R194, R146, RZ ;  /* 0x00000092c2967227 */ /* 0x000fe200078e00ff */
[----:B------:R-:W-:-:S02]  /*14fe0*/  @!P6 IADD3 R147, R147, -R191, RZ ;  /* 0x800000bf9393e210 */ /* 0x000fc40007ffe0ff */
[----:B------:R-:W-:Y:S01]  /*14ff0*/  ISETP.GT.U32.AND P6, PT, R191, R148, PT ;  /* 0x00000094bf00720c */ /* 0x000fe20003fc4070 */
[----:B------:R-:W-:Y:S01]  /*15000*/  @!P5 IMAD.IADD R145, R145, 0x1, -R191 ;  /* 0x000000019191d824 */ /* 0x000fe200078e0abf */
[----:B------:R-:W-:Y:S01]  /*15010*/  IADD3 R143, R247, 0x1a4, RZ ;  /* 0x000001a4f78f7810 */ /* 0x000fe20007ffe0ff */
[----:B------:R-:W-:Y:S02]  /*15020*/  IMAD.MOV R150, RZ, RZ, -R150 ;  /* 0x000000ffff967224 */ /* 0x000fe400078e0a96 */
[----:B-1----:R-:W-:Y:S01]  /*15030*/  IMAD.MOV.U32 R3, RZ, RZ, R140 ;  /* 0x000000ffff037224 */ /* 0x002fe200078e008c */
[C---:B------:R-:W-:Y:S01]  /*15040*/  ISETP.GT.U32.AND P5, PT, R191.reuse, R145, PT ;  /* 0x00000091bf00720c */ /* 0x040fe20003fa4070 */
[----:B------:R-:W-:Y:S01]  /*15050*/  IMAD R146, R191, R150, R146 ;  /* 0x00000096bf927224 */ /* 0x000fe200078e0292 */
[----:B------:R-:W-:Y:S01]  /*15060*/  IADD3 R140, R247, 0x1a3, RZ ;  /* 0x000001a3f78c7810 */ /* 0x000fe20007ffe0ff */
[----:B------:R-:W-:Y:S01]  /*15070*/  IMAD.HI.U32 R152, R194, R151, RZ ;  /* 0x00000097c2987227 */ /* 0x000fe200078e00ff */
[----:B------:R-:W-:-:S02]  /*15080*/  IABS R153, R143 ;  /* 0x0000008f00997213 */ /* 0x000fc40000000000 */
[----:B------:R-:W-:Y:S01]  /*15090*/  IABS R149, R140 ;  /* 0x0000008c00957213 */ /* 0x000fe20000000000 */
[----:B------:R-:W-:Y:S01]  /*150a0*/  @!P6 IMAD.IADD R148, R148, 0x1, -R191 ;  /* 0x000000019494e824 */ /* 0x000fe200078e0abf */
[C---:B------:R-:W-:Y:S01]  /*150b0*/  ISETP.GT.U32.AND P6, PT, R191.reuse, R146, PT ;  /* 0x00000092bf00720c */ /* 0x040fe20003fc4070 */
[----:B------:R-:W-:Y:S01]  /*150c0*/  @!P3 IMAD.MOV R3, RZ, RZ, -R3 ;  /* 0x000000ffff03b224 */ /* 0x000fe200078e0a03 */
[----:B------:R-:W-:Y:S01]  /*150d0*/  ISETP.GT.U32.AND P3, PT, R191, R147, PT ;  /* 0x00000093bf00720c */ /* 0x000fe20003f64070 */
[----:B------:R-:W-:Y:S01]  /*150e0*/  IMAD.MOV R152, RZ, RZ, -R152 ;  /* 0x000000ffff987224 */ /* 0x000fe200078e0a98 */
[----:B------:R-:W-:Y:S01]  /*150f0*/  MOV R5, R148 ;  /* 0x0000009400057202 */ /* 0x000fe20000000f00 */
[----:B------:R-:W-:Y:S01]  /*15100*/  @!P5 IMAD.IADD R145, R145, 0x1, -R191 ;  /* 0x000000019191d824 */ /* 0x000fe200078e0abf */
[----:B------:R-:W-:Y:S01]  /*15110*/  ISETP.GE.AND P5, PT, R144, RZ, PT ;  /* 0x000000ff9000720c */ /* 0x000fe20003fa6270 */
[----:B------:R-:W-:Y:S01]  /*15120*/  IMAD R144, R191, R152, R151 ;  /* 0x00000098bf907224 */ /* 0x000fe200078e0297 */
[----:B------:R1:W-:Y:S01]  /*15130*/  STL [R1+0x218], R3 ;  /* 0x0002180301007387 */ /* 0x0003e20000100800 */
[----:B------:R-:W-:Y:S01]  /*15140*/  IMAD.HI.U32 R150, R194, R149, RZ ;  /* 0x00000095c2967227 */ /* 0x000fe200078e00ff */
[----:B------:R-:W-:-:S03]  /*15150*/  IADD3 R152, R247, 0x1b2, RZ ;  /* 0x000001b2f7987810 */ /* 0x000fc60007ffe0ff */
[--C-:B------:R-:W-:Y:S01]  /*15160*/  @!P6 IMAD.IADD R146, R146, 0x1, -R191.reuse ;  /* 0x000000019292e824 */ /* 0x100fe200078e0abf */
[----:B------:R-:W-:Y:S01]  /*15170*/  ISETP.GT.U32.AND P6, PT, R191, R144, PT ;  /* 0x00000090bf00720c */ /* 0x000fe20003fc4070 */
[----:B------:R-:W-:Y:S01]  /*15180*/  @!P3 IMAD.IADD R147, R147, 0x1, -R191 ;  /* 0x000000019393b824 */ /* 0x000fe200078e0abf */
[----:B------:R-:W-:Y:S01]  /*15190*/  ISETP.GE.AND P3, PT, R141, RZ, PT ;  /* 0x000000ff8d00720c */ /* 0x000fe20003f66270 */
[----:B------:R-:W-:Y:S01]  /*151a0*/  IMAD.MOV R150, RZ, RZ, -R150 ;  /* 0x000000ffff967224 */ /* 0x000fe200078e0a96 */
[----:B------:R-:W-:Y:S01]  /*151b0*/  MOV R141, R153 ;  /* 0x00000099008d7202 */ /* 0x000fe20000000f00 */
[----:B-1----:R-:W-:Y:S02]  /*151c0*/  IMAD.MOV.U32 R3, RZ, RZ, R142 ;  /* 0x000000ffff037224 */ /* 0x002fe400078e008e */
[C---:B------:R-:W-:Y:S02]  /*151d0*/  IMAD R142, R191.reuse, R150, R149 ;  /* 0x00000096bf8e7224 */ /* 0x040fe400078e0295 */
[----:B------:R-:W-:Y:S01]  /*151e0*/  @!P2 IMAD.MOV R3, RZ, RZ, -R3 ;  /* 0x000000ffff03a224 */ /* 0x000fe200078e0a03 */
[----:B------:R-:W-:Y:S01]  /*151f0*/  ISETP.GT.U32.AND P2, PT, R191, R146, PT ;  /* 0x00000092bf00720c */ /* 0x000fe20003f44070 */
[----:B------:R-:W-:-:S03]  /*15200*/  IMAD.HI.U32 R151, R194, R141, RZ ;  /* 0x0000008dc2977227 */ /* 0x000fc600078e00ff */
[----:B------:R1:W-:Y:S01]  /*15210*/  STL [R1+0x1c8], R3 ;  /* 0x0001c80301007387 */ /* 0x0003e20000100800 */
[----:B------:R-:W-:Y:S02]  /*15220*/  IMAD.MOV.U32 R4, RZ, RZ, R147 ;  /* 0x000000ffff047224 */ /* 0x000fe400078e0093 */
[----:B------:R-:W-:Y:S02]  /*15230*/  IMAD.MOV R149, RZ, RZ, -R151 ;  /* 0x000000ffff957224 */ /* 0x000fe400078e0a97 */
[----:B------:R-:W-:Y:S02]  /*15240*/  @!P6 IMAD.IADD R144, R144, 0x1, -R191 ;  /* 0x000000019090e824 */ /* 0x000fe400078e0abf */
[----:B------:R-:W-:Y:S01]  /*15250*/  @!P4 IMAD.MOV R5, RZ, RZ, -R5 ;  /* 0x000000ffff05c224 */ /* 0x000fe200078e0a05 */
[----:B------:R-:W-:Y:S01]  /*15260*/  ISETP.GT.U32.AND P4, PT, R191, R142, PT ;  /* 0x0000008ebf00720c */ /* 0x000fe20003f84070 */
[----:B------:R-:W-:Y:S01]  /*15270*/  @!P1 IMAD.MOV R4, RZ, RZ, -R4 ;  /* 0x000000ffff049224 */ /* 0x000fe200078e0a04 */
[----:B------:R-:W-:Y:S01]  /*15280*/  ISETP.GE.AND P1, PT, R139, RZ, PT ;  /* 0x000000ff8b00720c */ /* 0x000fe20003f26270 */
[----:B-1----:R-:W-:Y:S01]  /*15290*/  IMAD.MOV.U32 R3, RZ, RZ, R145 ;  /* 0x000000ffff037224 */ /* 0x002fe200078e0091 */
[C---:B------:R-:W-:Y:S01]  /*152a0*/  ISETP.GT.U32.AND P6, PT, R191.reuse, R144, PT ;  /* 0x00000090bf00720c */ /* 0x040fe20003fc4070 */
[----:B------:R-:W-:Y:S01]  /*152b0*/  IMAD R139, R191, R149, R141 ;  /* 0x00000095bf8b7224 */ /* 0x000fe200078e028d */
[----:B------:R-:W-:Y:S01]  /*152c0*/  @!P2 IADD3 R146, R146, -R191, RZ ;  /* 0x800000bf9292a210 */ /* 0x000fe20007ffe0ff */
[----:B------:R-:W-:Y:S01]  /*152d0*/  @!P3 IMAD.MOV R3, RZ, RZ, -R3 ;  /* 0x000000ffff03b224 */ /* 0x000fe200078e0a03 */
[----:B------:R-:W-:Y:S01]  /*152e0*/  ISETP.GE.AND P3, PT, R140, RZ, PT ;  /* 0x000000ff8c00720c */ /* 0x000fe20003f66270 */
[----:B------:R1:W-:Y:S01]  /*152f0*/  STL [R1+0x1cc], R5 ;  /* 0x0001cc0501007387 */ /* 0x0003e20000100800 */
[----:B------:R-:W-:-:S02]  /*15300*/  IADD3 R140, R247, 0x1a5, RZ ;  /* 0x000001a5f78c7810 */ /* 0x000fc40007ffe0ff */
[----:B------:R-:W-:Y:S01]  /*15310*/  ISETP.GT.U32.AND P2, PT, R191, R139, PT ;  /* 0x0000008bbf00720c */ /* 0x000fe20003f44070 */
[----:B------:R2:W-:Y:S01]  /*15320*/  STL [R1+0x1f8], R4 ;  /* 0x0001f80401007387 */ /* 0x0005e20000100800 */
[C---:B------:R-:W-:Y:S01]  /*15330*/  IADD3 R141, R247.reuse, 0x1a7, RZ ;  /* 0x000001a7f78d7810 */ /* 0x040fe20007ffe0ff */
[--C-:B------:R-:W-:Y:S01]  /*15340*/  @!P4 IMAD.IADD R142, R142, 0x1, -R191.reuse ;  /* 0x000000018e8ec824 */ /* 0x100fe200078e0abf */
[----:B------:R-:W-:Y:S01]  /*15350*/  IABS R151, R140 ;  /* 0x0000008c00977213 */ /* 0x000fe20000000000 */
[----:B------:R3:W-:Y:S01]  /*15360*/  STL [R1+0x1fc], R3 ;  /* 0x0001fc0301007387 */ /* 0x0007e20000100800 */
[----:B------:R-:W-:Y:S01]  /*15370*/  @!P6 IMAD.IADD R144, R144, 0x1, -R191 ;  /* 0x000000019090e824 */ /* 0x000fe200078e0abf */
[----:B------:R-:W-:Y:S01]  /*15380*/  IADD3 R145, R247, 0x1a6, RZ ;  /* 0x000001a6f7917810 */ /* 0x000fe20007ffe0ff */
[----:B-1----:R-:W-:Y:S01]  /*15390*/  IMAD.MOV.U32 R5, RZ, RZ, R201 ;  /* 0x000000ffff057224 */ /* 0x002fe200078e00c9 */
[----:B------:R-:W-:Y:S02]  /*153a0*/  ISETP.GE.AND P6, PT, R140, RZ, PT ;  /* 0x000000ff8c00720c */ /* 0x000fe40003fc6270 */
[----:B------:R-:W-:Y:S01]  /*153b0*/  ISETP.GT.U32.AND P4, PT, R191, R142, PT ;  /* 0x0000008ebf00720c */ /* 0x000fe20003f84070 */
[----:B--2---:R-:W-:Y:S01]  /*153c0*/  IMAD.MOV.U32 R4, RZ, RZ, R144 ;  /* 0x000000ffff047224 */ /* 0x004fe200078e0090 */
[----:B------:R-:W-:Y:S01]  /*153d0*/  IABS R150, R145 ;  /* 0x0000009100967213 */ /* 0x000fe20000000000 */
[----:B------:R-:W-:Y:S01]  /*153e0*/  @!P2 IMAD.IADD R139, R139, 0x1, -R191 ;  /* 0x000000018b8ba824 */ /* 0x000fe200078e0abf */
[----:B------:R-:W-:Y:S01]  /*153f0*/  MOV R6, R5 ;  /* 0x0000000500067202 */ /* 0x000fe20000000f00 */
[----:B---3--:R-:W-:Y:S01]  /*15400*/  IMAD.MOV.U32 R3, RZ, RZ, R146 ;  /* 0x000000ffff037224 */ /* 0x008fe200078e0092 */
[----:B------:R-:W-:Y:S01]  /*15410*/  IABS R146, R141 ;  /* 0x0000008d00927213 */ /* 0x000fe20000000000 */
[----:B------:R-:W-:Y:S01]  /*15420*/  @!P1 IMAD.MOV R4, RZ, RZ, -R4 ;  /* 0x000000ffff049224 */ /* 0x000fe200078e0a04 */
[----:B------:R-:W-:Y:S01]  /*15430*/  ISETP.GT.U32.AND P2, PT, R191, R139, PT ;  /* 0x0000008bbf00720c */ /* 0x000fe20003f44070 */
[----:B------:R-:W-:Y:S01]  /*15440*/  @!P5 IMAD.MOV R3, RZ, RZ, -R3 ;  /* 0x000000ffff03d224 */ /* 0x000fe200078e0a03 */
[----:B------:R-:W-:Y:S01]  /*15450*/  ISETP.GE.AND P5, PT, R143, RZ, PT ;  /* 0x000000ff8f00720c */ /* 0x000fe20003fa6270 */
[----:B------:R-:W-:-:S03]  /*15460*/  IMAD.HI.U32 R143, R194, R151, RZ ;  /* 0x00000097c28f7227 */ /* 0x000fc600078e00ff */
[----:B------:R1:W-:Y:S01]  /*15470*/  STL [R1+0x200], R3 ;  /* 0x0002000301007387 */ /* 0x0003e20000100800 */
[----:B------:R-:W-:Y:S01]  /*15480*/  IMAD.MOV.U32 R140, RZ, RZ, R146 ;  /* 0x000000ffff8c7224 */ /* 0x000fe200078e0092 */
[----:B------:R-:W-:Y:S01]  /*15490*/  IADD3 R146, -R143, RZ, RZ ;  /* 0x000000ff8f927210 */ /* 0x000fe20007ffe1ff */
[----:B------:R-:W-:Y:S01]  /*154a0*/  IMAD.HI.U32 R143, R194, R150, RZ ;  /* 0x00000096c28f7227 */ /* 0x000fe200078e00ff */
[----:B------:R-:W-:Y:S03]  /*154b0*/  STL [R1+0x208], R4 ;  /* 0x0002080401007387 */ /* 0x000fe60000100800 */
[----:B------:R-:W-:Y:S01]  /*154c0*/  IMAD R151, R191, R146, R151 ;  /* 0x00000092bf977224 */ /* 0x000fe200078e0297 */
[----:B------:R-:W-:Y:S01]  /*154d0*/  IADD3 R146, R247, 0x1a9, RZ ;  /* 0x000001a9f7927810 */ /* 0x000fe20007ffe0ff */
[----:B------:R-:W-:Y:S02]  /*154e0*/  IMAD.MOV R144, RZ, RZ, -R143 ;  /* 0x000000ffff907224 */ /* 0x000fe400078e0a8f */
[----:B------:R-:W-:Y:S01]  /*154f0*/  @!P4 IMAD.IADD R142, R142, 0x1, -R191 ;  /* 0x000000018e8ec824 */ /* 0x000fe200078e0abf */
[C---:B------:R-:W-:Y:S01]  /*15500*/  ISETP.GT.U32.AND P1, PT, R191.reuse, R151, PT ;  /* 0x00000097bf00720c */ /* 0x040fe20003f24070 */
[----:B------:R-:W-:Y:S01]  /*15510*/  IMAD R150, R191, R144, R150 ;  /* 0x00000090bf967224 */ /* 0x000fe200078e0296 */
[----:B------:R-:W-:Y:S01]  /*15520*/  IADD3 R144, R247, 0x1a8, RZ ;  /* 0x000001a8f7907810 */ /* 0x000fe20007ffe0ff */
[----:B------:R-:W-:Y:S01]  /*15530*/  IMAD.HI.U32 R143, R194, R140, RZ ;  /* 0x0000008cc28f7227 */ /* 0x000fe200078e00ff */
[----:B------:R-:W-:-:S02]  /*15540*/  IABS R149, R146 ;  /* 0x0000009200957213 */ /* 0x000fc40000000000 */
[----:B------:R-:W-:Y:S01]  /*15550*/  IABS R147, R144 ;  /* 0x0000009000937213 */ /* 0x000fe20000000000 */
[----:B-1----:R-:W-:Y:S01]  /*15560*/  IMAD.MOV.U32 R3, RZ, RZ, R142 ;  /* 0x000000ffff037224 */ /* 0x002fe200078e008e */
[----:B------:R-:W-:Y:S01]  /*15570*/  IADD3 R143, -R143, RZ, RZ ;  /* 0x000000ff8f8f7210 */ /* 0x000fe20007ffe1ff */
[----:B------:R-:W-:Y:S01]  /*15580*/  @!P2 IMAD.IADD R139, R139, 0x1, -R191 ;  /* 0x000000018b8ba824 */ /* 0x000fe200078e0abf */
[----:B------:R-:W-:Y:S01]  /*15590*/  ISETP.GT.U32.AND P2, PT, R191, R150, PT ;  /* 0x00000096bf00720c */ /* 0x000fe20003f44070 */
[----:B------:R-:W-:Y:S01]  /*155a0*/  @!P3 IMAD.MOV R3, RZ, RZ, -R3 ;  /* 0x000000ffff03b224 */ /* 0x000fe200078e0a03 */
[----:B------:R-:W-:Y:S01]  /*155b0*/  ISETP.GE.AND P4, PT, R145, RZ, PT ;  /* 0x000000ff9100720c */ /* 0x000fe20003f86270 */
[----:B------:R-:W-:Y:S01]  /*155c0*/  @!P1 IMAD.IADD R151, R151, 0x1, -R191 ;  /* 0x0000000197979824 */ /* 0x000fe200078e0abf */
[----:B------:R-:W-:Y:S01]  /*155d0*/  IADD3 R145, R247, 0x1aa, RZ ;  /* 0x000001aaf7917810 */ /* 0x000fe20007ffe0ff */
[C---:B------:R-:W-:Y:S01]  /*155e0*/  IMAD R140, R191.reuse, R143, R140 ;  /* 0x0000008fbf8c7224 */ /* 0x040fe200078e028c */
[----:B------:R1:W-:Y:S01]  /*155f0*/  STL [R1+0x20c], R3 ;  /* 0x00020c0301007387 */ /* 0x0003e20000100800 */
[----:B------:R-:W-:Y:S01]  /*15600*/  IMAD.HI.U32 R143, R194, R149, RZ ;  /* 0x00000095c28f7227 */ /* 0x000fe200078e00ff */
[----:B------:R-:W-:-:S02]  /*15610*/  ISETP.GT.U32.AND P1, PT, R191, R151, PT ;  /* 0x00000097bf00720c */ /* 0x000fc40003f24070 */
[----:B------:R-:W-:Y:S01]  /*15620*/  ISETP.GE.AND P3, PT, R141, RZ, PT ;  /* 0x000000ff8d00720c */ /* 0x000fe20003f66270 */
[----:B------:R-:W-:Y:S01]  /*15630*/  IMAD.HI.U32 R148, R194, R147, RZ ;  /* 0x00000093c2947227 */ /* 0x000fe200078e00ff */
[----:B------:R-:W-:Y:S02]  /*15640*/  IADD3 R143, -R143, RZ, RZ ;  /* 0x000000ff8f8f7210 */ /* 0x000fe40007ffe1ff */
[----:B------:R-:W-:Y:S01]  /*15650*/  IABS R141, R145 ;  /* 0x00000091008d7213 */ /* 0x000fe20000000000 */
[----:B------:R-:W-:Y:S01]  /*15660*/  @!P2 IMAD.IADD R150, R150, 0x1, -R191 ;  /* 0x000000019696a824 */ /* 0x000fe200078e0abf */
[----:B------:R-:W-:Y:S01]  /*15670*/  IADD3 R142, R247, 0x1ab, RZ ;  /* 0x000001abf78e7810 */ /* 0x000fe20007ffe0ff */
[----:B-1----:R-:W-:Y:S02]  /*15680*/  IMAD.MOV.U32 R3, RZ, RZ, R139 ;  /* 0x000000ffff037224 */ /* 0x002fe400078e008b */
[----:B------:R-:W-:Y:S01]  /*15690*/  IMAD.MOV R148, RZ, RZ, -R148 ;  /* 0x000000ffff947224 */ /* 0x000fe200078e0a94 */
[C---:B------:R-:W-:Y:S01]  /*156a0*/  ISETP.GT.U32.AND P2, PT, R191.reuse, R150, PT ;  /* 0x00000096bf00720c */ /* 0x040fe20003f44070 */
[----:B------:R-:W-:Y:S01]  /*156b0*/  @!P5 IMAD.MOV R3, RZ, RZ, -R3 ;  /* 0x000000ffff03d224 */ /* 0x000fe200078e0a03 */
[----:B------:R-:W-:Y:S01]  /*156c0*/  ISETP.GT.U32.AND P5, PT, R191, R140, PT ;  /* 0x0000008cbf00720c */ /* 0x000fe20003fa4070 */
[----:B------:R-:W-:Y:S01]  /*156d0*/  @!P1 IMAD.IADD R151, R151, 0x1, -R191 ;  /* 0x0000000197979824 */ /* 0x000fe200078e0abf */
[----:B------:R-:W-:Y:S01]  /*156e0*/  IABS R139, R142 ;  /* 0x0000008e008b7213 */ /* 0x000fe20000000000 */
[C---:B------:R-:W-:Y:S01]  /*156f0*/  IMAD R149, R191.reuse, R143, R149 ;  /* 0x0000008fbf957224 */ /* 0x040fe200078e0295 */
[----:B------:R1:W-:Y:S01]  /*15700*/  STL [R1+0x204], R3 ;  /* 0x0002040301007387 */ /* 0x0003e20000100800 */
[----:B------:R-:W-:Y:S01]  /*15710*/  IMAD.MOV.U32 R4, RZ, RZ, R151 ;  /* 0x000000ffff047224 */ /* 0x000fe200078e0097 */
[----:B------:R-:W-:Y:S01]  /*15720*/  ISETP.GE.AND P1, PT, R144, RZ, PT ;  /* 0x000000ff9000720c */ /* 0x000fe20003f26270 */
[----:B------:R-:W-:Y:S01]  /*15730*/  IMAD R147, R191, R148, R147 ;  /* 0x00000094bf937224 */ /* 0x000fe200078e0293 */
[----:B------:R-:W-:Y:S01]  /*15740*/  IADD3 R143, R247, 0x1ac, RZ ;  /* 0x000001acf78f7810 */ /* 0x000fe20007ffe0ff */
[----:B------:R-:W-:Y:S01]  /*15750*/  IMAD.HI.U32 R148, R194, R141, RZ ;  /* 0x0000008dc2947227 */ /* 0x000fe200078e00ff */
[----:B------:R-:W-:-:S02]  /*15760*/  @!P6 IADD3 R4, -R4, RZ, RZ ;  /* 0x000000ff0404e210 */ /* 0x000fc40007ffe1ff */
[C---:B------:R-:W-:Y:S01]  /*15770*/  ISETP.GT.U32.AND P6, PT, R191.reuse, R149, PT ;  /* 0x00000095bf00720c */ /* 0x040fe20003fc4070 */
[--C-:B------:R-:W-:Y:S02]  /*15780*/  @!P5 IMAD.IADD R140, R140, 0x1, -R191.reuse ;  /* 0x000000018c8cd824 */ /* 0x100fe400078e0abf */
[----:B------:R-:W-:Y:S01]  /*15790*/  @!P2 IMAD.IADD R150, R150, 0x1, -R191 ;  /* 0x000000019696a824 */ /* 0x000fe200078e0abf */
[C---:B------:R-:W-:Y:S01]  /*157a0*/  ISETP.GT.U32.AND P2, PT, R191.reuse, R147, PT ;  /* 0x00000093bf00720c */ /* 0x040fe20003f44070 */
[----:B------:R-:W-:Y:S01]  /*157b0*/  IMAD.MOV R148, RZ, RZ, -R148 ;  /* 0x000000ffff947224 */ /* 0x000fe200078e0a94 */
[C---:B------:R-:W-:Y:S01]  /*157c0*/  ISETP.GT.U32.AND P5, PT, R191.reuse, R140, PT ;  /* 0x0000008cbf00720c */ /* 0x040fe20003fa4070 */
[----:B-1----:R-:W-:Y:S01]  /*157d0*/  IMAD.MOV.U32 R3, RZ, RZ, R150 ;  /* 0x000000ffff037224 */ /* 0x002fe200078e0096 */
[----:B------:R-:W-:Y:S01]  /*157e0*/  STL [R1+0x1d0], R4 ;  /* 0x0001d00401007387 */ /* 0x000fe20000100800 */
[----:B------:R-:W-:Y:S02]  /*157f0*/  IMAD R141, R191, R148, R141 ;  /* 0x00000094bf8d7224 */ /* 0x000fe400078e028d */
[----:B------:R-:W-:-:S04]  /*15800*/  IMAD.HI.U32 R144, R194, R139, RZ ;  /* 0x0000008bc2907227 */ /* 0x000fc800078e00ff */
[--C-:B------:R-:W-:Y:S02]  /*15810*/  @!P6 IMAD.IADD R149, R149, 0x1, -R191.reuse ;  /* 0x000000019595e824 */ /* 0x100fe400078e0abf */
[--C-:B------:R-:W-:Y:S02]  /*15820*/  @!P2 IMAD.IADD R147, R147, 0x1, -R191.reuse ;  /* 0x000000019393a824 */ /* 0x100fe400078e0abf */
[----:B------:R-:W-:Y:S01]  /*15830*/  @!P5 IMAD.IADD R140, R140, 0x1, -R191 ;  /* 0x000000018c8cd824 */ /* 0x000fe200078e0abf */
[C---:B------:R-:W-:Y:S01]  /*15840*/  ISETP.GT.U32.AND P5, PT, R191.reuse, R141, PT ;  /* 0x0000008dbf00720c */ /* 0x040fe20003fa4070 */
[----:B------:R-:W-:Y:S01]  /*15850*/  @!P4 IMAD.MOV R3, RZ, RZ, -R3 ;  /* 0x000000ffff03c224 */ /* 0x000fe200078e0a03 */
[C---:B------:R-:W-:Y:S01]  /*15860*/  ISETP.GT.U32.AND P6, PT, R191.reuse, R149, PT ;  /* 0x00000095bf00720c */ /* 0x040fe20003fc4070 */
[----:B------:R-:W-:Y:S01]  /*15870*/  IMAD.MOV R144, RZ, RZ, -R144 ;  /* 0x000000ffff907224 */ /* 0x000fe200078e0a90 */
[C---:B------:R-:W-:Y:S02]  /*15880*/  ISETP.GT.U32.AND P2, PT, R191.reuse, R147, PT ;  /* 0x00000093bf00720c */ /* 0x040fe40003f44070 */
[----:B------:R1:W-:Y:S01]  /*15890*/  STL [R1+0x1f0], R3 ;  /* 0x0001f00301007387 */ /* 0x0003e20000100800 */
[----:B------:R-:W-:Y:S01]  /*158a0*/  IMAD R139, R191, R144, R139 ;  /* 0x00000090bf8b7224 */ /* 0x000fe200078e028b */
[----:B------:R-:W-:-:S02]  /*158b0*/  ISETP.GE.AND P4, PT, R146, RZ, PT ;  /* 0x000000ff9200720c */ /* 0x000fc40003f86270 */
[----:B------:R-:W-:Y:S02]  /*158c0*/  IABS R146, R143 ;  /* 0x0000008f00927213 */ /* 0x000fe40000000000 */
[----:B------:R-:W-:Y:S01]  /*158d0*/  IADD3 R144, R247, 0x1ad, RZ ;  /* 0x000001adf7907810 */ /* 0x000fe20007ffe0ff */
[--C-:B------:R-:W-:Y:S02]  /*158e0*/  @!P5 IMAD.IADD R141, R141, 0x1, -R191.reuse ;  /* 0x000000018d8dd824 */ /* 0x100fe400078e0abf */
[--C-:B------:R-:W-:Y:S02]  /*158f0*/  @!P6 IMAD.IADD R149, R149, 0x1, -R191.reuse ;  /* 0x000000019595e824 */ /* 0x100fe400078e0abf */
[----:B-1----:R-:W-:Y:S01]  /*15900*/  IMAD.MOV.U32 R3, RZ, RZ, R140 ;  /* 0x000000ffff037224 */ /* 0x002fe200078e008c */
[----:B------:R-:W-:Y:S01]  /*15910*/  ISETP.GT.U32.AND P5, PT, R191, R141, PT ;  /* 0x0000008dbf00720c */ /* 0x000fe20003fa4070 */
[----:B------:R-:W-:Y:S01]  /*15920*/  @!P2 IMAD.IADD R147, R147, 0x1, -R191 ;  /* 0x000000019393a824 */ /* 0x000fe200078e0abf */
[----:B------:R-:W-:Y:S01]  /*15930*/  ISETP.GE.AND P2, PT, R145, RZ, PT ;  /* 0x000000ff9100720c */ /* 0x000fe20003f46270 */
[----:B------:R-:W-:Y:S01]  /*15940*/  IMAD.HI.U32 R150, R194, R146, RZ ;  /* 0x00000092c2967227 */ /* 0x000fe200078e00ff */
[----:B------:R-:W-:-:S02]  /*15950*/  @!P3 IADD3 R3, -R3, RZ, RZ ;  /* 0x000000ff0303b210 */ /* 0x000fc40007ffe1ff */
[----:B------:R-:W-:Y:S01]  /*15960*/  ISETP.GT.U32.AND P3, PT, R191, R139, PT ;  /* 0x0000008bbf00720c */ /* 0x000fe20003f64070 */
[----:B------:R-:W-:Y:S01]  /*15970*/  IMAD.MOV.U32 R4, RZ, RZ, R147 ;  /* 0x000000ffff047224 */ /* 0x000fe200078e0093 */
[----:B------:R-:W-:Y:S01]  /*15980*/  IABS R145, R144 ;  /* 0x0000009000917213 */ /* 0x000fe20000000000 */
[----:B------:R1:W-:Y:S01]  /*15990*/  STL [R1+0x1f4], R3 ;  /* 0x0001f40301007387 */ /* 0x0003e20000100800 */
[----:B------:R-:W-:Y:S01]  /*159a0*/  IMAD.MOV R150, RZ, RZ, -R150 ;  /* 0x000000ffff967224 */ /* 0x000fe200078e0a96 */
[----:B------:R-:W-:Y:S01]  /*159b0*/  IADD3 R140, R247, 0x1ae, RZ ;  /* 0x000001aef78c7810 */ /* 0x000fe20007ffe0ff */
[----:B------:R-:W-:Y:S01]  /*159c0*/  @!P1 IMAD.MOV R4, RZ, RZ, -R4 ;  /* 0x000000ffff049224 */ /* 0x000fe200078e0a04 */
[----:B------:R-:W-:Y:S01]  /*159d0*/  ISETP.GE.AND P1, PT, R142, RZ, PT ;  /* 0x000000ff8e00720c */ /* 0x000fe20003f26270 */
[----:B------:R-:W-:Y:S01]  /*159e0*/  IMAD.HI.U32 R147, R194, R145, RZ ;  /* 0x00000091c2937227 */ /* 0x000fe200078e00ff */
[----:B------:R-:W-:Y:S02]  /*159f0*/  IABS R148, R140 ;  /* 0x0000008c00947213 */ /* 0x000fe40000000000 */
[----:B------:R-:W-:Y:S01]  /*15a00*/  STL [R1+0x1dc], R4 ;  /* 0x0001dc0401007387 */ /* 0x000fe20000100800 */
[----:B------:R-:W-:Y:S01]  /*15a10*/  IMAD R146, R191, R150, R146 ;  /* 0x00000096bf927224 */ /* 0x000fe200078e0292 */
[----:B-1----:R-:W-:Y:S01]  /*15a20*/  MOV R3, R149 ;  /* 0x0000009500037202 */ /* 0x002fe20000000f00 */
[----:B------:R-:W-:Y:S01]  /*15a30*/  @!P3 IMAD.IADD R139, R139, 0x1, -R191 ;  /* 0x000000018b8bb824 */ /* 0x000fe200078e0abf */
[----:B------:R-:W-:Y:S01]  /*15a40*/  IABS R149, R152 ;  /* 0x0000009800957213 */ /* 0x000fe20000000000 */
[----:B------:R-:W-:Y:S01]  /*15a50*/  IMAD.MOV R147, RZ, RZ, -R147 ;  /* 0x000000ffff937224 */ /* 0x000fe200078e0a93 */
[C---:B------:R-:W-:Y:S01]  /*15a60*/  ISETP.GT.U32.AND P6, PT, R191.reuse, R146, PT ;  /* 0x00000092bf00720c */ /* 0x040fe20003fc4070 */
        /* <DEDUP_REMOVED lines=8> */
[C---:B------:R-:W-:Y:S02]  /*15af0*/  IADD3 R143, R247.reuse, 0x1b1, RZ ;  /* 0x000001b1f78f7810 */ /* 0x040fe40007ffe0ff */
[----:B------:R-:W-:Y:S01]  /*15b00*/  IADD3 R142, -R142, RZ, RZ ;  /* 0x000000ff8e8e7210 */ /* 0x000fe20007ffe1ff */
[--C-:B------:R-:W-:Y:S01]  /*15b10*/  @!P6 IMAD.IADD R146, R146, 0x1, -R191.reuse ;  /* 0x000000019292e824 */ /* 0x100fe200078e0abf */
[----:B------:R-:W-:Y:S01]  /*15b20*/  IADD3 R147, R247, 0x1b6, RZ ;  /* 0x000001b6f7937810 */ /* 0x000fe20007ffe0ff */
[----:B------:R-:W-:Y:S01]  /*15b30*/  @!P3 IMAD.IADD R139, R139, 0x1, -R191 ;  /* 0x000000018b8bb824 */ /* 0x000fe200078e0abf */
[----:B------:R-:W-:Y:S01]  /*15b40*/  ISETP.GE.AND P3, PT, R140, RZ, PT ;  /* 0x000000ff8c00720c */ /* 0x000fe20003f66270 */
[----:B-1----:R-:W-:Y:S01]  /*15b50*/  IMAD.MOV.U32 R3, RZ, RZ, R141 ;  /* 0x000000ffff037224 */ /* 0x002fe200078e008d */
[----:B------:R-:W-:Y:S01]  /*15b60*/  IADD3 R140, R247, 0x1af, RZ ;  /* 0x000001aff78c7810 */ /* 0x000fe20007ffe0ff */
[C---:B------:R-:W-:Y:S01]  /*15b70*/  IMAD R148, R191.reuse, R142, R148 ;  /* 0x0000008ebf947224 */ /* 0x040fe200078e0294 */
[C---:B------:R-:W-:Y:S01]  /*15b80*/  ISETP.GT.U32.AND P6, PT, R191.reuse, R146, PT ;  /* 0x00000092bf00720c */ /* 0x040fe20003fc4070 */
[----:B------:R-:W-:Y:S01]  /*15b90*/  @!P2 IMAD.MOV R3, RZ, RZ, -R3 ;  /* 0x000000ffff03a224 */ /* 0x000fe200078e0a03 */
[----:B------:R-:W-:-:S02]  /*15ba0*/  ISETP.GT.U32.AND P2, PT, R191, R145, PT ;  /* 0x00000091bf00720c */ /* 0x000fc40003f44070 */
[----:B------:R-:W-:Y:S02]  /*15bb0*/  IABS R142, R140 ;  /* 0x0000008c008e7213 */ /* 0x000fe40000000000 */
[----:B------:R1:W-:Y:S01]  /*15bc0*/  STL [R1+0x1e4], R3 ;  /* 0x0001e40301007387 */ /* 0x0003e20000100800 */
[----:B------:R-:W-:Y:S02]  /*15bd0*/  IABS R141, R143 ;  /* 0x0000008f008d7213 */ /* 0x000fe40000000000 */
[----:B------:R-:W-:Y:S01]  /*15be0*/  IMAD.HI.U32 R144, R194, R142, RZ ;  /* 0x0000008ec2907227 */ /* 0x000fe200078e00ff */
[----:B------:R-:W-:-:S03]  /*15bf0*/  IABS R150, R147 ;  /* 0x0000009300967213 */ /* 0x000fc60000000000 */
[--C-:B------:R-:W-:Y:S01]  /*15c00*/  @!P6 IMAD.IADD R146, R146, 0x1, -R191.reuse ;  /* 0x000000019292e824 */ /* 0x100fe200078e0abf */
[----:B------:R-:W-:Y:S01]  /*15c10*/  IADD3 R144, -R144, RZ, RZ ;  /* 0x000000ff90907210 */ /* 0x000fe20007ffe1ff */
[----:B------:R-:W-:Y:S01]  /*15c20*/  @!P2 IMAD.IADD R145, R145, 0x1, -R191 ;  /* 0x000000019191a824 */ /* 0x000fe200078e0abf */
[----:B------:R-:W-:Y:S01]  /*15c30*/  ISETP.GT.U32.AND P6, PT, R191, R148, PT ;  /* 0x00000094bf00720c */ /* 0x000fe20003fc4070 */
[----:B-1----:R-:W-:Y:S01]  /*15c40*/  IMAD.MOV.U32 R3, RZ, RZ, R139 ;  /* 0x000000ffff037224 */ /* 0x002fe200078e008b */
[----:B------:R-:W-:Y:S01]  /*15c50*/  IADD3 R139, R247, 0x1b0, RZ ;  /* 0x000001b0f78b7810 */ /* 0x000fe20007ffe0ff */
[C---:B------:R-:W-:Y:S01]  /*15c60*/  IMAD R142, R191.reuse, R144, R142 ;  /* 0x00000090bf8e7224 */ /* 0x040fe200078e028e */
[----:B------:R-:W-:Y:S01]  /*15c70*/  ISETP.GT.U32.AND P2, PT, R191, R145, PT ;  /* 0x00000091bf00720c */ /* 0x000fe20003f44070 */
[----:B------:R-:W-:Y:S01]  /*15c80*/  @!P1 IMAD.MOV R3, RZ, RZ, -R3 ;  /* 0x000000ffff039224 */ /* 0x000fe200078e0a03 */
[----:B------:R-:W-:Y:S01]  /*15c90*/  IABS R153, R139 ;  /* 0x0000008b00997213 */ /* 0x000fe20000000000 */
[----:B------:R-:W-:Y:S01]  /*15ca0*/  IMAD.MOV.U32 R4, RZ, RZ, R146 ;  /* 0x000000ffff047224 */ /* 0x000fe200078e0092 */
[----:B------:R-:W-:Y:S01]  /*15cb0*/  ISETP.GE.AND P1, PT, R140, RZ, PT ;  /* 0x000000ff8c00720c */ /* 0x000fe20003f26270 */
[C---:B------:R-:W-:Y:S01]  /*15cc0*/  IMAD.HI.U32 R144, R194.reuse, R141, RZ ;  /* 0x0000008dc2907227 */ /* 0x040fe200078e00ff */
[----:B------:R1:W-:Y:S03]  /*15cd0*/  STL [R1+0x1e8], R3 ;  /* 0x0001e80301007387 */ /* 0x0003e60000100800 */
[----:B------:R-:W-:-:S04]  /*15ce0*/  IMAD.HI.U32 R140, R194, R153, RZ ;  /* 0x00000099c28c7227 */ /* 0x000fc800078e00ff */
[----:B------:R-:W-:Y:S02]  /*15cf0*/  IMAD.MOV R140, RZ, RZ, -R140 ;  /* 0x000000ffff8c7224 */ /* 0x000fe400078e0a8c */
[----:B------:R-:W-:Y:S01]  /*15d00*/  @!P2 IMAD.IADD R145, R145, 0x1, -R191 ;  /* 0x000000019191a824 */ /* 0x000fe200078e0abf */
[C---:B------:R-:W-:Y:S01]  /*15d10*/  ISETP.GT.U32.AND P2, PT, R191.reuse, R142, PT ;  /* 0x0000008ebf00720c */ /* 0x040fe20003f44070 */
[C---:B------:R-:W-:Y:S02]  /*15d20*/  IMAD R153, R191.reuse, R140, R153 ;  /* 0x0000008cbf997224 */ /* 0x040fe400078e0299 */
[----:B------:R-:W-:Y:S02]  /*15d30*/  @!P4 IMAD.MOV R4, RZ, RZ, -R4 ;  /* 0x000000ffff04c224 */ /* 0x000fe400078e0a04 */
[----:B------:R-:W-:Y:S01]  /*15d40*/  @!P6 IMAD.IADD R148, R148, 0x1, -R191 ;  /* 0x000000019494e824 */ /* 0x000fe200078e0abf */
[C---:B------:R-:W-:Y:S01]  /*15d50*/  ISETP.GT.U32.AND P4, PT, R191.reuse, R153, PT ;  /* 0x00000099bf00720c */ /* 0x040fe20003f84070 */
[----:B------:R-:W-:Y:S01]  /*15d60*/  IMAD.HI.U32 R140, R194, R149, RZ ;  /* 0x00000095c28c7227 */ /* 0x000fe200078e00ff */
[----:B------:R-:W-:Y:S02]  /*15d70*/  STL [R1+0x1d4], R4 ;  /* 0x0001d40401007387 */ /* 0x000fe40000100800 */
[----:B------:R-:W-:Y:S01]  /*15d80*/  ISETP.GT.U32.AND P6, PT, R191, R148, PT ;  /* 0x00000094bf00720c */ /* 0x000fe20003fc4070 */
[----:B-1----:R-:W-:Y:S01]  /*15d90*/  IMAD.MOV.U32 R3, RZ, RZ, R145 ;  /* 0x000000ffff037224 */ /* 0x002fe200078e0091 */
[----:B------:R-:W-:Y:S01]  /*15da0*/  IADD3 R140, -R140, RZ, RZ ;  /* 0x000000ff8c8c7210 */ /* 0x000fe20007ffe1ff */
[----:B------:R-:W-:-:S02]  /*15db0*/  @!P2 IMAD.IADD R142, R142, 0x1, -R191 ;  /* 0x000000018e8ea824 */ /* 0x000fc400078e0abf */
[----:B------:R-:W-:Y:S02]  /*15dc0*/  IMAD.MOV R144, RZ, RZ, -R144 ;  /* 0x000000ffff907224 */ /* 0x000fe400078e0a90 */
[C---:B------:R-:W-:Y:S01]  /*15dd0*/  IMAD R149, R191.reuse, R140, R149 ;  /* 0x0000008cbf957224 */ /* 0x040fe200078e0295 */
[----:B------:R-:W-:Y:S01]  /*15de0*/  ISETP.GT.U32.AND P2, PT, R191, R142, PT ;  /* 0x0000008ebf00720c */ /* 0x000fe20003f44070 */
[----:B------:R-:W-:Y:S01]  /*15df0*/  @!P4 IMAD.IADD R153, R153, 0x1, -R191 ;  /* 0x000000019999c824 */ /* 0x000fe200078e0abf */
[----:B------:R-:W-:Y:S01]  /*15e00*/  IADD3 R140, R247, 0x1b3, RZ ;  /* 0x000001b3f78c7810 */ /* 0x000fe20007ffe0ff */
[----:B------:R-:W-:Y:S01]  /*15e10*/  @!P5 IMAD.MOV R3, RZ, RZ, -R3 ;  /* 0x000000ffff03d224 */ /* 0x000fe200078e0a03 */
[----:B------:R-:W-:Y:S01]  /*15e20*/  ISETP.GE.AND P5, PT, R139, RZ, PT ;  /* 0x000000ff8b00720c */ /* 0x000fe20003fa6270 */
[C---:B------:R-:W-:Y:S01]  /*15e30*/  IMAD R139, R191.reuse, R144, R141 ;  /* 0x00000090bf8b7224 */ /* 0x040fe200078e028d */
[----:B------:R-:W-:Y:S01]  /*15e40*/  ISETP.GT.U32.AND P4, PT, R191, R153, PT ;  /* 0x00000099bf00720c */ /* 0x000fe20003f84070 */
[----:B------:R-:W-:Y:S01]  /*15e50*/  @!P6 IMAD.IADD R148, R148, 0x1, -R191 ;  /* 0x000000019494e824 */ /* 0x000fe200078e0abf */
[----:B------:R-:W-:Y:S01]  /*15e60*/  IABS R146, R140 ;  /* 0x0000008c00927213 */ /* 0x000fe20000000000 */
[----:B------:R1:W-:Y:S01]  /*15e70*/  STL [R1+0x1d8], R3 ;  /* 0x0001d80301007387 */ /* 0x0003e20000100800 */
[----:B------:R-:W-:Y:S01]  /*15e80*/  ISETP.GE.AND P6, PT, R143, RZ, PT ;  /* 0x000000ff8f00720c */ /* 0x000fe20003fc6270 */
[----:B------:R-:W-:Y:S01]  /*15e90*/  IMAD.HI.U32 R145, R194, R150, RZ ;  /* 0x00000096c2917227 */ /* 0x000fe200078e00ff */
[----:B------:R-:W-:-:S02]  /*15ea0*/  IADD3 R141, R247, 0x1b5, RZ ;  /* 0x000001b5f78d7810 */ /* 0x000fc40007ffe0ff */
[----:B------:R-:W-:Y:S01]  /*15eb0*/  IADD3 R144, R247, 0x1b7, RZ ;  /* 0x000001b7f7907810 */ /* 0x000fe20007ffe0ff */
[----:B------:R-:W-:Y:S01]  /*15ec0*/  IMAD.HI.U32 R143, R194, R146, RZ ;  /* 0x00000092c28f7227 */ /* 0x000fe200078e00ff */
[----:B------:R-:W-:Y:S02]  /*15ed0*/  IABS R155, R141 ;  /* 0x0000008d009b7213 */ /* 0x000fe40000000000 */
[----:B------:R-:W-:Y:S01]  /*15ee0*/  IABS R151, R144 ;  /* 0x0000009000977213 */ /* 0x000fe20000000000 */
[--C-:B------:R-:W-:Y:S01]  /*15ef0*/  @!P2 IMAD.IADD R142, R142, 0x1, -R191.reuse ;  /* 0x000000018e8ea824 */ /* 0x100fe200078e0abf */
[----:B------:R-:W-:Y:S01]  /*15f00*/  ISETP.GT.U32.AND P2, PT, R191, R139, PT ;  /* 0x0000008bbf00720c */ /* 0x000fe20003f44070 */
[----:B------:R-:W-:Y:S01]  /*15f10*/  @!P4 IMAD.IADD R153, R153, 0x1, -R191 ;  /* 0x000000019999c824 */ /* 0x000fe200078e0abf */
[----:B------:R-:W-:Y:S01]  /*15f20*/  IADD3 R143, -R143, RZ, RZ ;  /* 0x000000ff8f8f7210 */ /* 0x000fe20007ffe1ff */
[----:B-1----:R-:W-:Y:S01]  /*15f30*/  IMAD.MOV.U32 R3, RZ, RZ, R148 ;  /* 0x000000ffff037224 */ /* 0x002fe200078e0094 */
[----:B------:R-:W-:Y:S01]  /*15f40*/  ISETP.GT.U32.AND P4, PT, R191, R149, PT ;  /* 0x00000095bf00720c */ /* 0x000fe20003f84070 */
[----:B------:R-:W-:-:S04]  /*15f50*/  IMAD.HI.U32 R158, R194, R155, RZ ;  /* 0x0000009bc29e7227 */ /* 0x000fc800078e00ff */
[----:B------:R-:W-:Y:S02]  /*15f60*/  IMAD R146, R191, R143, R146 ;  /* 0x0000008fbf927224 */ /* 0x000fe400078e0292 */
[----:B------:R-:W-:Y:S02]  /*15f70*/  @!P3 IMAD.MOV R3, RZ, RZ, -R3 ;  /* 0x000000ffff03b224 */ /* 0x000fe400078e0a03 */
[----:B------:R-:W-:Y:S01]  /*15f80*/  @!P2 IMAD.IADD R139, R139, 0x1, -R191 ;  /* 0x000000018b8ba824 */ /* 0x000fe200078e0abf */
[----:B------:R-:W-:Y:S01]  /*15f90*/  ISETP.GT.U32.AND P2, PT, R191, R146, PT ;  /* 0x00000092bf00720c */ /* 0x000fe20003f44070 */
[----:B------:R-:W-:Y:S01]  /*15fa0*/  IMAD.HI.U32 R143, R194, R151, RZ ;  /* 0x00000097c28f7227 */ /* 0x000fe200078e00ff */
[----:B------:R1:W-:Y:S01]  /*15fb0*/  STL [R1+0x1c4], R3 ;  /* 0x0001c40301007387 */ /* 0x0003e20000100800 */
[----:B------:R-:W-:Y:S02]  /*15fc0*/  @!P4 IADD3 R149, R149, -R191, RZ ;  /* 0x800000bf9595c210 */ /* 0x000fe40007ffe0ff */
[C---:B------:R-:W-:Y:S01]  /*15fd0*/  ISETP.GT.U32.AND P4, PT, R191.reuse, R156, PT ;  /* 0x0000009cbf00720c */ /* 0x040fe20003f84070 */
[----:B------:R-:W-:Y:S01]  /*15fe0*/  IMAD.MOV R158, RZ, RZ, -R158 ;  /* 0x000000ffff9e7224 */ /* 0x000fe200078e0a9e */
[----:B------:R-:W-:Y:S01]  /*15ff0*/  ISETP.GT.U32.AND P3, PT, R191, R139, PT ;  /* 0x0000008bbf00720c */ /* 0x000fe20003f64070 */
[----:B------:R-:W-:-:S02]  /*16000*/  IMAD.MOV R143, RZ, RZ, -R143 ;  /* 0x000000ffff8f7224 */ /* 0x000fc400078e0a8f */
[C---:B------:R-:W-:Y:S02]  /*16010*/  IMAD R155, R191.reuse, R158, R155 ;  /* 0x0000009ebf9b7224 */ /* 0x040fe400078e029b */
[----:B-1----:R-:W-:Y:S02]  /*16020*/  IMAD.MOV.U32 R3, RZ, RZ, R142 ;  /* 0x000000ffff037224 */ /* 0x002fe400078e008e */
[----:B------:R-:W-:Y:S01]  /*16030*/  @!P2 IMAD.IADD R146, R146, 0x1, -R191 ;  /* 0x000000019292a824 */ /* 0x000fe200078e0abf */
[C---:B------:R-:W-:Y:S01]  /*16040*/  ISETP.GT.U32.AND P2, PT, R191.reuse, R149, PT ;  /* 0x00000095bf00720c */ /* 0x040fe20003f44070 */
[----:B------:R-:W-:Y:S02]  /*16050*/  @!P1 IMAD.MOV R3, RZ, RZ, -R3 ;  /* 0x000000ffff039224 */ /* 0x000fe400078e0a03 */
[----:B------:R-:W-:Y:S01]  /*16060*/  @!P4 IMAD.IADD R156, R156, 0x1, -R191 ;  /* 0x000000019c9cc824 */ /* 0x000fe200078e0abf */
[C---:B------:R-:W-:Y:S01]  /*16070*/  ISETP.GT.U32.AND P4, PT, R191.reuse, R146, PT ;  /* 0x00000092bf00720c */ /* 0x040fe20003f84070 */
[----:B------:R-:W-:Y:S01]  /*16080*/  IMAD R143, R191, R143, R151 ;  /* 0x0000008fbf8f7224 */ /* 0x000fe200078e0297 */
[----:B------:R1:W-:Y:S01]  /*16090*/  STL [R1+0x1c0], R3 ;  /* 0x0001c00301007387 */ /* 0x0003e20000100800 */
[----:B------:R-:W-:Y:S01]  /*160a0*/  IMAD.MOV R145, RZ, RZ, -R145 ;  /* 0x000000ffff917224 */ /* 0x000fe200078e0a91 */
[----:B------:R-:W-:Y:S01]  /*160b0*/  IADD3 R151, R247, 0x1b9, RZ ;  /* 0x000001b9f7977810 */ /* 0x000fe20007ffe0ff */
[--C-:B------:R-:W-:Y:S01]  /*160c0*/  @!P3 IMAD.IADD R139, R139, 0x1, -R191.reuse ;  /* 0x000000018b8bb824 */ /* 0x100fe200078e0abf */
[C---:B------:R-:W-:Y:S01]  /*160d0*/  ISETP.GT.U32.AND P1, PT, R191.reuse, R156, PT ;  /* 0x0000009cbf00720c */ /* 0x040fe20003f24070 */
[----:B------:R-:W-:Y:S01]  /*160e0*/  IMAD R145, R191, R145, R150 ;  /* 0x00000091bf917224 */ /* 0x000fe200078e0296 */
[----:B------:R-:W-:Y:S01]  /*160f0*/  IABS R142, R151 ;  /* 0x00000097008e7213 */ /* 0x000fe20000000000 */
[----:B------:R-:W-:Y:S01]  /*16100*/  @!P2 IMAD.IADD R149, R149, 0x1, -R191 ;  /* 0x000000019595a824 */ /* 0x000fe200078e0abf */
[----:B------:R-:W-:Y:S01]  /*16110*/  IADD3 R150, R247, 0x1b8, RZ ;  /* 0x000001b8f7967810 */ /* 0x000fe20007ffe0ff */
[----:B------:R-:W-:Y:S01]  /*16120*/  IMAD.MOV.U32 R4, RZ, RZ, R139 ;  /* 0x000000ffff047224 */ /* 0x000fe200078e008b */
[----:B-1----:R-:W-:Y:S01]  /*16130*/  MOV R3, R153 ;  /* 0x0000009900037202 */ /* 0x002fe20000000f00 */
[----:B------:R-:W-:Y:S01]  /*16140*/  @!P4 IMAD.IADD R146, R146, 0x1, -R191 ;  /* 0x000000019292c824 */ /* 0x000fe200078e0abf */
[C---:B------:R-:W-:Y:S01]  /*16150*/  ISETP.GT.U32.AND P4, PT, R191.reuse, R143, PT ;  /* 0x0000008fbf00720c */ /* 0x040fe20003f84070 */
[----:B------:R-:W-:Y:S01]  /*16160*/  IMAD.HI.U32 R153, R194, R142, RZ ;  /* 0x0000008ec2997227 */ /* 0x000fe200078e00ff */
[----:B------:R-:W-:-:S02]  /*16170*/  ISETP.GT.U32.AND P3, PT, R191, R145, PT ;  /* 0x00000091bf00720c */ /* 0x000fc40003f64070 */
[----:B------:R-:W-:Y:S01]  /*16180*/  IABS R148, R150 ;  /* 0x0000009600947213 */ /* 0x000fe20000000000 */
[----:B------:R-:W-:Y:S01]  /*16190*/  @!P5 IMAD.MOV R3, RZ, RZ, -R3 ;  /* 0x000000ffff03d224 */ /* 0x000fe200078e0a03 */
[----:B------:R-:W-:Y:S01]  /*161a0*/  ISETP.GT.U32.AND P5, PT, R191, R155, PT ;  /* 0x0000009bbf00720c */ /* 0x000fe20003fa4070 */
[--C-:B------:R-:W-:Y:S01]  /*161b0*/  @!P1 IMAD.IADD R156, R156, 0x1, -R191.reuse ;  /* 0x000000019c9c9824 */ /* 0x100fe200078e0abf */
[----:B------:R-:W-:Y:S01]  /*161c0*/  ISETP.GE.AND P2, PT, R152, RZ, PT ;  /* 0x000000ff9800720c */ /* 0x000fe20003f46270 */
[----:B------:R-:W-:Y:S01]  /*161d0*/  IMAD.HI.U32 R152, R194, R148, RZ ;  /* 0x00000094c2987227 */ /* 0x000fe200078e00ff */
[----:B------:R-:W-:Y:S01]  /*161e0*/  ISETP.GE.AND P1, PT, R140, RZ, PT ;  /* 0x000000ff8c00720c */ /* 0x000fe20003f26270 */
[----:B------:R1:W-:Y:S01]  /*161f0*/  STL [R1+0x1bc], R3 ;  /* 0x0001bc0301007387 */ /* 0x0003e20000100800 */
[----:B------:R-:W-:Y:S01]  /*16200*/  IADD3 R153, -R153, RZ, RZ ;  /* 0x000000ff99997210 */ /* 0x000fe20007ffe1ff */
[----:B------:R-:W-:Y:S01]  /*16210*/  @!P4 IMAD.IADD R143, R143, 0x1, -R191 ;  /* 0x000000018f8fc824 */ /* 0x000fe200078e0abf */
[----:B------:R-:W-:Y:S01]  /*16220*/  IADD3 R139, R247, 0x1ba, RZ ;  /* 0x000001baf78b7810 */ /* 0x000fe20007ffe0ff */
[----:B------:R-:W-:-:S02]  /*16230*/  @!P6 IMAD.MOV R4, RZ, RZ, -R4 ;  /* 0x000000ffff04e224 */ /* 0x000fc400078e0a04 */
[--C-:B------:R-:W-:Y:S01]  /*16240*/  @!P3 IMAD.IADD R145, R145, 0x1, -R191.reuse ;  /* 0x000000019191b824 */ /* 0x100fe200078e0abf */
[----:B------:R-:W-:Y:S01]  /*16250*/  ISETP.GE.AND P3, PT, R141, RZ, PT ;  /* 0x000000ff8d00720c */ /* 0x000fe20003f66270 */
[----:B------:R-:W-:Y:S01]  /*16260*/  @!P5 IMAD.IADD R155, R155, 0x1, -R191 ;  /* 0x000000019b9bd824 */ /* 0x000fe200078e0abf */
[----:B------:R-:W-:Y:S01]  /*16270*/  ISETP.GE.AND P5, PT, R154, RZ, PT ;  /* 0x000000ff9a00720c */ /* 0x000fe20003fa6270 */
[----:B------:R-:W-:Y:S01]  /*16280*/  IMAD.MOV R152, RZ, RZ, -R152 ;  /* 0x000000ffff987224 */ /* 0x000fe200078e0a98 */
[----:B------:R2:W-:Y:S01]  /*16290*/  STL [R1+0x1b4], R4 ;  /* 0x0001b40401007387 */ /* 0x0005e20000100800 */
[C---:B------:R-:W-:Y:S01]  /*162a0*/  IMAD R140, R191.reuse, R153, R142 ;  /* 0x00000099bf8c7224 */ /* 0x040fe200078e028e */
[C---:B------:R-:W-:Y:S01]  /*162b0*/  ISETP.GT.U32.AND P4, PT, R191.reuse, R155, PT ;  /* 0x0000009bbf00720c */ /* 0x040fe20003f84070 */
[----:B-1----:R-:W-:Y:S01]  /*162c0*/  IMAD.MOV.U32 R3, RZ, RZ, R149 ;  /* 0x000000ffff037224 */ /* 0x002fe200078e0095 */
[C---:B------:R-:W-:Y:S01]  /*162d0*/  ISETP.GT.U32.AND P6, PT, R191.reuse, R145, PT ;  /* 0x00000091bf00720c */ /* 0x040fe20003fc4070 */
[----:B------:R-:W-:Y:S01]  /*162e0*/  IMAD R148, R191, R152, R148 ;  /* 0x00000098bf947224 */ /* 0x000fe200078e0294 */
[----:B------:R-:W-:-:S02]  /*162f0*/  IADD3 R142, R247, 0x1bb, RZ ;  /* 0x000001bbf78e7810 */ /* 0x000fc40007ffe0ff */
[----:B------:R-:W-:Y:S01]  /*16300*/  @!P2 IADD3 R3, -R3, RZ, RZ ;  /* 0x000000ff0303a210 */ /* 0x000fe20007ffe1ff */
[----:B--2---:R-:W-:Y:S01]  /*16310*/  IMAD.MOV.U32 R4, RZ, RZ, R146 ;  /* 0x000000ffff047224 */ /* 0x004fe200078e0092 */
[----:B------:R-:W-:-:S03]  /*16320*/  ISETP.GT.U32.AND P2, PT, R191, R143, PT ;  /* 0x0000008fbf00720c */ /* 0x000fc60003f44070 */
[----:B------:R1:W-:Y:S01]  /*16330*/  STL [R1+0x1b0], R3 ;  /* 0x0001b00301007387 */ /* 0x0003e20000100800 */
[----:B------:R-:W-:Y:S01]  /*16340*/  @!P1 IMAD.MOV R4, RZ, RZ, -R4 ;  /* 0x000000ffff049224 */ /* 0x000fe200078e0a04 */
[----:B------:R-:W-:Y:S01]  /*16350*/  ISETP.GT.U32.AND P1, PT, R191, R148, PT ;  /* 0x00000094bf00720c */ /* 0x000fe20003f24070 */
[--C-:B------:R-:W-:Y:S01]  /*16360*/  @!P4 IMAD.IADD R155, R155, 0x1, -R191.reuse ;  /* 0x000000019b9bc824 */ /* 0x100fe200078e0abf */
[----:B------:R-:W-:Y:S01]  /*16370*/  ISETP.GT.U32.AND P4, PT, R191, R140, PT ;  /* 0x0000008cbf00720c */ /* 0x000fe20003f84070 */
[----:B------:R-:W-:Y:S01]  /*16380*/  @!P6 IMAD.IADD R145, R145, 0x1, -R191 ;  /* 0x000000019191e824 */ /* 0x000fe200078e0abf */
[----:B------:R-:W-:Y:S01]  /*16390*/  ISETP.GE.AND P6, PT, R144, RZ, PT ;  /* 0x000000ff9000720c */ /* 0x000fe20003fc6270 */
[----:B------:R2:W-:Y:S01]  /*163a0*/  STL [R1+0x1ac], R4 ;  /* 0x0001ac0401007387 */ /* 0x0005e20000100800 */
[----:B------:R-:W-:Y:S01]  /*163b0*/  IABS R141, R139 ;  /* 0x0000008b008d7213 */ /* 0x000fe20000000000 */
[----:B-1----:R-:W-:Y:S01]  /*163c0*/  IMAD.MOV.U32 R3, RZ, RZ, R156 ;  /* 0x000000ffff037224 */ /* 0x002fe200078e009c */
[----:B------:R-:W-:-:S03]  /*163d0*/  IABS R144, R142 ;  /* 0x0000008e00907213 */ /* 0x000fc60000000000 */
[----:B------:R-:W-:Y:S01]  /*163e0*/  IMAD.HI.U32 R146, R194, R141, RZ ;  /* 0x0000008dc2927227 */ /* 0x000fe200078e00ff */
[----:B------:R-:W-:Y:S02]  /*163f0*/  @!P2 IADD3 R143, R143, -R191, RZ ;  /* 0x800000bf8f8fa210 */ /* 0x000fe40007ffe0ff */
[----:B------:R-:W-:Y:S01]  /*16400*/  ISETP.GE.AND P2, PT, R150, RZ, PT ;  /* 0x000000ff9600720c */ /* 0x000fe20003f46270 */
[----:B------:R-:W-:Y:S01]  /*16410*/  @!P5 IMAD.MOV R3, RZ, RZ, -R3 ;  /* 0x000000ffff03d224 */ /* 0x000fe200078e0a03 */
[----:B------:R-:W-:Y:S01]  /*16420*/  ISETP.GE.AND P5, PT, R147, RZ, PT ;  /* 0x000000ff9300720c */ /* 0x000fe20003fa6270 */
[--C-:B------:R-:W-:Y:S01]  /*16430*/  @!P4 IMAD.IADD R140, R140, 0x1, -R191.reuse ;  /* 0x000000018c8cc824 */ /* 0x100fe200078e0abf */
[----:B------:R-:W-:Y:S01]  /*16440*/  IADD3 R147, R247, 0x1bd, RZ ;  /* 0x000001bdf7937810 */ /* 0x000fe20007ffe0ff */
[----:B------:R-:W-:Y:S01]  /*16450*/  @!P1 IMAD.IADD R148, R148, 0x1, -R191 ;  /* 0x0000000194949824 */ /* 0x000fe200078e0abf */
[----:B------:R1:W-:Y:S01]  /*16460*/  STL [R1+0x1a8], R3 ;  /* 0x0001a80301007387 */ /* 0x0003e20000100800 */
[----:B--2---:R-:W-:Y:S01]  /*16470*/  IMAD.MOV.U32 R4, RZ, RZ, R145 ;  /* 0x000000ffff047224 */ /* 0x004fe200078e0091 */
[----:B------:R-:W-:Y:S01]  /*16480*/  ISETP.GT.U32.AND P4, PT, R191, R140, PT ;  /* 0x0000008cbf00720c */ /* 0x000fe20003f84070 */
[----:B------:R-:W-:Y:S01]  /*16490*/  IMAD.HI.U32 R145, R194, R144, RZ ;  /* 0x00000090c2917227 */ /* 0x000fe200078e00ff */
[----:B------:R-:W-:-:S02]  /*164a0*/  ISETP.GE.AND P1, PT, R151, RZ, PT ;  /* 0x000000ff9700720c */ /* 0x000fc40003f26270 */
[----:B------:R-:W-:Y:S01]  /*164b0*/  IABS R153, R147 ;  /* 0x0000009300997213 */ /* 0x000fe20000000000 */
[----:B------:R-:W-:Y:S02]  /*164c0*/  IMAD.MOV R146, RZ, RZ, -R146 ;  /* 0x000000ffff927224 */ /* 0x000fe400078e0a92 */
[----:B------:R-:W-:Y:S02]  /*164d0*/  IMAD.MOV R145, RZ, RZ, -R145 ;  /* 0x000000ffff917224 */ /* 0x000fe400078e0a91 */
[----:B-1----:R-:W-:Y:S02]  /*164e0*/  IMAD.MOV.U32 R3, RZ, RZ, R155 ;  /* 0x000000ffff037224 */ /* 0x002fe400078e009b */
[----:B------:R-:W-:Y:S01]  /*164f0*/  IMAD R146, R191, R146, R141 ;  /* 0x00000092bf927224 */ /* 0x000fe200078e028d */
[----:B------:R-:W-:Y:S01]  /*16500*/  IADD3 R141, R247, 0x1bc, RZ ;  /* 0x000001bcf78d7810 */ /* 0x000fe20007ffe0ff */
[----:B------:R-:W-:Y:S01]  /*16510*/  @!P3 IMAD.MOV R3, RZ, RZ, -R3 ;  /* 0x000000ffff03b224 */ /* 0x000fe200078e0a03 */
[C---:B------:R-:W-:Y:S01]  /*16520*/  ISETP.GT.U32.AND P3, PT, R191.reuse, R148, PT ;  /* 0x00000094bf00720c */ /* 0x040fe20003f64070 */
[C---:B------:R-:W-:Y:S01]  /*16530*/  IMAD R145, R191.reuse, R145, R144 ;  /* 0x00000091bf917224 */ /* 0x040fe200078e0290 */
[----:B------:R-:W-:Y:S01]  /*16540*/  IABS R155, R141 ;  /* 0x0000008d009b7213 */ /* 0x000fe20000000000 */
[----:B------:R-:W-:Y:S01]  /*16550*/  @!P4 IMAD.IADD R140, R140, 0x1, -R191 ;  /* 0x000000018c8cc824 */ /* 0x000fe200078e0abf */
[----:B------:R1:W-:Y:S01]  /*16560*/  STL [R1+0x1a4], R3 ;  /* 0x0001a40301007387 */ /* 0x0003e20000100800 */
[----:B------:R-:W-:Y:S01]  /*16570*/  @!P5 IMAD.MOV R4, RZ, RZ, -R4 ;  /* 0x000000ffff04d224 */ /* 0x000fe200078e0a04 */
[----:B------:R-:W-:Y:S01]  /*16580*/  ISETP.GT.U32.AND P4, PT, R191, R145, PT ;  /* 0x00000091bf00720c */ /* 0x000fe20003f84070 */
[----:B------:R-:W-:Y:S01]  /*16590*/  @!P1 IMAD.MOV R140, RZ, RZ, -R140 ;  /* 0x000000ffff8c9224 */ /* 0x000fe200078e0a8c */
[----:B------:R-:W-:-:S02]  /*165a0*/  ISETP.GE.AND P5, PT, R139, RZ, PT ;  /* 0x000000ff8b00720c */ /* 0x000fc40003fa6270 */
[----:B------:R-:W-:Y:S01]  /*165b0*/  IADD3 R144, R247, 0x1be, RZ ;  /* 0x000001bef7907810 */ /* 0x000fe20007ffe0ff */
[----:B------:R-:W-:Y:S02]  /*165c0*/  STL [R1+0x1a0], R4 ;  /* 0x0001a00401007387 */ /* 0x000fe40000100800 */
[----:B------:R-:W-:Y:S01]  /*165d0*/  @!P3 IMAD.IADD R148, R148, 0x1, -R191 ;  /* 0x000000019494b824 */ /* 0x000fe200078e0abf */
[----:B-1----:R-:W-:Y:S02]  /*165e0*/  MOV R3, R143 ;  /* 0x0000008f00037202 */ /* 0x002fe40000000f00 */
[----:B------:R-:W-:Y:S01]  /*165f0*/  ISETP.GE.AND P3, PT, R142, RZ, PT ;  /* 0x000000ff8e00720c */ /* 0x000fe20003f66270 */
[----:B------:R-:W-:Y:S01]  /*16600*/  IMAD.HI.U32 R142, R194, R155, RZ ;  /* 0x0000009bc28e7227 */ /* 0x000fe200078e00ff */
[----:B------:R-:W-:-:S03]  /*16610*/  IABS R151, R144 ;  /* 0x0000009000977213 */ /* 0x000fc60000000000 */
[----:B------:R-:W-:Y:S01]  /*16620*/  @!P6 IMAD.MOV R3, RZ, RZ, -R3 ;  /* 0x000000ffff03e224 */ /* 0x000fe200078e0a03 */
[----:B------:R-:W-:Y:S01]  /*16630*/  ISETP.GT.U32.AND P6, PT, R191, R146, PT ;  /* 0x00000092bf00720c */ /* 0x000fe20003fc4070 */
[----:B------:R-:W-:Y:S01]  /*16640*/  IMAD.MOV.U32 R139, RZ, RZ, R148 ;  /* 0x000000ffff8b7224 */ /* 0x000fe200078e0094 */
[----:B------:R-:W-:Y:S01]  /*16650*/  IADD3 R142, -R142, RZ, RZ ;  /* 0x000000ff8e8e7210 */ /* 0x000fe20007ffe1ff */
[----:B------:R-:W-:Y:S01]  /*16660*/  @!P4 IMAD.IADD R145, R145, 0x1, -R191 ;  /* 0x000000019191c824 */ /* 0x000fe200078e0abf */
[----:B------:R1:W-:Y:S01]  /*16670*/  STL [R1+0x19c], R3 ;  /* 0x00019c0301007387 */ /* 0x0003e20000100800 */
[----:B------:R-:W-:Y:S02]  /*16680*/  @!P2 IMAD.MOV R139, RZ, RZ, -R139 ;  /* 0x000000ffff8ba224 */ /* 0x000fe400078e0a8b */
[C---:B------:R-:W-:Y:S01]  /*16690*/  IMAD R155, R191.reuse, R142, R155 ;  /* 0x0000008ebf9b7224 */ /* 0x040fe200078e029b */
[----:B------:R-:W-:Y:S01]  /*166a0*/  ISETP.GT.U32.AND P4, PT, R191, R145, PT ;  /* 0x00000091bf00720c */ /* 0x000fe20003f84070 */
[----:B------:R-:W-:Y:S01]  /*166b0*/  IMAD.HI.U32 R148, R194, R153, RZ ;  /* 0x00000099c2947227 */ /* 0x000fe200078e00ff */
[----:B------:R-:W-:-:S02]  /*166c0*/  IADD3 R142, R247, 0x1bf, RZ ;  /* 0x000001bff78e7810 */ /* 0x000fc40007ffe0ff */
[----:B------:R-:W-:Y:S01]  /*166d0*/  ISETP.GT.U32.AND P1, PT, R191, R155, PT ;  /* 0x0000009bbf00720c */ /* 0x000fe20003f24070 */
[----:B------:R-:W-:Y:S01]  /*166e0*/  @!P6 IMAD.IADD R146, R146, 0x1, -R191 ;  /* 0x000000019292e824 */ /* 0x000fe200078e0abf */
[----:B------:R-:W-:Y:S01]  /*166f0*/  IABS R150, R142 ;  /* 0x0000008e00967213 */ /* 0x000fe20000000000 */
[----:B------:R-:W-:Y:S01]  /*16700*/  IMAD.MOV R148, RZ, RZ, -R148 ;  /* 0x000000ffff947224 */ /* 0x000fe200078e0a94 */
[----:B------:R-:W-:Y:S01]  /*16710*/  ISETP.GE.AND P6, PT, R141, RZ, PT ;  /* 0x000000ff8d00720c */ /* 0x000fe20003fc6270 */
[C---:B------:R-:W-:Y:S01]  /*16720*/  IMAD.HI.U32 R143, R194.reuse, R151, RZ ;  /* 0x00000097c28f7227 */ /* 0x040fe200078e00ff */
[----:B------:R-:W-:Y:S02]  /*16730*/  ISETP.GT.U32.AND P2, PT, R191, R146, PT ;  /* 0x00000092bf00720c */ /* 0x000fe40003f44070 */
[----:B------:R-:W-:Y:S01]  /*16740*/  IADD3 R141, R247, 0x1c0, RZ ;  /* 0x000001c0f78d7810 */ /* 0x000fe20007ffe0ff */
[----:B------:R-:W-:Y:S01]  /*16750*/  IMAD R153, R191, R148, R153 ;  /* 0x00000094bf997224 */ /* 0x000fe200078e0299 */
[----:B------:R-:W-:Y:S01]  /*16760*/  IADD3 R143, -R143, RZ, RZ ;  /* 0x000000ff8f8f7210 */ /* 0x000fe20007ffe1ff */
[--C-:B------:R-:W-:Y:S01]  /*16770*/  @!P4 IMAD.IADD R145, R145, 0x1, -R191.reuse ;  /* 0x000000019191c824 */ /* 0x100fe200078e0abf */
[----:B------:R-:W-:Y:S01]  /*16780*/  IABS R149, R141 ;  /* 0x0000008d00957213 */ /* 0x000fe20000000000 */
[----:B------:R-:W-:Y:S01]  /*16790*/  @!P1 IMAD.IADD R155, R155, 0x1, -R191 ;  /* 0x000000019b9b9824 */ /* 0x000fe200078e0abf */
[C---:B------:R-:W-:Y:S01]  /*167a0*/  ISETP.GT.U32.AND P4, PT, R191.reuse, R153, PT ;  /* 0x00000099bf00720c */ /* 0x040fe20003f84070 */
[----:B------:R-:W-:Y:S01]  /*167b0*/  IMAD R151, R191, R143, R151 ;  /* 0x0000008fbf977224 */ /* 0x000fe200078e0297 */
[----:B------:R-:W-:Y:S01]  /*167c0*/  IADD3 R143, R247, 0x1c1, RZ ;  /* 0x000001c1f78f7810 */ /* 0x000fe20007ffe0ff */
[----:B------:R-:W-:Y:S01]  /*167d0*/  IMAD.HI.U32 R148, R194, R150, RZ ;  /* 0x00000096c2947227 */ /* 0x000fe200078e00ff */
[----:B------:R-:W-:-:S03]  /*167e0*/  ISETP.GT.U32.AND P1, PT, R191, R155, PT ;  /* 0x0000009bbf00720c */ /* 0x000fc60003f24070 */
[----:B------:R-:W-:Y:S01]  /*167f0*/  @!P2 IMAD.IADD R146, R146, 0x1, -R191 ;  /* 0x000000019292a824 */ /* 0x000fe200078e0abf */
[----:B------:R-:W-:Y:S01]  /*16800*/  ISETP.GE.AND P2, PT, R147, RZ, PT ;  /* 0x000000ff9300720c */ /* 0x000fe20003f46270 */
[----:B-1----:R-:W-:Y:S01]  /*16810*/  IMAD.MOV.U32 R3, RZ, RZ, R145 ;  /* 0x000000ffff037224 */ /* 0x002fe200078e0091 */
[C---:B------:R-:W-:Y:S01]  /*16820*/  IADD3 R145, R247.reuse, 0x1c3, RZ ;  /* 0x000001c3f7917810 */ /* 0x040fe20007ffe0ff */
[----:B------:R-:W-:Y:S02]  /*16830*/  IMAD.MOV.U32 R4, RZ, RZ, R146 ;  /* 0x000000ffff047224 */ /* 0x000fe400078e0092 */
[----:B------:R-:W-:Y:S01]  /*16840*/  IMAD.MOV R146, RZ, RZ, -R148 ;  /* 0x000000ffff927224 */ /* 0x000fe200078e0a94 */
[----:B------:R-:W-:Y:S01]  /*16850*/  IADD3 R148, R247, 0x1c2, RZ ;  /* 0x000001c2f7947810 */ /* 0x000fe20007ffe0ff */
[----:B------:R-:W-:Y:S01]  /*16860*/  @!P5 IMAD.MOV R4, RZ, RZ, -R4 ;  /* 0x000000ffff04d224 */ /* 0x000fe200078e0a04 */
[----:B------:R-:W-:Y:S01]  /*16870*/  ISETP.GT.U32.AND P5, PT, R191, R151, PT ;  /* 0x00000097bf00720c */ /* 0x000fe20003fa4070 */
[----:B------:R-:W-:Y:S01]  /*16880*/  @!P4 IMAD.IADD R153, R153, 0x1, -R191 ;  /* 0x000000019999c824 */ /* 0x000fe200078e0abf */
[----:B------:R-:W-:Y:S01]  /*16890*/  ISETP.GE.AND P4, PT, R144, RZ, PT ;  /* 0x000000ff9000720c */ /* 0x000fe20003f86270 */
[C---:B------:R-:W-:Y:S01]  /*168a0*/  IMAD R150, R191.reuse, R146, R150 ;  /* 0x00000092bf967224 */ /* 0x040fe200078e0296 */
[----:B------:R-:W-:Y:S01]  /*168b0*/  IABS R144, R143 ;  /* 0x0000008f00907213 */ /* 0x000fe20000000000 */
[C---:B------:R-:W-:Y:S01]  /*168c0*/  IMAD.HI.U32 R147, R194.reuse, R149, RZ ;  /* 0x00000095c2937227 */ /* 0x040fe200078e00ff */
[----:B------:R-:W-:Y:S01]  /*168d0*/  IABS R154, R148 ;  /* 0x00000094009a7213 */ /* 0x000fe20000000000 */
[----:B------:R-:W-:Y:S01]  /*168e0*/  STL [R1+0x184], R4 ;  /* 0x0001840401007387 */ /* 0x000fe20000100800 */
[----:B------:R-:W-:Y:S01]  /*168f0*/  IABS R152, R145 ;  /* 0x0000009100987213 */ /* 0x000fe20000000000 */
[----:B------:R-:W-:Y:S01]  /*16900*/  @!P3 IMAD.MOV R3, RZ, RZ, -R3 ;  /* 0x000000ffff03b224 */ /* 0x000fe200078e0a03 */
[----:B------:R-:W-:Y:S01]  /*16910*/  ISETP.GT.U32.AND P3, PT, R191, R153, PT ;  /* 0x00000099bf00720c */ /* 0x000fe20003f64070 */
[--C-:B------:R-:W-:Y:S01]  /*16920*/  @!P1 IMAD.IADD R155, R155, 0x1, -R191.reuse ;  /* 0x000000019b9b9824 */ /* 0x100fe200078e0abf */
[----:B------:R-:W-:Y:S01]  /*16930*/  ISETP.GT.U32.AND P1, PT, R191, R150, PT ;  /* 0x00000096bf00720c */ /* 0x000fe20003f24070 */
[----:B------:R-:W-:Y:S01]  /*16940*/  @!P5 IMAD.IADD R151, R151, 0x1, -R191 ;  /* 0x000000019797d824 */ /* 0x000fe200078e0abf */
[----:B------:R-:W-:Y:S01]  /*16950*/  IADD3 R147, -R147, RZ, RZ ;  /* 0x000000ff93937210 */ /* 0x000fe20007ffe1ff */
[----:B------:R-:W-:Y:S01]  /*16960*/  IMAD.MOV.U32 R146, RZ, RZ, R144 ;  /* 0x000000ffff927224 */ /* 0x000fe200078e0090 */
[----:B------:R1:W-:Y:S01]  /*16970*/  STL [R1+0x190], R3 ;  /* 0x0001900301007387 */ /* 0x0003e20000100800 */
[----:B------:R-:W-:Y:S01]  /*16980*/  IMAD.HI.U32 R156, R194, R154, RZ ;  /* 0x0000009ac29c7227 */ /* 0x000fe200078e00ff */
[----:B------:R-:W-:-:S02]  /*16990*/  ISETP.GT.U32.AND P5, PT, R191, R151, PT ;  /* 0x00000097bf00720c */ /* 0x000fc40003fa4070 */
[----:B------:R-:W-:Y:S01]  /*169a0*/  IADD3 R144, R247, 0x1c4, RZ ;  /* 0x000001c4f7907810 */ /* 0x000fe20007ffe0ff */
[----:B------:R-:W-:Y:S02]  /*169b0*/  IMAD R149, R191, R147, R149 ;  /* 0x00000093bf957224 */ /* 0x000fe400078e0295 */
[----:B------:R-:W-:Y:S01]  /*169c0*/  IMAD.HI.U32 R147, R194, R146, RZ ;  /* 0x00000092c2937227 */ /* 0x000fe200078e00ff */
[----:B------:R-:W-:Y:S02]  /*169d0*/  @!P3 IADD3 R153, R153, -R191, RZ ;  /* 0x800000bf9999b210 */ /* 0x000fe40007ffe0ff */
[C---:B------:R-:W-:Y:S01]  /*169e0*/  ISETP.GT.U32.AND P3, PT, R191.reuse, R149, PT ;  /* 0x00000095bf00720c */ /* 0x040fe20003f64070 */
[----:B------:R-:W-:Y:S02]  /*169f0*/  IMAD.MOV R147, RZ, RZ, -R147 ;  /* 0x000000ffff937224 */ /* 0x000fe400078e0a93 */
[--C-:B------:R-:W-:Y:S02]  /*16a00*/  @!P1 IMAD.IADD R150, R150, 0x1, -R191.reuse ;  /* 0x0000000196969824 */ /* 0x100fe400078e0abf */
[----:B------:R-:W-:Y:S01]  /*16a10*/  IMAD R146, R191, R147, R146 ;  /* 0x00000093bf927224 */ /* 0x000fe200078e0292 */
[----:B------:R-:W-:Y:S01]  /*16a20*/  IABS R147, R144 ;  /* 0x0000009000937213 */ /* 0x000fe20000000000 */
[----:B------:R-:W-:Y:S01]  /*16a30*/  @!P5 IMAD.IADD R151, R151, 0x1, -R191 ;  /* 0x000000019797d824 */ /* 0x000fe200078e0abf */
[C---:B------:R-:W-:Y:S01]  /*16a40*/  ISETP.GT.U32.AND P1, PT, R191.reuse, R150, PT ;  /* 0x00000096bf00720c */ /* 0x040fe20003f24070 */
[----:B-1----:R-:W-:Y:S01]  /*16a50*/  IMAD.MOV.U32 R3, RZ, RZ, R155 ;  /* 0x000000ffff037224 */ /* 0x002fe200078e009b */
[----:B------:R-:W-:Y:S01]  /*16a60*/  ISETP.GT.U32.AND P5, PT, R191, R146, PT ;  /* 0x00000092bf00720c */ /* 0x000fe20003fa4070 */
[----:B------:R-:W-:Y:S01]  /*16a70*/  IMAD.MOV R156, RZ, RZ, -R156 ;  /* 0x000000ffff9c7224 */ /* 0x000fe200078e0a9c */
[----:B------:R-:W-:Y:S01]  /*16a80*/  MOV R4, R151 ;  /* 0x0000009700047202 */ /* 0x000fe20000000f00 */
[----:B------:R-:W-:Y:S01]  /*16a90*/  @!P3 IMAD.IADD R149, R149, 0x1, -R191 ;  /* 0x000000019595b824 */ /* 0x000fe200078e0abf */
[----:B------:R-:W-:Y:S01]  /*16aa0*/  IABS R151, R157 ;  /* 0x0000009d00977213 */ /* 0x000fe20000000000 */
[----:B------:R-:W-:Y:S01]  /*16ab0*/  @!P6 IMAD.MOV R3, RZ, RZ, -R3 ;  /* 0x000000ffff03e224 */ /* 0x000fe200078e0a03 */
[----:B------:R-:W-:Y:S01]  /*16ac0*/  ISETP.GE.AND P6, PT, R142, RZ, PT ;  /* 0x000000ff8e00720c */ /* 0x000fe20003fc6270 */
[C---:B------:R-:W-:Y:S01]  /*16ad0*/  IMAD R142, R191.reuse, R156, R154 ;  /* 0x0000009cbf8e7224 */ /* 0x040fe200078e029a */
[C---:B------:R-:W-:Y:S01]  /*16ae0*/  ISETP.GT.U32.AND P3, PT, R191.reuse, R149, PT ;  /* 0x00000095bf00720c */ /* 0x040fe20003f64070 */
[----:B------:R-:W-:Y:S01]  /*16af0*/  IMAD.HI.U32 R154, R194, R152, RZ ;  /* 0x00000098c29a7227 */ /* 0x000fe200078e00ff */
[----:B------:R1:W-:Y:S03]  /*16b00*/  STL [R1+0x188], R3 ;  /* 0x0001880301007387 */ /* 0x0003e60000100800 */
[--C-:B------:R-:W-:Y:S01]  /*16b10*/  @!P1 IMAD.IADD R150, R150, 0x1, -R191.reuse ;  /* 0x0000000196969824 */ /* 0x100fe200078e0abf */
[----:B------:R-:W-:Y:S01]  /*16b20*/  ISETP.GT.U32.AND P1, PT, R191, R142, PT ;  /* 0x0000008ebf00720c */ /* 0x000fe20003f24070 */
[--C-:B------:R-:W-:Y:S01]  /*16b30*/  @!P5 IMAD.IADD R146, R146, 0x1, -R191.reuse ;  /* 0x000000019292d824 */ /* 0x100fe200078e0abf */
[----:B------:R-:W-:Y:S01]  /*16b40*/  ISETP.GE.AND P5, PT, R141, RZ, PT ;  /* 0x000000ff8d00720c */ /* 0x000fe20003fa6270 */
[----:B------:R-:W-:Y:S01]  /*16b50*/  @!P4 IMAD.MOV R4, RZ, RZ, -R4 ;  /* 0x000000ffff04c224 */ /* 0x000fe200078e0a04 */
[----:B------:R-:W-:Y:S01]  /*16b60*/  IADD3 R141, R247, 0x1c5, RZ ;  /* 0x000001c5f78d7810 */ /* 0x000fe20007ffe0ff */
[----:B------:R-:W-:Y:S01]  /*16b70*/  IMAD.MOV R154, RZ, RZ, -R154 ;  /* 0x000000ffff9a7224 */ /* 0x000fe200078e0a9a */
[----:B-1----:R-:W-:Y:S01]  /*16b80*/  MOV R3, R153 ;  /* 0x0000009900037202 */ /* 0x002fe20000000f00 */
[----:B------:R-:W-:Y:S01]  /*16b90*/  @!P3 IMAD.IADD R149, R149, 0x1, -R191 ;  /* 0x000000019595b824 */ /* 0x000fe200078e0abf */
[----:B------:R-:W-:Y:S01]  /*16ba0*/  ISETP.GE.AND P3, PT, R143, RZ, PT ;  /* 0x000000ff8f00720c */ /* 0x000fe20003f66270 */
[----:B------:R-:W-:Y:S01]  /*16bb0*/  IMAD.HI.U32 R155, R194, R147, RZ ;  /* 0x00000093c29b7227 */ /* 0x000fe200078e00ff */
[----:B------:R-:W-:-:S03]  /*16bc0*/  IABS R153, R141 ;  /* 0x0000008d00997213 */ /* 0x000fc60000000000 */
[----:B------:R-:W-:Y:S01]  /*16bd0*/  @!P2 IMAD.MOV R3, RZ, RZ, -R3 ;  /* 0x000000ffff03a224 */ /* 0x000fe200078e0a03 */
[C---:B------:R-:W-:Y:S01]  /*16be0*/  ISETP.GT.U32.AND P2, PT, R191.reuse, R146, PT ;  /* 0x00000092bf00720c */ /* 0x040fe20003f44070 */
[----:B------:R-:W-:Y:S02]  /*16bf0*/  @!P1 IMAD.IADD R142, R142, 0x1, -R191 ;  /* 0x000000018e8e9824 */ /* 0x000fe400078e0abf */
[C---:B------:R-:W-:Y:S01]  /*16c00*/  IMAD R143, R191.reuse, R154, R152 ;  /* 0x0000009abf8f7224 */ /* 0x040fe200078e0298 */
[----:B------:R1:W-:Y:S01]  /*16c10*/  STL [R1+0x164], R3 ;  /* 0x0001640301007387 */ /* 0x0003e20000100800 */
[----:B------:R-:W-:Y:S01]  /*16c20*/  IMAD.MOV R155, RZ, RZ, -R155 ;  /* 0x000000ffff9b7224 */ /* 0x000fe200078e0a9b */
[C---:B------:R-:W-:Y:S02]  /*16c30*/  ISETP.GT.U32.AND P1, PT, R191.reuse, R142, PT ;  /* 0x0000008ebf00720c */ /* 0x040fe40003f24070 */
[----:B------:R2:W-:Y:S01]  /*16c40*/  STL [R1+0x168], R4 ;  /* 0x0001680401007387 */ /* 0x0005e20000100800 */
[----:B------:R-:W-:Y:S01]  /*16c50*/  IMAD R147, R191, R155, R147 ;  /* 0x0000009bbf937224 */ /* 0x000fe200078e0293 */
[----:B------:R-:W-:-:S03]  /*16c60*/  IADD3 R152, R247, 0x1cd, RZ ;  /* 0x000001cdf7987810 */ /* 0x000fc60007ffe0ff */
[----:B------:R-:W-:Y:S01]  /*16c70*/  @!P2 IMAD.IADD R146, R146, 0x1, -R191 ;  /* 0x000000019292a824 */ /* 0x000fe200078e0abf */
[----:B-1----:R-:W-:Y:S02]  /*16c80*/  LOP3.LUT R3, R181, 0x7f, RZ, 0xc0, !PT ;  /* 0x0000007fb5037812 */ /* 0x002fe400078ec0ff */
[----:B------:R-:W-:Y:S02]  /*16c90*/  ISETP.GT.U32.AND P2, PT, R191, R143, PT ;  /* 0x0000008fbf00720c */ /* 0x000fe40003f44070 */
[----:B------:R-:W-:Y:S01]  /*16ca0*/  ISETP.GE.AND P4, PT, R3, c[0x0][0x180], PT ;  /* 0x0000600003007a0c */ /* 0x000fe20003f86270 */
[----:B--2---:R-:W-:Y:S02]  /*16cb0*/  IMAD.MOV.U32 R4, RZ, RZ, R150 ;  /* 0x000000ffff047224 */ /* 0x004fe400078e0096 */
[----:B------:R-:W-:Y:S01]  /*16cc0*/  IMAD.MOV.U32 R3, RZ, RZ, R149 ;  /* 0x000000ffff037224 */ /* 0x000fe200078e0095 */
[----:B------:R-:W-:Y:S01]  /*16cd0*/  SEL R150, R2, RZ, !P4 ;  /* 0x000000ff02967207 */ /* 0x000fe20006000000 */
[----:B------:R-:W-:Y:S01]  /*16ce0*/  @!P6 IMAD.MOV R4, RZ, RZ, -R4 ;  /* 0x000000ffff04e224 */ /* 0x000fe200078e0a04 */
[----:B------:R-:W-:Y:S01]  /*16cf0*/  ISETP.GT.U32.AND P4, PT, R191, R147, PT ;  /* 0x00000093bf00720c */ /* 0x000fe20003f84070 */
[----:B------:R-:W-:Y:S01]  /*16d00*/  IMAD.HI.U32 R149, R194, R153, RZ ;  /* 0x00000099c2957227 */ /* 0x000fe200078e00ff */
[----:B------:R-:W-:-:S02]  /*16d10*/  @!P5 IADD3 R3, -R3, RZ, RZ ;  /* 0x000000ff0303d210 */ /* 0x000fc40007ffe1ff */
[----:B------:R1:W-:Y:S01]  /*16d20*/  STL [R1+0x16c], R4 ;  /* 0x00016c0401007387 */ /* 0x0003e20000100800 */
[----:B------:R-:W-:Y:S01]  /*16d30*/  ISETP.GE.AND P6, PT, R148, RZ, PT ;  /* 0x000000ff9400720c */ /* 0x000fe20003fc6270 */
[----:B------:R-:W-:Y:S01]  /*16d40*/  @!P1 IMAD.IADD R142, R142, 0x1, -R191 ;  /* 0x000000018e8e9824 */ /* 0x000fe200078e0abf */
[----:B------:R-:W-:Y:S01]  /*16d50*/  ISETP.GE.AND P1, PT, R145, RZ, PT ;  /* 0x000000ff9100720c */ /* 0x000fe20003f26270 */
[----:B------:R2:W-:Y:S01]  /*16d60*/  STL [R1+0x170], R3 ;  /* 0x0001700301007387 */ /* 0x0005e20000100800 */
[----:B------:R-:W-:Y:S01]  /*16d70*/  IMAD.MOV R149, RZ, RZ, -R149 ;  /* 0x000000ffff957224 */ /* 0x000fe200078e0a95 */
[----:B------:R-:W-:Y:S01]  /*16d80*/  IADD3 R148, R247, 0x1c6, RZ ;  /* 0x000001c6f7947810 */ /* 0x000fe20007ffe0ff */
[----:B------:R-:W-:Y:S01]  /*16d90*/  @!P2 IMAD.IADD R143, R143, 0x1, -R191 ;  /* 0x000000018f8fa824 */ /* 0x000fe200078e0abf */
[----:B------:R-:W-:Y:S01]  /*16da0*/  ISETP.GE.AND P2, PT, R144, RZ, PT ;  /* 0x000000ff9000720c */ /* 0x000fe20003f46270 */
[----:B------:R-:W-:Y:S01]  /*16db0*/  IMAD R153, R191, R149, R153 ;  /* 0x00000095bf997224 */ /* 0x000fe200078e0299 */
[----:B------:R-:W-:Y:S01]  /*16dc0*/  IADD3 R144, R247, 0x1c7, RZ ;  /* 0x000001c7f7907810 */ /* 0x000fe20007ffe0ff */
[----:B------:R-:W-:Y:S01]  /*16dd0*/  @!P4 IMAD.IADD R147, R147, 0x1, -R191 ;  /* 0x000000019393c824 */ /* 0x000fe200078e0abf */
[----:B------:R-:W-:Y:S01]  /*16de0*/  IABS R145, R148 ;  /* 0x0000009400917213 */ /* 0x000fe20000000000 */
[----:B-1----:R-:W-:Y:S01]  /*16df0*/  IMAD.MOV.U32 R4, RZ, RZ, R202 ;  /* 0x000000ffff047224 */ /* 0x002fe200078e00ca */
[----:B------:R-:W-:Y:S01]  /*16e00*/  ISETP.NE.U32.AND P5, PT, R150, RZ, PT ;  /* 0x000000ff9600720c */ /* 0x000fe20003fa5070 */
[----:B--2---:R-:W-:Y:S01]  /*16e10*/  IMAD.MOV.U32 R3, RZ, RZ, R146 ;  /* 0x000000ffff037224 */ /* 0x004fe200078e0092 */
[C---:B------:R-:W-:Y:S01]  /*16e20*/  ISETP.GT.U32.AND P4, PT, R191.reuse, R147, PT ;  /* 0x00000093bf00720c */ /* 0x040fe20003f84070 */
[----:B------:R-:W-:Y:S01]  /*16e30*/  IMAD.MOV.U32 R5, RZ, RZ, R4 ;  /* 0x000000ffff057224 */ /* 0x000fe200078e0004 */
[----:B------:R-:W-:Y:S01]  /*16e40*/  IABS R146, R144 ;  /* 0x0000009000927213 */ /* 0x000fe20000000000 */
[----:B------:R-:W-:Y:S01]  /*16e50*/  @!P3 IMAD.MOV R3, RZ, RZ, -R3 ;  /* 0x000000ffff03b224 */ /* 0x000fe200078e0a03 */
[----:B------:R-:W-:-:S02]  /*16e60*/  ISETP.GT.U32.AND P3, PT, R191, R143, PT ;  /* 0x0000008fbf00720c */ /* 0x000fc40003f64070 */
[C---:B------:R-:W-:Y:S02]  /*16e70*/  IADD3 R150, R247.reuse, 0x1c8, RZ ;  /* 0x000001c8f7967810 */ /* 0x040fe40007ffe0ff */
[----:B------:R1:W-:Y:S01]  /*16e80*/  STL [R1+0x174], R3 ;  /* 0x0001740301007387 */ /* 0x0003e20000100800 */
[----:B------:R-:W-:-:S04]  /*16e90*/  IADD3 R149, R247, 0x1cb, RZ ;  /* 0x000001cbf7957810 */ /* 0x000fc80007ffe0ff */
[--C-:B------:R-:W-:Y:S01]  /*16ea0*/  @!P4 IMAD.IADD R147, R147, 0x1, -R191.reuse ;  /* 0x000000019393c824 */ /* 0x100fe200078e0abf */
[----:B------:R-:W-:Y:S02]  /*16eb0*/  ISETP.GE.AND P4, PT, R148, RZ, PT ;  /* 0x000000ff9400720c */ /* 0x000fe40003f86270 */
[----:B------:R-:W-:Y:S01]  /*16ec0*/  IABS R154, R149 ;  /* 0x00000095009a7213 */ /* 0x000fe20000000000 */
[----:B------:R-:W-:Y:S01]  /*16ed0*/  @!P3 IMAD.IADD R143, R143, 0x1, -R191 ;  /* 0x000000018f8fb824 */ /* 0x000fe200078e0abf */
[----:B-1----:R-:W-:Y:S02]  /*16ee0*/  MOV R3, R142 ;  /* 0x0000008e00037202 */ /* 0x002fe40000000f00 */
[----:B------:R-:W-:Y:S01]  /*16ef0*/  ISETP.GE.AND P3, PT, R141, RZ, PT ;  /* 0x000000ff8d00720c */ /* 0x000fe20003f66270 */
[----:B------:R-:W-:Y:S01]  /*16f00*/  IMAD.MOV.U32 R141, RZ, RZ, R146 ;  /* 0x000000ffff8d7224 */ /* 0x000fe200078e0092 */
[----:B------:R-:W-:Y:S01]  /*16f10*/  IABS R142, R150 ;  /* 0x00000096008e7213 */ /* 0x000fe20000000000 */
[----:B------:R-:W-:Y:S01]  /*16f20*/  @!P6 IMAD.MOV R3, RZ, RZ, -R3 ;  /* 0x000000ffff03e224 */ /* 0x000fe200078e0a03 */
[----:B------:R-:W-:Y:S01]  /*16f30*/  ISETP.GT.U32.AND P6, PT, R191, R153, PT ;  /* 0x00000099bf00720c */ /* 0x000fe20003fc4070 */
[----:B------:R-:W-:-:S03]  /*16f40*/  IMAD.HI.U32 R146, R194, R145, RZ ;  /* 0x00000091c2927227 */ /* 0x000fc600078e00ff */
[----:B------:R1:W-:Y:S01]  /*16f50*/  STL [R1+0x178], R3 ;  /* 0x0001780301007387 */ /* 0x0003e20000100800 */
[----:B------:R-:W-:-:S04]  /*16f60*/  IMAD.HI.U32 R148, R194, R141, RZ ;  /* 0x0000008dc2947227 */ /* 0x000fc800078e00ff */
[----:B------:R-:W-:-:S04]  /*16f70*/  IMAD.MOV R146, RZ, RZ, -R146 ;  /* 0x000000ffff927224 */ /* 0x000fc800078e0a92 */
[----:B------:R-:W-:Y:S01]  /*16f80*/  @!P6 IADD3 R153, R153, -R191, RZ ;  /* 0x800000bf9999e210 */ /* 0x000fe20007ffe0ff */
[----:B-1----:R-:W-:Y:S02]  /*16f90*/  IMAD.MOV.U32 R3, RZ, RZ, R143 ;  /* 0x000000ffff037224 */ /* 0x002fe400078e008f */
[C---:B------:R-:W-:Y:S01]  /*16fa0*/  IMAD R145, R191.reuse, R146, R145 ;  /* 0x00000092bf917224 */ /* 0x040fe200078e0291 */
[----:B------:R-:W-:Y:S01]  /*16fb0*/  ISETP.GT.U32.AND P6, PT, R191, R153, PT ;  /* 0x00000099bf00720c */ /* 0x000fe20003fc4070 */
[----:B------:R-:W-:Y:S01]  /*16fc0*/  @!P1 IMAD.MOV R3, RZ, RZ, -R3 ;  /* 0x000000ffff039224 */ /* 0x000fe200078e0a03 */
[----:B------:R-:W-:Y:S01]  /*16fd0*/  ISETP.GE.AND P1, PT, R144, RZ, PT ;  /* 0x000000ff9000720c */ /* 0x000fe20003f26270 */
[----:B------:R-:W-:Y:S01]  /*16fe0*/  IMAD.MOV R144, RZ, RZ, -R148 ;  /* 0x000000ffff907224 */ /* 0x000fe200078e0a94 */
[C---:B------:R-:W-:Y:S01]  /*16ff0*/  IADD3 R146, R247.reuse, 0x1c9, RZ ;  /* 0x000001c9f7927810 */ /* 0x040fe20007ffe0ff */
[----:B------:R-:W-:Y:S01]  /*17000*/  IMAD.HI.U32 R143, R194, R142, RZ ;  /* 0x0000008ec28f7227 */ /* 0x000fe200078e00ff */
[----:B------:R1:W-:Y:S01]  /*17010*/  STL [R1+0x180], R3 ;  /* 0x0001800301007387 */ /* 0x0003e20000100800 */
[----:B------:R-:W-:-:S02]  /*17020*/  IADD3 R148, R247, 0x1ca, RZ ;  /* 0x000001caf7947810 */ /* 0x000fc40007ffe0ff */
[----:B------:R-:W-:Y:S02]  /*17030*/  IMAD R141, R191, R144, R141 ;  /* 0x00000090bf8d7224 */ /* 0x000fe400078e028d */
[----:B------:R-:W-:Y:S01]  /*17040*/  IMAD.MOV R143, RZ, RZ, -R143 ;  /* 0x000000ffff8f7224 */ /* 0x000fe200078e0a8f */
[----:B------:R-:W-:Y:S01]  /*17050*/  IABS R144, R148 ;  /* 0x0000009400907213 */ /* 0x000fe20000000000 */
[----:B------:R-:W-:Y:S01]  /*17060*/  @!P6 IMAD.IADD R153, R153, 0x1, -R191 ;  /* 0x000000019999e824 */ /* 0x000fe200078e0abf */
[C---:B------:R-:W-:Y:S01]  /*17070*/  ISETP.GT.U32.AND P6, PT, R191.reuse, R141, PT ;  /* 0x0000008dbf00720c */ /* 0x040fe20003fc4070 */
[----:B------:R-:W-:Y:S01]  /*17080*/  IMAD R142, R191, R143, R142 ;  /* 0x0000008fbf8e7224 */ /* 0x000fe200078e028e */
[----:B------:R-:W-:Y:S01]  /*17090*/  IABS R143, R146 ;  /* 0x00000092008f7213 */ /* 0x000fe20000000000 */
[----:B-1----:R-:W-:Y:S01]  /*170a0*/  IMAD.MOV.U32 R3, RZ, RZ, R147 ;  /* 0x000000ffff037224 */ /* 0x002fe200078e0093 */
[----:B------:R-:W-:Y:S01]  /*170b0*/  IABS R147, R152 ;  /* 0x0000009800937213 */ /* 0x000fe20000000000 */
[----:B------:R-:W-:-:S04]  /*170c0*/  IMAD.HI.U32 R156, R194, R144, RZ ;  /* 0x00000090c29c7227 */ /* 0x000fc800078e00ff */
[----:B------:R-:W-:Y:S01]  /*170d0*/  @!P2 IMAD.MOV R3, RZ, RZ, -R3 ;  /* 0x000000ffff03a224 */ /* 0x000fe200078e0a03 */
[----:B------:R-:W-:Y:S01]  /*170e0*/  ISETP.GT.U32.AND P2, PT, R191, R145, PT ;  /* 0x00000091bf00720c */ /* 0x000fe20003f44070 */
[----:B------:R-:W-:-:S03]  /*170f0*/  IMAD.HI.U32 R155, R194, R143, RZ ;  /* 0x0000008fc29b7227 */ /* 0x000fc600078e00ff */
[----:B------:R1:W-:Y:S01]  /*17100*/  STL [R1+0x17c], R3 ;  /* 0x00017c0301007387 */ /* 0x0003e20000100800 */
[----:B------:R-:W-:Y:S02]  /*17110*/  @!P6 IMAD.IADD R141, R141, 0x1, -R191 ;  /* 0x000000018d8de824 */ /* 0x000fe400078e0abf */
[----:B------:R-:W-:Y:S02]  /*17120*/  IMAD.MOV R155, RZ, RZ, -R155 ;  /* 0x000000ffff9b7224 */ /* 0x000fe400078e0a9b */
[----:B------:R-:W-:Y:S02]  /*17130*/  IMAD.MOV R156, RZ, RZ, -R156 ;  /* 0x000000ffff9c7224 */ /* 0x000fe400078e0a9c */
[----:B------:R-:W-:Y:S02]  /*17140*/  IMAD R143, R191, R155, R143 ;  /* 0x0000009bbf8f7224 */ /* 0x000fe400078e028f */
[----:B------:R-:W-:Y:S01]  /*17150*/  @!P2 IADD3 R145, R145, -R191, RZ ;  /* 0x800000bf9191a210 */ /* 0x000fe20007ffe0ff */
[----:B-1----:R-:W-:Y:S01]  /*17160*/  IMAD.MOV.U32 R3, RZ, RZ, R153 ;  /* 0x000000ffff037224 */ /* 0x002fe200078e0099 */
[C---:B------:R-:W-:Y:S01]  /*17170*/  ISETP.GT.U32.AND P2, PT, R191.reuse, R142, PT ;  /* 0x0000008ebf00720c */ /* 0x040fe20003f44070 */
[----:B------:R-:W-:Y:S01]  /*17180*/  IMAD.HI.U32 R155, R194, R154, RZ ;  /* 0x0000009ac29b7227 */ /* 0x000fe200078e00ff */
[----:B------:R-:W-:-:S03]  /*17190*/  ISETP.GT.U32.AND P6, PT, R191, R145, PT ;  /* 0x00000091bf00720c */ /* 0x000fc60003fc4070 */
[----:B------:R-:W-:Y:S02]  /*171a0*/  @!P3 IMAD.MOV R3, RZ, RZ, -R3 ;  /* 0x000000ffff03b224 */ /* 0x000fe400078e0a03 */
[----:B------:R-:W-:Y:S02]  /*171b0*/  IMAD.MOV R155, RZ, RZ, -R155 ;  /* 0x000000ffff9b7224 */ /* 0x000fe400078e0a9b */
[----:B------:R-:W-:Y:S01]  /*171c0*/  IMAD R144, R191, R156, R144 ;  /* 0x0000009cbf907224 */ /* 0x000fe200078e0290 */
[----:B------:R1:W-:Y:S01]  /*171d0*/  STL [R1+0x160], R3 ;  /* 0x0001600301007387 */ /* 0x0003e20000100800 */
[----:B------:R-:W-:-:S04]  /*171e0*/  IMAD.HI.U32 R153, R194, R151, RZ ;  /* 0x00000097c2997227 */ /* 0x000fc800078e00ff */
[----:B------:R-:W-:Y:S01]  /*171f0*/  @!P2 IMAD.IADD R142, R142, 0x1, -R191 ;  /* 0x000000018e8ea824 */ /* 0x000fe200078e0abf */
[----:B------:R-:W-:Y:S01]  /*17200*/  ISETP.GT.U32.AND P2, PT, R191, R141, PT ;  /* 0x0000008dbf00720c */ /* 0x000fe20003f44070 */
[----:B------:R-:W-:Y:S01]  /*17210*/  IMAD.MOV R153, RZ, RZ, -R153 ;  /* 0x000000ffff997224 */ /* 0x000fe200078e0a99 */
[----:B------:R-:W-:Y:S01]  /*17220*/  @!P6 IADD3 R145, R145, -R191, RZ ;  /* 0x800000bf9191e210 */ /* 0x000fe20007ffe0ff */
[----:B------:R-:W-:Y:S01]  /*17230*/  IMAD.HI.U32 R156, R194, R147, RZ ;  /* 0x00000093c29c7227 */ /* 0x000fe200078e00ff */
[C---:B------:R-:W-:Y:S02]  /*17240*/  ISETP.GT.U32.AND P6, PT, R191.reuse, R143, PT ;  /* 0x0000008fbf00720c */ /* 0x040fe40003fc4070 */
[C---:B------:R-:W-:Y:S01]  /*17250*/  ISETP.GT.U32.AND P3, PT, R191.reuse, R142, PT ;  /* 0x0000008ebf00720c */ /* 0x040fe20003f64070 */
[----:B-1----:R-:W-:Y:S02]  /*17260*/  IMAD.MOV.U32 R3, RZ, RZ, R145 ;  /* 0x000000ffff037224 */ /* 0x002fe400078e0091 */
[C---:B------:R-:W-:Y:S01]  /*17270*/  IMAD R145, R191.reuse, R155, R154 ;  /* 0x0000009bbf917224 */ /* 0x040fe200078e029a */
[----:B------:R-:W-:Y:S01]  /*17280*/  IABS R154, R160 ;  /* 0x000000a0009a7213 */ /* 0x000fe20000000000 */
[----:B------:R-:W-:Y:S01]  /*17290*/  @!P4 IMAD.MOV R3, RZ, RZ, -R3 ;  /* 0x000000ffff03c224 */ /* 0x000fe200078e0a03 */
[----:B------:R-:W-:Y:S01]  /*172a0*/  ISETP.GT.U32.AND P4, PT, R191, R144, PT ;  /* 0x00000090bf00720c */ /* 0x000fe20003f84070 */
[--C-:B------:R-:W-:Y:S01]  /*172b0*/  @!P2 IMAD.IADD R141, R141, 0x1, -R191.reuse ;  /* 0x000000018d8da824 */ /* 0x100fe200078e0abf */
[----:B------:R-:W-:Y:S01]  /*172c0*/  ISETP.GT.U32.AND P2, PT, R191, R145, PT ;  /* 0x00000091bf00720c */ /* 0x000fe20003f44070 */
[----:B------:R-:W-:Y:S01]  /*172d0*/  IMAD.MOV R156, RZ, RZ, -R156 ;  /* 0x000000ffff9c7224 */ /* 0x000fe200078e0a9c */
[----:B------:R-:W-:Y:S01]  /*172e0*/  IADD3 R155, R247, 0x1d1, RZ ;  /* 0x000001d1f79b7810 */ /* 0x000fe20007ffe0ff */
[----:B------:R-:W-:Y:S01]  /*172f0*/  @!P6 IMAD.IADD R143, R143, 0x1, -R191 ;  /* 0x000000018f8fe824 */ /* 0x000fe200078e0abf */
[----:B------:R-:W-:Y:S01]  /*17300*/  ISETP.GE.AND P6, PT, R146, RZ, PT ;  /* 0x000000ff9200720c */ /* 0x000fe20003fc6270 */
[----:B------:R-:W-:Y:S01]  /*17310*/  @!P1 IMAD.MOV R141, RZ, RZ, -R141 ;  /* 0x000000ffff8d9224 */ /* 0x000fe200078e0a8d */
[----:B------:R-:W-:Y:S01]  /*17320*/  @!P3 IADD3 R142, R142, -R191, RZ ;  /* 0x800000bf8e8eb210 */ /* 0x000fe20007ffe0ff */
[----:B------:R-:W-:Y:S01]  /*17330*/  IMAD R146, R191, R153, R151 ;  /* 0x00000099bf927224 */ /* 0x000fe200078e0297 */
[----:B------:R-:W-:Y:S01]  /*17340*/  IADD3 R153, R247, 0x1cf, RZ ;  /* 0x000001cff7997810 */ /* 0x000fe20007ffe0ff */
[C---:B------:R-:W-:Y:S01]  /*17350*/  IMAD R147, R191.reuse, R156, R147 ;  /* 0x0000009cbf937224 */ /* 0x040fe200078e0293 */
[----:B------:R-:W-:Y:S01]  /*17360*/  ISETP.GE.AND P3, PT, R150, RZ, PT ;  /* 0x000000ff9600720c */ /* 0x000fe20003f66270 */
[--C-:B------:R-:W-:Y:S01]  /*17370*/  @!P4 IMAD.IADD R144, R144, 0x1, -R191.reuse ;  /* 0x000000019090c824 */ /* 0x100fe200078e0abf */
[----:B------:R-:W-:Y:S01]  /*17380*/  ISETP.GT.U32.AND P4, PT, R191, R143, PT ;  /* 0x0000008fbf00720c */ /* 0x000fe20003f84070 */
[----:B------:R-:W-:Y:S01]  /*17390*/  @!P2 IMAD.IADD R145, R145, 0x1, -R191 ;  /* 0x000000019191a824 */ /* 0x000fe200078e0abf */
[----:B------:R-:W-:Y:S01]  /*173a0*/  IABS R159, R153 ;  /* 0x00000099009f7213 */ /* 0x000fe20000000000 */
[C---:B------:R-:W-:Y:S01]  /*173b0*/  IMAD.HI.U32 R158, R194.reuse, R154, RZ ;  /* 0x0000009ac29e7227 */ /* 0x040fe200078e00ff */
[C---:B------:R-:W-:Y:S01]  /*173c0*/  ISETP.GT.U32.AND P2, PT, R191.reuse, R144, PT ;  /* 0x00000090bf00720c */ /* 0x040fe20003f44070 */
[----:B------:R1:W-:Y:S01]  /*173d0*/  STL [R1+0x15c], R3 ;  /* 0x00015c0301007387 */ /* 0x0003e20000100800 */
[----:B------:R-:W-:Y:S01]  /*173e0*/  ISETP.GT.U32.AND P1, PT, R191, R145, PT ;  /* 0x00000091bf00720c */ /* 0x000fe20003f24070 */
[----:B------:R-:W-:Y:S01]  /*173f0*/  IMAD.MOV R158, RZ, RZ, -R158 ;  /* 0x000000ffff9e7224 */ /* 0x000fe200078e0a9e */
[----:B------:R-:W-:Y:S01]  /*17400*/  IADD3 R156, R247, 0x1d0, RZ ;  /* 0x000001d0f79c7810 */ /* 0x000fe20007ffe0ff */
[----:B------:R-:W-:Y:S01]  /*17410*/  IMAD.HI.U32 R161, R194, R159, RZ ;  /* 0x0000009fc2a17227 */ /* 0x000fe200078e00ff */
[----:B------:R-:W-:-:S02]  /*17420*/  IABS R151, R155 ;  /* 0x0000009b00977213 */ /* 0x000fc40000000000 */
[----:B------:R-:W-:Y:S01]  /*17430*/  IABS R150, R156 ;  /* 0x0000009c00967213 */ /* 0x000fe20000000000 */
[----:B------:R-:W-:Y:S01]  /*17440*/  @!P4 IMAD.IADD R143, R143, 0x1, -R191 ;  /* 0x000000018f8fc824 */ /* 0x000fe200078e0abf */
[C---:B------:R-:W-:Y:S01]  /*17450*/  ISETP.GT.U32.AND P4, PT, R191.reuse, R146, PT ;  /* 0x00000092bf00720c */ /* 0x040fe20003f84070 */
[----:B------:R-:W-:Y:S02]  /*17460*/  IMAD.MOV R161, RZ, RZ, -R161 ;  /* 0x000000ffffa17224 */ /* 0x000fe400078e0aa1 */
[----:B------:R-:W-:Y:S01]  /*17470*/  @!P2 IADD3 R144, R144, -R191, RZ ;  /* 0x800000bf9090a210 */ /* 0x000fe20007ffe0ff */
[----:B------:R-:W-:Y:S01]  /*17480*/  @!P3 IMAD.MOV R142, RZ, RZ, -R142 ;  /* 0x000000ffff8eb224 */ /* 0x000fe200078e0a8e */
[----:B------:R-:W-:Y:S01]  /*17490*/  ISETP.GT.U32.AND P2, PT, R191, R147, PT ;  /* 0x00000093bf00720c */ /* 0x000fe20003f44070 */
[----:B------:R-:W-:Y:S01]  /*174a0*/  @!P1 IMAD.IADD R145, R145, 0x1, -R191 ;  /* 0x0000000191919824 */ /* 0x000fe200078e0abf */
[----:B------:R-:W-:Y:S01]  /*174b0*/  ISETP.GE.AND P1, PT, R148, RZ, PT ;  /* 0x000000ff9400720c */ /* 0x000fe20003f26270 */
[----:B------:R-:W-:-:S02]  /*174c0*/  IMAD R148, R191, R158, R154 ;  /* 0x0000009ebf947224 */ /* 0x000fc400078e029a */
[----:B------:R-:W-:-:S04]  /*174d0*/  IMAD.HI.U32 R158, R194, R150, RZ ;  /* 0x00000096c29e7227 */ /* 0x000fc800078e00ff */
[----:B------:R-:W-:Y:S01]  /*174e0*/  @!P4 IMAD.IADD R146, R146, 0x1, -R191 ;  /* 0x000000019292c824 */ /* 0x000fe200078e0abf */
[----:B------:R-:W-:Y:S01]  /*174f0*/  ISETP.GT.U32.AND P4, PT, R191, R148, PT ;  /* 0x00000094bf00720c */ /* 0x000fe20003f84070 */
[----:B------:R-:W-:-:S03]  /*17500*/  IMAD.HI.U32 R154, R194, R151, RZ ;  /* 0x00000097c29a7227 */ /* 0x000fc600078e00ff */
[----:B------:R-:W-:Y:S01]  /*17510*/  ISETP.GT.U32.AND P3, PT, R191, R146, PT ;  /* 0x00000092bf00720c */ /* 0x000fe20003f64070 */
[----:B------:R-:W-:Y:S01]  /*17520*/  @!P2 IMAD.IADD R147, R147, 0x1, -R191 ;  /* 0x000000019393a824 */ /* 0x000fe200078e0abf */
[----:B------:R-:W-:Y:S01]  /*17530*/  ISETP.GE.AND P2, PT, R149, RZ, PT ;  /* 0x000000ff9500720c */ /* 0x000fe20003f46270 */
[C---:B------:R-:W-:Y:S02]  /*17540*/  IMAD R149, R191.reuse, R161, R159 ;  /* 0x000000a1bf957224 */ /* 0x040fe400078e029f */
[----:B------:R-:W-:Y:S02]  /*17550*/  IMAD.MOV R158, RZ, RZ, -R158 ;  /* 0x000000ffff9e7224 */ /* 0x000fe400078e0a9e */
[----:B------:R-:W-:Y:S01]  /*17560*/  @!P1 IMAD.MOV R144, RZ, RZ, -R144 ;  /* 0x000000ffff909224 */ /* 0x000fe200078e0a90 */
[C---:B------:R-:W-:Y:S01]  /*17570*/  ISETP.GT.U32.AND P1, PT, R191.reuse, R149, PT ;  /* 0x00000095bf00720c */ /* 0x040fe20003f24070 */
[----:B------:R-:W-:Y:S01]  /*17580*/  IMAD.MOV R154, RZ, RZ, -R154 ;  /* 0x000000ffff9a7224 */ /* 0x000fe200078e0a9a */
[----:B------:R-:W-:Y:S01]  /*17590*/  @!P4 IADD3 R148, R148, -R191, RZ ;  /* 0x800000bf9494c210 */ /* 0x000fe20007ffe0ff */
[C---:B------:R-:W-:Y:S01]  /*175a0*/  IMAD R150, R191.reuse, R158, R150 ;  /* 0x0000009ebf967224 */ /* 0x040fe200078e0296 */
[----:B------:R-:W-:Y:S01]  /*175b0*/  ISETP.GT.U32.AND P4, PT, R191, R147, PT ;  /* 0x00000093bf00720c */ /* 0x000fe20003f84070 */
[----:B------:R-:W-:Y:S01]  /*175c0*/  @!P6 IMAD.MOV R143, RZ, RZ, -R143 ;  /* 0x000000ffff8fe224 */ /* 0x000fe200078e0a8f */
[----:B------:R-:W-:Y:S01]  /*175d0*/  IADD3 R158, R247, 0x1d2, RZ ;  /* 0x000001d2f79e7810 */ /* 0x000fe20007ffe0ff */
[C---:B------:R-:W-:Y:S01]  /*175e0*/  IMAD R151, R191.reuse, R154, R151 ;  /* 0x0000009abf977224 */ /* 0x040fe200078e0297 */
[C---:B------:R-:W-:Y:S01]  /*175f0*/  ISETP.GT.U32.AND P6, PT, R191.reuse, R148, PT ;  /* 0x00000094bf00720c */ /* 0x040fe20003fc4070 */
[----:B------:R-:W-:Y:S01]  /*17600*/  @!P2 IMAD.MOV R145, RZ, RZ, -R145 ;  /* 0x000000ffff91a224 */ /* 0x000fe200078e0a91 */
[----:B------:R-:W-:Y:S01]  /*17610*/  ISETP.GT.U32.AND P2, PT, R191, R150, PT ;  /* 0x00000096bf00720c */ /* 0x000fe20003f44070 */
[--C-:B------:R-:W-:Y:S01]  /*17620*/  @!P3 IMAD.IADD R146, R146, 0x1, -R191.reuse ;  /* 0x000000019292b824 */ /* 0x100fe200078e0abf */
[----:B------:R-:W-:Y:S01]  /*17630*/  IABS R159, R158 ;  /* 0x0000009e009f7213 */ /* 0x000fe20000000000 */
[----:B------:R-:W-:Y:S01]  /*17640*/  @!P1 IMAD.IADD R149, R149, 0x1, -R191 ;  /* 0x0000000195959824 */ /* 0x000fe200078e0abf */
[----:B------:R-:W-:Y:S01]  /*17650*/  IADD3 R154, R247, 0x1d3, RZ ;  /* 0x000001d3f79a7810 */ /* 0x000fe20007ffe0ff */
[----:B-1----:R-:W-:Y:S01]  /*17660*/  IMAD R3, R26, c[0x0][0x188], RZ ;  /* 0x000062001a037a24 */ /* 0x002fe200078e02ff */
[----:B------:R-:W-:Y:S01]  /*17670*/  ISETP.GT.U32.AND P3, PT, R191, R151, PT ;  /* 0x00000097bf00720c */ /* 0x000fe20003f64070 */
[----:B------:R-:W-:Y:S01]  /*17680*/  IMAD.HI.U32 R161, R194, R159, RZ ;  /* 0x0000009fc2a17227 */ /* 0x000fe200078e00ff */
[----:B------:R-:W-:-:S02]  /*17690*/  ISETP.GE.AND P1, PT, R160, RZ, PT ;  /* 0x000000ffa000720c */ /* 0x000fc40003f26270 */
[----:B------:R-:W-:Y:S01]  /*176a0*/  IABS R162, R154 ;  /* 0x0000009a00a27213 */ /* 0x000fe20000000000 */
[----:B------:R-:W-:Y:S01]  /*176b0*/  @!P4 IMAD.IADD R147, R147, 0x1, -R191 ;  /* 0x000000019393c824 */ /* 0x000fe200078e0abf */
[----:B------:R-:W-:Y:S01]  /*176c0*/  ISETP.GE.AND P4, PT, R157, RZ, PT ;  /* 0x000000ff9d00720c */ /* 0x000fe20003f86270 */
[----:B------:R-:W-:Y:S01]  /*176d0*/  IMAD.MOV R161, RZ, RZ, -R161 ;  /* 0x000000ffffa17224 */ /* 0x000fe200078e0aa1 */
[----:B------:R-:W-:Y:S01]  /*176e0*/  MOV R157, R162 ;  /* 0x000000a2009d7202 */ /* 0x000fe20000000f00 */
[--C-:B------:R-:W-:Y:S01]  /*176f0*/  @!P6 IMAD.IADD R148, R148, 0x1, -R191.reuse ;  /* 0x000000019494e824 */ /* 0x100fe200078e0abf */
[----:B------:R-:W-:Y:S01]  /*17700*/  ISETP.GE.AND P6, PT, R152, RZ, PT ;  /* 0x000000ff9800720c */ /* 0x000fe20003fc6270 */
[----:B------:R-:W-:Y:S01]  /*17710*/  @!P2 IMAD.IADD R150, R150, 0x1, -R191 ;  /* 0x000000019696a824 */ /* 0x000fe200078e0abf */
[C---:B------:R-:W-:Y:S01]  /*17720*/  ISETP.GT.U32.AND P2, PT, R191.reuse, R149, PT ;  /* 0x00000095bf00720c */ /* 0x040fe20003f44070 */
[----:B------:R-:W-:Y:S01]  /*17730*/  IMAD R152, R191, R161, R159 ;  /* 0x000000a1bf987224 */ /* 0x000fe200078e029f */
[C---:B------:R-:W-:Y:S01]  /*17740*/  IADD3 R162, R247.reuse, 0x1d7, RZ ;  /* 0x000001d7f7a27810 */ /* 0x040fe20007ffe0ff */
[----:B------:R-:W-:Y:S01]  /*17750*/  IMAD.HI.U32 R159, R194, R157, RZ ;  /* 0x0000009dc29f7227 */ /* 0x000fe200078e00ff */
[----:B------:R-:W-:-:S03]  /*17760*/  IADD3 R161, R247, 0x1d9, RZ ;  /* 0x000001d9f7a17810 */ /* 0x000fc60007ffe0ff */
[----:B------:R-:W-:Y:S01]  /*17770*/  @!P3 IMAD.IADD R151, R151, 0x1, -R191 ;  /* 0x000000019797b824 */ /* 0x000fe200078e0abf */
[C---:B------:R-:W-:Y:S01]  /*17780*/  ISETP.GT.U32.AND P3, PT, R191.reuse, R150, PT ;  /* 0x00000096bf00720c */ /* 0x040fe20003f64070 */
[----:B------:R-:W-:Y:S01]  /*17790*/  @!P1 IMAD.MOV R148, RZ, RZ, -R148 ;  /* 0x000000ffff949224 */ /* 0x000fe200078e0a94 */
[----:B------:R-:W-:Y:S01]  /*177a0*/  ISETP.GT.U32.AND P1, PT, R191, R152, PT ;  /* 0x00000098bf00720c */ /* 0x000fe20003f24070 */
[----:B------:R-:W-:Y:S01]  /*177b0*/  @!P4 IMAD.MOV R146, RZ, RZ, -R146 ;  /* 0x000000ffff92c224 */ /* 0x000fe200078e0a92 */
[----:B------:R-:W-:Y:S01]  /*177c0*/  IADD3 R159, -R159, RZ, RZ ;  /* 0x000000ff9f9f7210 */ /* 0x000fe20007ffe1ff */
[----:B------:R-:W-:Y:S01]  /*177d0*/  @!P6 IMAD.MOV R147, RZ, RZ, -R147 ;  /* 0x000000ffff93e224 */ /* 0x000fe200078e0a93 */
[----:B------:R-:W-:Y:S01]  /*177e0*/  ISETP.GT.U32.AND P4, PT, R191, R151, PT ;  /* 0x00000097bf00720c */ /* 0x000fe20003f84070 */
[----:B------:R-:W-:Y:S01]  /*177f0*/  @!P2 IMAD.IADD R149, R149, 0x1, -R191 ;  /* 0x000000019595a824 */ /* 0x000fe200078e0abf */
[----:B------:R-:W-:Y:S01]  /*17800*/  ISETP.GE.AND P6, PT, R153, RZ, PT ;  /* 0x000000ff9900720c */ /* 0x000fe20003fc6270 */
[----:B------:R-:W-:Y:S01]  /*17810*/  IMAD R153, R191, R159, R157 ;  /* 0x0000009fbf997224 */ /* 0x000fe200078e029d */
[----:B------:R-:W-:Y:S01]  /*17820*/  ISETP.GE.AND P2, PT, R156, RZ, PT ;  /* 0x000000ff9c00720c */ /* 0x000fe20003f46270 */
[----:B------:R-:W-:Y:S01]  /*17830*/  IMAD R3, R199, 0x2, R3 ;  /* 0x00000002c7037824 */ /* 0x000fe200078e0203 */
[C---:B------:R-:W-:Y:S01]  /*17840*/  IADD3 R157, R247.reuse, 0x1d5, RZ ;  /* 0x000001d5f79d7810 */ /* 0x040fe20007ffe0ff */
[----:B------:R-:W-:Y:S01]  /*17850*/  @!P3 IMAD.IADD R150, R150, 0x1, -R191 ;  /* 0x000000019696b824 */ /* 0x000fe200078e0abf */
[----:B------:R-:W-:Y:S01]  /*17860*/  IADD3 R156, R247, 0x1d4, RZ ;  /* 0x000001d4f79c7810 */ /* 0x000fe20007ffe0ff */
[----:B------:R-:W-:Y:S01]  /*17870*/  IMAD R3, R199, 0x2, R3 ;  /* 0x00000002c7037824 */ /* 0x000fe200078e0203 */
[----:B------:R-:W-:-:S02]  /*17880*/  IABS R160, R157 ;  /* 0x0000009d00a07213 */ /* 0x000fc40000000000 */
[----:B------:R-:W-:Y:S01]  /*17890*/  ISETP.GT.U32.AND P3, PT, R191, R153, PT ;  /* 0x00000099bf00720c */ /* 0x000fe20003f64070 */
[----:B------:R-:W-:Y:S01]  /*178a0*/  @!P4 IMAD.IADD R151, R151, 0x1, -R191 ;  /* 0x000000019797c824 */ /* 0x000fe200078e0abf */
[----:B------:R-:W-:Y:S01]  /*178b0*/  IABS R159, R156 ;  /* 0x0000009c009f7213 */ /* 0x000fe20000000000 */
[----:B------:R-:W-:Y:S01]  /*178c0*/  @!P6 IMAD.MOV R149, RZ, RZ, -R149 ;  /* 0x000000ffff95e224 */ /* 0x000fe200078e0a95 */
[----:B------:R-:W-:Y:S01]  /*178d0*/  @!P1 IADD3 R152, R152, -R191, RZ ;  /* 0x800000bf98989210 */ /* 0x000fe20007ffe0ff */
[----:B------:R-:W-:Y:S01]  /*178e0*/  @!P2 IMAD.MOV R150, RZ, RZ, -R150 ;  /* 0x000000ffff96a224 */ /* 0x000fe200078e0a96 */
[----:B------:R-:W-:Y:S01]  /*178f0*/  ISETP.GE.AND P4, PT, R155, RZ, PT ;  /* 0x000000ff9b00720c */ /* 0x000fe20003f86270 */
[----:B------:R-:W-:Y:S01]  /*17900*/  IMAD.MOV.U32 R155, RZ, RZ, R160 ;  /* 0x000000ffff9b7224 */ /* 0x000fe200078e00a0 */
[----:B------:R-:W-:Y:S01]  /*17910*/  ISETP.GT.U32.AND P1, PT, R191, R152, PT ;  /* 0x00000098bf00720c */ /* 0x000fe20003f24070 */
[----:B------:R-:W-:Y:S01]  /*17920*/  IMAD.HI.U32 R160, R194, R159, RZ ;  /* 0x0000009fc2a07227 */ /* 0x000fe200078e00ff */
[----:B------:R-:W-:-:S02]  /*17930*/  ISETP.GE.AND P2, PT, R154, RZ, PT ;  /* 0x000000ff9a00720c */ /* 0x000fc40003f46270 */
[----:B------:R-:W-:Y:S01]  /*17940*/  ISETP.GE.AND P6, PT, R158, RZ, PT ;  /* 0x000000ff9e00720c */ /* 0x000fe20003fc6270 */
[----:B------:R-:W-:Y:S02]  /*17950*/  IMAD.MOV R160, RZ, RZ, -R160 ;  /* 0x000000ffffa07224 */ /* 0x000fe400078e0aa0 */
[----:B------:R-:W-:Y:S02]  /*17960*/  @!P3 IMAD.IADD R153, R153, 0x1, -R191 ;  /* 0x000000019999b824 */ /* 0x000fe400078e0abf */
[C---:B------:R-:W-:Y:S02]  /*17970*/  IMAD R154, R191.reuse, R160, R159 ;  /* 0x000000a0bf9a7224 */ /* 0x040fe400078e029f */
[----:B------:R-:W-:Y:S01]  /*17980*/  IMAD.HI.U32 R158, R194, R155, RZ ;  /* 0x0000009bc29e7227 */ /* 0x000fe200078e00ff */
[C---:B------:R-:W-:Y:S02]  /*17990*/  ISETP.GT.U32.AND P3, PT, R191.reuse, R153, PT ;  /* 0x00000099bf00720c */ /* 0x040fe40003f64070 */
[----:B------:R-:W-:Y:S01]  /*179a0*/  @!P1 IADD3 R152, R152, -R191, RZ ;  /* 0x800000bf98989210 */ /* 0x000fe20007ffe0ff */
[----:B------:R-:W-:Y:S01]  /*179b0*/  IMAD.MOV R158, RZ, RZ, -R158 ;  /* 0x000000ffff9e7224 */ /* 0x000fe200078e0a9e */
[C---:B------:R-:W-:Y:S01]  /*179c0*/  ISETP.GT.U32.AND P1, PT, R191.reuse, R154, PT ;  /* 0x0000009abf00720c */ /* 0x040fe20003f24070 */
[----:B------:R-:W-:Y:S01]  /*179d0*/  @!P4 IMAD.MOV R151, RZ, RZ, -R151 ;  /* 0x000000ffff97c224 */ /* 0x000fe200078e0a97 */
[----:B------:R-:W-:Y:S01]  /*179e0*/  ISETP.GE.AND P4, PT, R156, RZ, PT ;  /* 0x000000ff9c00720c */ /* 0x000fe20003f86270 */
[----:B------:R-:W-:Y:S01]  /*179f0*/  IMAD R155, R191, R158, R155 ;  /* 0x0000009ebf9b7224 */ /* 0x000fe200078e029b */
[----:B------:R-:W-:Y:S01]  /*17a00*/  IADD3 R156, R247, 0x1d6, RZ ;  /* 0x000001d6f79c7810 */ /* 0x000fe20007ffe0ff */
[----:B------:R-:W-:Y:S01]  /*17a10*/  @!P6 IMAD.MOV R152, RZ, RZ, -R152 ;  /* 0x000000ffff98e224 */ /* 0x000fe200078e0a98 */
[----:B------:R-:W-:Y:S01]  /*17a20*/  IABS R158, R162 ;  /* 0x000000a2009e7213 */ /* 0x000fe20000000000 */
[----:B------:R-:W-:Y:S01]  /*17a30*/  IMAD R3, R199, 0x2, R3 ;  /* 0x00000002c7037824 */ /* 0x000fe200078e0203 */
[----:B------:R-:W-:Y:S01]  /*17a40*/  IABS R159, R156 ;  /* 0x0000009c009f7213 */ /* 0x000fe20000000000 */
[----:B------:R-:W-:Y:S01]  /*17a50*/  @!P3 IMAD.IADD R153, R153, 0x1, -R191 ;  /* 0x000000019999b824 */ /* 0x000fe200078e0abf */
[----:B------:R-:W-:Y:S01]  /*17a60*/  ISETP.GT.U32.AND P6, PT, R191, R155, PT ;  /* 0x0000009bbf00720c */ /* 0x000fe20003fc4070 */
[----:B------:R-:W-:Y:S01]  /*17a70*/  IMAD R3, R199, 0x2, R3 ;  /* 0x00000002c7037824 */ /* 0x000fe200078e0203 */
[----:B------:R-:W-:Y:S01]  /*17a80*/  ISETP.GE.AND P3, PT, R157, RZ, PT ;  /* 0x000000ff9d00720c */ /* 0x000fe20003f66270 */
[----:B------:R-:W-:Y:S01]  /*17a90*/  @!P1 IMAD.IADD R154, R154, 0x1, -R191 ;  /* 0x000000019a9a9824 */ /* 0x000fe200078e0abf */
[----:B------:R-:W-:Y:S01]  /*17aa0*/  ISETP.GE.AND P1, PT, R156, RZ, PT ;  /* 0x000000ff9c00720c */ /* 0x000fe20003f26270 */
[----:B------:R-:W-:Y:S01]  /*17ab0*/  @!P2 IMAD.MOV R153, RZ, RZ, -R153 ;  /* 0x000000ffff99a224 */ /* 0x000fe200078e0a99 */
[----:B------:R1:W-:Y:S01]  /*17ac0*/  STL [R1+0x1b8], R3 ;  /* 0x0001b80301007387 */ /* 0x0003e20000100800 */
[----:B------:R-:W-:Y:S01]  /*17ad0*/  IMAD.HI.U32 R156, R194, R159, RZ ;  /* 0x0000009fc29c7227 */ /* 0x000fe200078e00ff */
[----:B------:R-:W-:-:S03]  /*17ae0*/  ISETP.GT.U32.AND P2, PT, R191, R154, PT ;  /* 0x0000009abf00720c */ /* 0x000fc60003f44070 */
[----:B------:R-:W-:Y:S01]  /*17af0*/  IMAD.MOV.U32 R157, RZ, RZ, R158 ;  /* 0x000000ffff9d7224 */ /* 0x000fe200078e009e */
[----:B------:R-:W-:Y:S01]  /*17b00*/  IADD3 R156, -R156, RZ, RZ ;  /* 0x000000ff9c9c7210 */ /* 0x000fe20007ffe1ff */
[----:B------:R-:W-:Y:S01]  /*17b10*/  @!P6 IMAD.IADD R155, R155, 0x1, -R191 ;  /* 0x000000019b9be824 */ /* 0x000fe200078e0abf */
[----:B------:R-:W-:Y:S01]  /*17b20*/  IADD3 R158, R247, 0x1d8, RZ ;  /* 0x000001d8f79e7810 */ /* 0x000fe20007ffe0ff */
[----:B------:R-:W-:-:S03]  /*17b30*/  IMAD.HI.U32 R160, R194, R157, RZ ;  /* 0x0000009dc2a07227 */ /* 0x000fc600078e00ff */
[C---:B------:R-:W-:Y:S01]  /*17b40*/  ISETP.GT.U32.AND P6, PT, R191.reuse, R155, PT ;  /* 0x0000009bbf00720c */ /* 0x040fe20003fc4070 */
[----:B------:R-:W-:Y:S01]  /*17b50*/  IMAD.MOV R160, RZ, RZ, -R160 ;  /* 0x000000ffffa07224 */ /* 0x000fe200078e0aa0 */
[----:B------:R-:W-:Y:S01]  /*17b60*/  IABS R163, R158 ;  /* 0x0000009e00a37213 */ /* 0x000fe20000000000 */
[C---:B------:R-:W-:Y:S01]  /*17b70*/  IMAD R156, R191.reuse, R156, R159 ;  /* 0x0000009cbf9c7224 */ /* 0x040fe200078e029f */
[----:B------:R-:W-:Y:S01]  /*17b80*/  IABS R159, R161 ;  /* 0x000000a1009f7213 */ /* 0x000fe20000000000 */
[C---:B------:R-:W-:Y:S02]  /*17b90*/  IMAD R157, R191.reuse, R160, R157 ;  /* 0x000000a0bf9d7224 */ /* 0x040fe400078e029d */
[----:B------:R-:W-:Y:S01]  /*17ba0*/  @!P2 IMAD.IADD R154, R154, 0x1, -R191 ;  /* 0x000000019a9aa824 */ /* 0x000fe200078e0abf */
[C---:B------:R-:W-:Y:S01]  /*17bb0*/  ISETP.GT.U32.AND P2, PT, R191.reuse, R156, PT ;  /* 0x0000009cbf00720c */ /* 0x040fe20003f44070 */
[----:B------:R-:W-:Y:S02]  /*17bc0*/  IMAD.MOV.U32 R160, RZ, RZ, R163 ;  /* 0x000000ffffa07224 */ /* 0x000fe400078e00a3 */
[----:B------:R-:W-:Y:S01]  /*17bd0*/  @!P4 IMAD.MOV R154, RZ, RZ, -R154 ;  /* 0x000000ffff9ac224 */ /* 0x000fe200078e0a9a */
[----:B------:R-:W-:Y:S01]  /*17be0*/  ISETP.GT.U32.AND P4, PT, R191, R157, PT ;  /* 0x0000009dbf00720c */ /* 0x000fe20003f84070 */
[----:B------:R-:W-:Y:S01]  /*17bf0*/  @!P6 IMAD.IADD R155, R155, 0x1, -R191 ;  /* 0x000000019b9be824 */ /* 0x000fe200078e0abf */
[----:B------:R-:W-:Y:S01]  /*17c00*/  ISETP.GE.AND P6, PT, R162, RZ, PT ;  /* 0x000000ffa200720c */ /* 0x000fe20003fc6270 */
[----:B------:R-:W-:-:S04]  /*17c10*/  IMAD.HI.U32 R163, R194, R160, RZ ;  /* 0x000000a0c2a37227 */ /* 0x000fc800078e00ff */
[----:B------:R-:W-:Y:S02]  /*17c20*/  @!P3 IMAD.MOV R155, RZ, RZ, -R155 ;  /* 0x000000ffff9bb224 */ /* 0x000fe400078e0a9b */
[----:B------:R-:W-:Y:S01]  /*17c30*/  @!P2 IMAD.IADD R156, R156, 0x1, -R191 ;  /* 0x000000019c9ca824 */ /* 0x000fe200078e0abf */
[----:B------:R-:W-:Y:S01]  /*17c40*/  ISETP.GE.AND P2, PT, R158, RZ, PT ;  /* 0x000000ff9e00720c */ /* 0x000fe20003f46270 */
[----:B------:R-:W-:-:S03]  /*17c50*/  IMAD.HI.U32 R165, R194, R159, RZ ;  /* 0x0000009fc2a57227 */ /* 0x000fc600078e00ff */
[----:B------:R-:W-:Y:S01]  /*17c60*/  ISETP.GT.U32.AND P3, PT, R191, R156, PT ;  /* 0x0000009cbf00720c */ /* 0x000fe20003f64070 */
[----:B------:R-:W-:Y:S02]  /*17c70*/  @!P4 IMAD.IADD R157, R157, 0x1, -R191 ;  /* 0x000000019d9dc824 */ /* 0x000fe400078e0abf */
[----:B------:R-:W-:Y:S01]  /*17c80*/  IMAD.MOV R162, RZ, RZ, -R163 ;  /* 0x000000ffffa27224 */ /* 0x000fe200078e0aa3 */
[----:B------:R-:W-:Y:S01]  /*17c90*/  IADD3 R163, -R165, RZ, RZ ;  /* 0x000000ffa5a37210 */ /* 0x000fe20007ffe1ff */
[----:B-1----:R-:W-:Y:S01]  /*17ca0*/  IMAD R3, R199, 0x2, R3 ;  /* 0x00000002c7037824 */ /* 0x002fe200078e0203 */
[C---:B------:R-:W-:Y:S01]  /*17cb0*/  ISETP.GT.U32.AND P4, PT, R191.reuse, R157, PT ;  /* 0x0000009dbf00720c */ /* 0x040fe20003f84070 */
[----:B------:R-:W-:Y:S01]  /*17cc0*/  IMAD R158, R191, R162, R160 ;  /* 0x000000a2bf9e7224 */ /* 0x000fe200078e02a0 */
[----:B------:R-:W-:Y:S01]  /*17cd0*/  IADD3 R165, R247, 0x1dc, RZ ;  /* 0x000001dcf7a57810 */ /* 0x000fe20007ffe0ff */
[----:B------:R-:W-:Y:S01]  /*17ce0*/  IMAD.MOV.U32 R160, RZ, RZ, R166 ;  /* 0x000000ffffa07224 */ /* 0x000fe200078e00a6 */
[----:B------:R1:W-:Y:S01]  /*17cf0*/  STL [R1+0x380], R3 ;  /* 0x0003800301007387 */ /* 0x0003e20000100800 */
[----:B------:R-:W-:Y:S01]  /*17d00*/  IMAD R159, R191, R163, R159 ;  /* 0x000000a3bf9f7224 */ /* 0x000fe200078e029f */
[----:B------:R-:W-:Y:S01]  /*17d10*/  IABS R166, R165 ;  /* 0x000000a500a67213 */ /* 0x000fe20000000000 */
[----:B------:R-:W-:Y:S01]  /*17d20*/  IMAD.HI.U32 R162, R194, R160, RZ ;  /* 0x000000a0c2a27227 */ /* 0x000fe200078e00ff */
[----:B------:R-:W-:-:S02]  /*17d30*/  @!P3 IADD3 R156, R156, -R191, RZ ;  /* 0x800000bf9c9cb210 */ /* 0x000fc40007ffe0ff */
[----:B------:R-:W-:Y:S01]  /*17d40*/  ISETP.GT.U32.AND P3, PT, R191, R158, PT ;  /* 0x0000009ebf00720c */ /* 0x000fe20003f64070 */
[----:B------:R-:W-:Y:S01]  /*17d50*/  IMAD.MOV R168, RZ, RZ, -R162 ;  /* 0x000000ffffa87224 */ /* 0x000fe200078e0aa2 */
[----:B------:R-:W-:Y:S01]  /*17d60*/  IABS R163, R171 ;  /* 0x000000ab00a37213 */ /* 0x000fe20000000000 */
[----:B------:R-:W-:Y:S01]  /*17d70*/  @!P4 IMAD.IADD R157, R157, 0x1, -R191 ;  /* 0x000000019d9dc824 */ /* 0x000fe200078e0abf */
[C---:B------:R-:W-:Y:S01]  /*17d80*/  ISETP.GT.U32.AND P4, PT, R191.reuse, R159, PT ;  /* 0x0000009fbf00720c */ /* 0x040fe20003f84070 */
[C---:B------:R-:W-:Y:S02]  /*17d90*/  IMAD R160, R191.reuse, R168, R160 ;  /* 0x000000a8bfa07224 */ /* 0x040fe400078e02a0 */
[----:B------:R-:W-:Y:S02]  /*17da0*/  @!P1 IMAD.MOV R156, RZ, RZ, -R156 ;  /* 0x000000ffff9c9224 */ /* 0x000fe400078e0a9c */
[----:B------:R-:W-:Y:S01]  /*17db0*/  IMAD.MOV.U32 R162, RZ, RZ, R166 ;  /* 0x000000ffffa27224 */ /* 0x000fe200078e00a6 */
[----:B------:R-:W-:Y:S01]  /*17dc0*/  ISETP.GT.U32.AND P1, PT, R191, R160, PT ;  /* 0x000000a0bf00720c */ /* 0x000fe20003f24070 */
[----:B------:R-:W-:-:S04]  /*17dd0*/  IMAD.HI.U32 R166, R194, R163, RZ ;  /* 0x000000a3c2a67227 */ /* 0x000fc800078e00ff */
[--C-:B------:R-:W-:Y:S02]  /*17de0*/  @!P3 IMAD.IADD R158, R158, 0x1, -R191.reuse ;  /* 0x000000019e9eb824 */ /* 0x100fe400078e0abf */
[----:B------:R-:W-:Y:S02]  /*17df0*/  @!P4 IMAD.IADD R159, R159, 0x1, -R191 ;  /* 0x000000019f9fc824 */ /* 0x000fe400078e0abf */
[----:B------:R-:W-:Y:S01]  /*17e00*/  IMAD.MOV R166, RZ, RZ, -R166 ;  /* 0x000000ffffa67224 */ /* 0x000fe200078e0aa6 */
[C---:B------:R-:W-:Y:S01]  /*17e10*/  ISETP.GT.U32.AND P3, PT, R191.reuse, R158, PT ;  /* 0x0000009ebf00720c */ /* 0x040fe20003f64070 */
[----:B------:R-:W-:Y:S01]  /*17e20*/  @!P6 IMAD.MOV R157, RZ, RZ, -R157 ;  /* 0x000000ffff9de224 */ /* 0x000fe200078e0a9d */
[----:B------:R-:W-:Y:S01]  /*17e30*/  ISETP.GT.U32.AND P4, PT, R191, R159, PT ;  /* 0x0000009fbf00720c */ /* 0x000fe20003f84070 */
[----:B------:R-:W-:Y:S01]  /*17e40*/  IMAD.HI.U32 R168, R194, R162, RZ ;  /* 0x000000a2c2a87227 */ /* 0x000fe200078e00ff */
[----:B------:R-:W-:-:S03]  /*17e50*/  ISETP.GE.AND P6, PT, R161, RZ, PT ;  /* 0x000000ffa100720c */ /* 0x000fc60003fc6270 */
[----:B------:R-:W-:Y:S01]  /*17e60*/  IMAD R161, R191, R166, R163 ;  /* 0x000000a6bfa17224 */ /* 0x000fe200078e02a3 */
[----:B------:R-:W-:Y:S01]  /*17e70*/  MOV R163, R169 ;  /* 0x000000a900a37202 */ /* 0x000fe20000000f00 */
[--C-:B------:R-:W-:Y:S01]  /*17e80*/  @!P1 IMAD.IADD R160, R160, 0x1, -R191.reuse ;  /* 0x00000001a0a09824 */ /* 0x100fe200078e0abf */
[----:B------:R-:W-:Y:S01]  /*17e90*/  IADD3 R169, R247, 0x1df, RZ ;  /* 0x000001dff7a97810 */ /* 0x000fe20007ffe0ff */
[----:B------:R-:W-:Y:S02]  /*17ea0*/  IMAD.MOV R168, RZ, RZ, -R168 ;  /* 0x000000ffffa87224 */ /* 0x000fe400078e0aa8 */
[----:B------:R-:W-:Y:S01]  /*17eb0*/  IMAD.HI.U32 R166, R194, R163, RZ ;  /* 0x000000a3c2a67227 */ /* 0x000fe200078e00ff */
[C---:B------:R-:W-:Y:S02]  /*17ec0*/  ISETP.GT.U32.AND P1, PT, R191.reuse, R160, PT ;  /* 0x000000a0bf00720c */ /* 0x040fe40003f24070 */
[----:B------:R-:W-:Y:S01]  /*17ed0*/  IABS R170, R169 ;  /* 0x000000a900aa7213 */ /* 0x000fe20000000000 */
[----:B------:R-:W-:Y:S01]  /*17ee0*/  IMAD R162, R191, R168, R162 ;  /* 0x000000a8bfa27224 */ /* 0x000fe200078e02a2 */
[----:B------:R-:W-:Y:S01]  /*17ef0*/  IADD3 R168, R247, 0x1de, RZ ;  /* 0x000001def7a87810 */ /* 0x000fe20007ffe0ff */
[--C-:B------:R-:W-:Y:S01]  /*17f00*/  @!P3 IMAD.IADD R158, R158, 0x1, -R191.reuse ;  /* 0x000000019e9eb824 */ /* 0x100fe200078e0abf */
[----:B------:R-:W-:Y:S01]  /*17f10*/  ISETP.GT.U32.AND P3, PT, R191, R161, PT ;  /* 0x000000a1bf00720c */ /* 0x000fe20003f64070 */
[----:B------:R-:W-:Y:S01]  /*17f20*/  IMAD.MOV R166, RZ, RZ, -R166 ;  /* 0x000000ffffa67224 */ /* 0x000fe200078e0aa6 */
[----:B------:R-:W-:Y:S01]  /*17f30*/  IABS R172, R168 ;  /* 0x000000a800ac7213 */ /* 0x000fe20000000000 */
[----:B------:R-:W-:Y:S01]  /*17f40*/  @!P4 IMAD.IADD R159, R159, 0x1, -R191 ;  /* 0x000000019f9fc824 */ /* 0x000fe200078e0abf */
[C---:B------:R-:W-:Y:S01]  /*17f50*/  ISETP.GT.U32.AND P4, PT, R191.reuse, R162, PT ;  /* 0x000000a2bf00720c */ /* 0x040fe20003f84070 */
[----:B------:R-:W-:Y:S01]  /*17f60*/  IMAD R163, R191, R166, R163 ;  /* 0x000000a6bfa37224 */ /* 0x000fe200078e02a3 */
[----:B------:R-:W-:Y:S01]  /*17f70*/  IABS R166, R173 ;  /* 0x000000ad00a67213 */ /* 0x000fe20000000000 */
[----:B------:R-:W-:Y:S01]  /*17f80*/  @!P1 IMAD.IADD R160, R160, 0x1, -R191 ;  /* 0x00000001a0a09824 */ /* 0x000fe200078e0abf */
[----:B------:R-:W-:Y:S01]  /*17f90*/  @!P6 IADD3 R159, -R159, RZ, RZ ;  /* 0x000000ff9f9fe210 */ /* 0x000fe20007ffe1ff */
[----:B------:R-:W-:Y:S01]  /*17fa0*/  @!P2 IMAD.MOV R158, RZ, RZ, -R158 ;  /* 0x000000ffff9ea224 */ /* 0x000fe200078e0a9e */
[----:B------:R-:W-:Y:S01]  /*17fb0*/  ISETP.GT.U32.AND P1, PT, R191, R163, PT ;  /* 0x000000a3bf00720c */ /* 0x000fe20003f24070 */
[----:B------:R-:W-:-:S02]  /*17fc0*/  IMAD.HI.U32 R175, R194, R172, RZ ;  /* 0x000000acc2af7227 */ /* 0x000fc400078e00ff */
[----:B------:R-:W-:Y:S02]  /*17fd0*/  @!P3 IADD3 R161, R161, -R191, RZ ;  /* 0x800000bfa1a1b210 */ /* 0x000fe40007ffe0ff */
[----:B------:R-:W-:Y:S01]  /*17fe0*/  ISETP.GE.AND P3, PT, R164, RZ, PT ;  /* 0x000000ffa400720c */ /* 0x000fe20003f66270 */
[----:B------:R-:W-:Y:S01]  /*17ff0*/  IMAD.HI.U32 R174, R194, R170, RZ ;  /* 0x000000aac2ae7227 */ /* 0x000fe200078e00ff */
[----:B------:R-:W-:-:S03]  /*18000*/  ISETP.GT.U32.AND P2, PT, R191, R161, PT ;  /* 0x000000a1bf00720c */ /* 0x000fc60003f44070 */
[----:B------:R-:W-:Y:S01]  /*18010*/  @!P4 IMAD.IADD R162, R162, 0x1, -R191 ;  /* 0x00000001a2a2c824 */ /* 0x000fe200078e0abf */
[----:B------:R-:W-:Y:S01]  /*18020*/  ISETP.GE.AND P4, PT, R171, RZ, PT ;  /* 0x000000ffab00720c */ /* 0x000fe20003f86270 */
[----:B------:R-:W-:Y:S02]  /*18030*/  IMAD.MOV R164, RZ, RZ, -R175 ;  /* 0x000000ffffa47224 */ /* 0x000fe400078e0aaf */
[----:B------:R-:W-:Y:S01]  /*18040*/  IMAD.HI.U32 R175, R194, R166, RZ ;  /* 0x000000a6c2af7227 */ /* 0x000fe200078e00ff */
[----:B------:R-:W-:-:S03]  /*18050*/  ISETP.GT.U32.AND P6, PT, R191, R162, PT ;  /* 0x000000a2bf00720c */ /* 0x000fc60003fc4070 */
[----:B------:R-:W-:Y:S02]  /*18060*/  @!P1 IMAD.IADD R163, R163, 0x1, -R191 ;  /* 0x00000001a3a39824 */ /* 0x000fe400078e0abf */
[C---:B------:R-:W-:Y:S02]  /*18070*/  IMAD R164, R191.reuse, R164, R172 ;  /* 0x000000a4bfa47224 */ /* 0x040fe400078e02ac */
[----:B------:R-:W-:Y:S01]  /*18080*/  IMAD.MOV R171, RZ, RZ, -R174 ;  /* 0x000000ffffab7224 */ /* 0x000fe200078e0aae */
[----:B------:R-:W-:Y:S01]  /*18090*/  ISETP.GT.U32.AND P1, PT, R191, R163, PT ;  /* 0x000000a3bf00720c */ /* 0x000fe20003f24070 */
[----:B------:R-:W-:Y:S02]  /*180a0*/  IMAD.MOV R172, RZ, RZ, -R175 ;  /* 0x000000ffffac7224 */ /* 0x000fe400078e0aaf */
[----:B------:R-:W-:Y:S01]  /*180b0*/  @!P3 IMAD.MOV R160, RZ, RZ, -R160 ;  /* 0x000000ffffa0b224 */ /* 0x000fe200078e0aa0 */
[----:B------:R-:W-:Y:S01]  /*180c0*/  ISETP.GE.AND P3, PT, R165, RZ, PT ;  /* 0x000000ffa500720c */ /* 0x000fe20003f66270 */
[----:B------:R-:W-:Y:S01]  /*180d0*/  @!P2 IMAD.IADD R161, R161, 0x1, -R191 ;  /* 0x00000001a1a1a824 */ /* 0x000fe200078e0abf */
[C---:B------:R-:W-:Y:S01]  /*180e0*/  ISETP.GT.U32.AND P2, PT, R191.reuse, R164, PT ;  /* 0x000000a4bf00720c */ /* 0x040fe20003f44070 */
[----:B------:R-:W-:Y:S01]  /*180f0*/  IMAD R165, R191, R171, R170 ;  /* 0x000000abbfa57224 */ /* 0x000fe200078e02aa */
[----:B------:R-:W-:Y:S01]  /*18100*/  IADD3 R171, R247, 0x1e1, RZ ;  /* 0x000001e1f7ab7810 */ /* 0x000fe20007ffe0ff */
[----:B------:R-:W-:Y:S01]  /*18110*/  IMAD R166, R191, R172, R166 ;  /* 0x000000acbfa67224 */ /* 0x000fe200078e02a6 */
[----:B------:R-:W-:Y:S01]  /*18120*/  IADD3 R170, R247, 0x1e2, RZ ;  /* 0x000001e2f7aa7810 */ /* 0x000fe20007ffe0ff */
[----:B------:R-:W-:Y:S01]  /*18130*/  @!P4 IMAD.MOV R161, RZ, RZ, -R161 ;  /* 0x000000ffffa1c224 */ /* 0x000fe200078e0aa1 */
[C---:B------:R-:W-:Y:S01]  /*18140*/  ISETP.GT.U32.AND P4, PT, R191.reuse, R165, PT ;  /* 0x000000a5bf00720c */ /* 0x040fe20003f84070 */
[--C-:B------:R-:W-:Y:S01]  /*18150*/  @!P6 IMAD.IADD R162, R162, 0x1, -R191.reuse ;  /* 0x00000001a2a2e824 */ /* 0x100fe200078e0abf */
[----:B------:R-:W-:Y:S01]  /*18160*/  ISETP.GT.U32.AND P6, PT, R191, R166, PT ;  /* 0x000000a6bf00720c */ /* 0x000fe20003fc4070 */
[----:B------:R-:W-:Y:S01]  /*18170*/  @!P1 IMAD.IADD R163, R163, 0x1, -R191 ;  /* 0x00000001a3a39824 */ /* 0x000fe200078e0abf */
[----:B------:R-:W-:Y:S01]  /*18180*/  IABS R172, R171 ;  /* 0x000000ab00ac7213 */ /* 0x000fe20000000000 */
[----:B------:R-:W-:Y:S01]  /*18190*/  @!P3 IMAD.MOV R162, RZ, RZ, -R162 ;  /* 0x000000ffffa2b224 */ /* 0x000fe200078e0aa2 */
[----:B------:R-:W-:Y:S01]  /*181a0*/  ISETP.GE.AND P1, PT, R167, RZ, PT ;  /* 0x000000ffa700720c */ /* 0x000fe20003f26270 */
[C---:B------:R-:W-:Y:S01]  /*181b0*/  IMAD R200, R199.reuse, 0x2, R3 ;  /* 0x00000002c7c87824 */ /* 0x040fe200078e0203 */
[----:B------:R-:W-:Y:S01]  /*181c0*/  @!P2 IADD3 R164, R164, -R191, RZ ;  /* 0x800000bfa4a4a210 */ /* 0x000fe20007ffe0ff */
[----:B------:R-:W-:Y:S01]  /*181d0*/  IMAD.MOV.U32 R167, RZ, RZ, R172 ;  /* 0x000000ffffa77224 */ /* 0x000fe200078e00ac */
[----:B------:R-:W-:Y:S01]  /*181e0*/  IABS R174, R170 ;  /* 0x000000aa00ae7213 */ /* 0x000fe20000000000 */
[----:B------:R-:W-:Y:S01]  /*181f0*/  IMAD R201, R199, 0x2, R200 ;  /* 0x00000002c7c97824 */ /* 0x000fe200078e02c8 */
[----:B------:R-:W-:Y:S01]  /*18200*/  ISETP.GE.AND P2, PT, R168, RZ, PT ;  /* 0x000000ffa800720c */ /* 0x000fe20003f46270 */
[----:B------:R-:W-:Y:S01]  /*18210*/  IMAD.HI.U32 R175, R194, R167, RZ ;  /* 0x000000a7c2af7227 */ /* 0x000fe200078e00ff */
[----:B------:R-:W-:-:S03]  /*18220*/  IADD3 R172, R247, 0x1e3, RZ ;  /* 0x000001e3f7ac7810 */ /* 0x000fc60007ffe0ff */
[--C-:B------:R-:W-:Y:S01]  /*18230*/  @!P4 IMAD.IADD R165, R165, 0x1, -R191.reuse ;  /* 0x00000001a5a5c824 */ /* 0x100fe200078e0abf */
[----:B------:R-:W-:Y:S01]  /*18240*/  ISETP.GT.U32.AND P4, PT, R191, R164, PT ;  /* 0x000000a4bf00720c */ /* 0x000fe20003f84070 */
[----:B------:R-:W-:Y:S01]  /*18250*/  @!P6 IMAD.IADD R166, R166, 0x1, -R191 ;  /* 0x00000001a6a6e824 */ /* 0x000fe200078e0abf */
[----:B------:R-:W-:Y:S01]  /*18260*/  @!P1 IADD3 R163, -R163, RZ, RZ ;  /* 0x000000ffa3a39210 */ /* 0x000fe20007ffe1ff */
[----:B------:R-:W-:Y:S01]  /*18270*/  IMAD.MOV.U32 R168, RZ, RZ, R174 ;  /* 0x000000ffffa87224 */ /* 0x000fe200078e00ae */
[C---:B------:R-:W-:Y:S01]  /*18280*/  ISETP.GT.U32.AND P6, PT, R191.reuse, R165, PT ;  /* 0x000000a5bf00720c */ /* 0x040fe20003fc4070 */
[----:B------:R-:W-:Y:S01]  /*18290*/  IMAD.MOV R174, RZ, RZ, -R175 ;  /* 0x000000ffffae7224 */ /* 0x000fe200078e0aaf */
[----:B------:R-:W-:Y:S01]  /*182a0*/  ISETP.GT.U32.AND P3, PT, R191, R166, PT ;  /* 0x000000a6bf00720c */ /* 0x000fe20003f64070 */
[----:B------:R-:W-:-:S04]  /*182b0*/  IMAD.HI.U32 R175, R194, R168, RZ ;  /* 0x000000a8c2af7227 */ /* 0x000fc800078e00ff */
[C---:B------:R-:W-:Y:S01]  /*182c0*/  IMAD R167, R191.reuse, R174, R167 ;  /* 0x000000aebfa77224 */ /* 0x040fe200078e02a7 */
[----:B------:R-:W-:Y:S01]  /*182d0*/  IABS R174, R172 ;  /* 0x000000ac00ae7213 */ /* 0x000fe20000000000 */
[----:B------:R-:W-:Y:S02]  /*182e0*/  IMAD.MOV R175, RZ, RZ, -R175 ;  /* 0x000000ffffaf7224 */ /* 0x000fe400078e0aaf */
[--C-:B------:R-:W-:Y:S01]  /*182f0*/  @!P4 IMAD.IADD R164, R164, 0x1, -R191.reuse ;  /* 0x00000001a4a4c824 */ /* 0x100fe200078e0abf */
[C---:B------:R-:W-:Y:S01]  /*18300*/  ISETP.GT.U32.AND P1, PT, R191.reuse, R167, PT ;  /* 0x000000a7bf00720c */ /* 0x040fe20003f24070 */
[----:B------:R-:W-:Y:S01]  /*18310*/  IMAD R168, R191, R175, R168 ;  /* 0x000000afbfa87224 */ /* 0x000fe200078e02a8 */
[----:B------:R-:W-:Y:S01]  /*18320*/  ISETP.GE.AND P4, PT, R169, RZ, PT ;  /* 0x000000ffa900720c */ /* 0x000fe20003f86270 */
[----:B------:R-:W-:Y:S01]  /*18330*/  IMAD.MOV.U32 R169, RZ, RZ, R174 ;  /* 0x000000ffffa97224 */ /* 0x000fe200078e00ae */
[----:B------:R-:W-:Y:S01]  /*18340*/  IADD3 R175, R247, 0x1e5, RZ ;  /* 0x000001e5f7af7810 */ /* 0x000fe20007ffe0ff */
[----:B------:R-:W-:Y:S01]  /*18350*/  @!P3 IMAD.IADD R166, R166, 0x1, -R191 ;  /* 0x00000001a6a6b824 */ /* 0x000fe200078e0abf */
[----:B------:R-:W-:Y:S01]  /*18360*/  ISETP.GT.U32.AND P3, PT, R191, R168, PT ;  /* 0x000000a8bf00720c */ /* 0x000fe20003f64070 */
[----:B------:R-:W-:-:S04]  /*18370*/  IMAD.HI.U32 R176, R194, R169, RZ ;  /* 0x000000a9c2b07227 */ /* 0x000fc800078e00ff */
[----:B------:R-:W-:Y:S02]  /*18380*/  IMAD.MOV R176, RZ, RZ, -R176 ;  /* 0x000000ffffb07224 */ /* 0x000fe400078e0ab0 */
[--C-:B------:R-:W-:Y:S01]  /*18390*/  @!P1 IMAD.IADD R167, R167, 0x1, -R191.reuse ;  /* 0x00000001a7a79824 */ /* 0x100fe200078e0abf */
[----:B------:R-:W-:Y:S01]  /*183a0*/  ISETP.GE.AND P1, PT, R171, RZ, PT ;  /* 0x000000ffab00720c */ /* 0x000fe20003f26270 */
[----:B------:R-:W-:Y:S01]  /*183b0*/  @!P6 IMAD.IADD R165, R165, 0x1, -R191 ;  /* 0x00000001a5a5e824 */ /* 0x000fe200078e0abf */
[----:B------:R-:W-:Y:S01]  /*183c0*/  ISETP.GE.AND P6, PT, R173, RZ, PT ;  /* 0x000000ffad00720c */ /* 0x000fe20003fc6270 */
[----:B------:R-:W-:Y:S01]  /*183d0*/  IMAD R169, R191, R176, R169 ;  /* 0x000000b0bfa97224 */ /* 0x000fe200078e02a9 */
[----:B------:R-:W-:Y:S01]  /*183e0*/  IADD3 R173, R247, 0x1e4, RZ ;  /* 0x000001e4f7ad7810 */ /* 0x000fe20007ffe0ff */
[----:B------:R-:W-:Y:S01]  /*183f0*/  @!P2 IMAD.MOV R164, RZ, RZ, -R164 ;  /* 0x000000ffffa4a224 */ /* 0x000fe200078e0aa4 */
[----:B------:R-:W-:Y:S01]  /*18400*/  IABS R171, R175 ;  /* 0x000000af00ab7213 */ /* 0x000fe20000000000 */
[----:B------:R-:W-:Y:S01]  /*18410*/  @!P4 IMAD.MOV R165, RZ, RZ, -R165 ;  /* 0x000000ffffa5c224 */ /* 0x000fe200078e0aa5 */
[----:B------:R-:W-:Y:S01]  /*18420*/  ISETP.GT.U32.AND P2, PT, R191, R167, PT ;  /* 0x000000a7bf00720c */ /* 0x000fe20003f44070 */
[----:B------:R-:W-:Y:S01]  /*18430*/  IMAD R202, R199, 0x2, R201 ;  /* 0x00000002c7ca7824 */ /* 0x000fe200078e02c9 */
[----:B------:R-:W-:Y:S01]  /*18440*/  IABS R174, R173 ;  /* 0x000000ad00ae7213 */ /* 0x000fe20000000000 */
[----:B------:R-:W-:Y:S01]  /*18450*/  IMAD.HI.U32 R179, R194, R171, RZ ;  /* 0x000000abc2b37227 */ /* 0x000fe200078e00ff */
[----:B------:R-:W-:-:S02]  /*18460*/  @!P3 IADD3 R168, R168, -R191, RZ ;  /* 0x800000bfa8a8b210 */ /* 0x000fc40007ffe0ff */
[C---:B------:R-:W-:Y:S01]  /*18470*/  ISETP.GT.U32.AND P4, PT, R191.reuse, R169, PT ;  /* 0x000000a9bf00720c */ /* 0x040fe20003f84070 */
[----:B------:R-:W-:Y:S01]  /*18480*/  IMAD.HI.U32 R177, R194, R174, RZ ;  /* 0x000000aec2b17227 */ /* 0x000fe200078e00ff */
[----:B------:R-:W-:Y:S02]  /*18490*/  ISETP.GT.U32.AND P3, PT, R191, R168, PT ;  /* 0x000000a8bf00720c */ /* 0x000fe40003f64070 */
[----:B------:R-:W-:Y:S01]  /*184a0*/  IABS R176, R178 ;  /* 0x000000b200b07213 */ /* 0x000fe20000000000 */
[----:B------:R-:W-:Y:S02]  /*184b0*/  IMAD.MOV R179, RZ, RZ, -R179 ;  /* 0x000000ffffb37224 */ /* 0x000fe400078e0ab3 */
[----:B------:R-:W-:Y:S02]  /*184c0*/  IMAD.MOV R177, RZ, RZ, -R177 ;  /* 0x000000ffffb17224 */ /* 0x000fe400078e0ab1 */
[----:B------:R-:W-:Y:S01]  /*184d0*/  @!P6 IMAD.MOV R166, RZ, RZ, -R166 ;  /* 0x000000ffffa6e224 */ /* 0x000fe200078e0aa6 */
[----:B------:R-:W-:Y:S01]  /*184e0*/  ISETP.GE.AND P6, PT, R170, RZ, PT ;  /* 0x000000ffaa00720c */ /* 0x000fe20003fc6270 */
[----:B------:R-:W-:Y:S01]  /*184f0*/  @!P2 IMAD.IADD R167, R167, 0x1, -R191 ;  /* 0x00000001a7a7a824 */ /* 0x000fe200078e0abf */
[----:B------:R-:W-:Y:S01]  /*18500*/  ISETP.GE.AND P2, PT, R172, RZ, PT ;  /* 0x000000ffac00720c */ /* 0x000fe20003f46270 */
[C---:B------:R-:W-:Y:S01]  /*18510*/  IMAD R171, R191.reuse, R179, R171 ;  /* 0x000000b3bfab7224 */ /* 0x040fe200078e02ab */
[----:B------:R-:W-:Y:S01]  /*18520*/  MOV R172, R176 ;  /* 0x000000b000ac7202 */ /* 0x000fe20000000f00 */
[----:B------:R-:W-:Y:S01]  /*18530*/  IMAD R170, R191, R177, R174 ;  /* 0x000000b1bfaa7224 */ /* 0x000fe200078e02ae */
[----:B------:R-:W-:Y:S01]  /*18540*/  IADD3 R177, R247, 0x1e7, RZ ;  /* 0x000001e7f7b17810 */ /* 0x000fe20007ffe0ff */
[----:B------:R-:W-:Y:S01]  /*18550*/  @!P4 IMAD.IADD R169, R169, 0x1, -R191 ;  /* 0x00000001a9a9c824 */ /* 0x000fe200078e0abf */
[----:B------:R-:W-:Y:S01]  /*18560*/  IADD3 R176, R247, 0x1e8, RZ ;  /* 0x000001e8f7b07810 */ /* 0x000fe20007ffe0ff */
[----:B------:R-:W-:Y:S01]  /*18570*/  @!P1 IMAD.MOV R167, RZ, RZ, -R167 ;  /* 0x000000ffffa79224 */ /* 0x000fe200078e0aa7 */
[C---:B------:R-:W-:Y:S01]  /*18580*/  ISETP.GT.U32.AND P1, PT, R191.reuse, R171, PT ;  /* 0x000000abbf00720c */ /* 0x040fe20003f24070 */
[----:B------:R-:W-:Y:S01]  /*18590*/  @!P3 IMAD.IADD R168, R168, 0x1, -R191 ;  /* 0x00000001a8a8b824 */ /* 0x000fe200078e0abf */
[C---:B------:R-:W-:Y:S01]  /*185a0*/  ISETP.GT.U32.AND P3, PT, R191.reuse, R170, PT ;  /* 0x000000aabf00720c */ /* 0x040fe20003f64070 */
[----:B------:R-:W-:Y:S01]  /*185b0*/  IMAD.HI.U32 R174, R194, R172, RZ ;  /* 0x000000acc2ae7227 */ /* 0x000fe200078e00ff */
[----:B------:R-:W-:-:S03]  /*185c0*/  ISETP.GT.U32.AND P4, PT, R191, R169, PT ;  /* 0x000000a9bf00720c */ /* 0x000fc60003f84070 */
[----:B------:R-:W-:Y:S02]  /*185d0*/  IMAD.MOV R174, RZ, RZ, -R174 ;  /* 0x000000ffffae7224 */ /* 0x000fe400078e0aae */
[----:B------:R-:W-:Y:S01]  /*185e0*/  @!P6 IMAD.MOV R168, RZ, RZ, -R168 ;  /* 0x000000ffffa8e224 */ /* 0x000fe200078e0aa8 */
[----:B------:R-:W-:Y:S01]  /*185f0*/  ISETP.GE.AND P6, PT, R173, RZ, PT ;  /* 0x000000ffad00720c */ /* 0x000fe20003fc6270 */
[----:B------:R-:W-:Y:S01]  /*18600*/  IMAD R172, R191, R174, R172 ;  /* 0x000000aebfac7224 */ /* 0x000fe200078e02ac */
[----:B------:R-:W-:Y:S01]  /*18610*/  IABS R173, R177 ;  /* 0x000000b100ad7213 */ /* 0x000fe20000000000 */
[--C-:B------:R-:W-:Y:S01]  /*18620*/  @!P1 IMAD.IADD R171, R171, 0x1, -R191.reuse ;  /* 0x00000001abab9824 */ /* 0x100fe200078e0abf */
[----:B------:R-:W-:Y:S01]  /*18630*/  IABS R174, R176 ;  /* 0x000000b000ae7213 */ /* 0x000fe20000000000 */
[----:B------:R-:W-:Y:S02]  /*18640*/  @!P3 IMAD.IADD R170, R170, 0x1, -R191 ;  /* 0x00000001aaaab824 */ /* 0x000fe400078e0abf */
[----:B------:R-:W-:Y:S01]  /*18650*/  @!P4 IADD3 R169, R169, -R191, RZ ;  /* 0x800000bfa9a9c210 */ /* 0x000fe20007ffe0ff */
[----:B------:R-:W-:Y:S01]  /*18660*/  IMAD.HI.U32 R179, R194, R173, RZ ;  /* 0x000000adc2b37227 */ /* 0x000fe200078e00ff */
[----:B------:R-:W-:-:S02]  /*18670*/  ISETP.GT.U32.AND P4, PT, R191, R172, PT ;  /* 0x000000acbf00720c */ /* 0x000fc40003f84070 */
[C---:B------:R-:W-:Y:S01]  /*18680*/  ISETP.GT.U32.AND P1, PT, R191.reuse, R171, PT ;  /* 0x000000abbf00720c */ /* 0x040fe20003f24070 */
[----:B------:R-:W-:Y:S01]  /*18690*/  @!P2 IMAD.MOV R169, RZ, RZ, -R169 ;  /* 0x000000ffffa9a224 */ /* 0x000fe200078e0aa9 */
[----:B------:R-:W-:Y:S01]  /*186a0*/  ISETP.GT.U32.AND P3, PT, R191, R170, PT ;  /* 0x000000aabf00720c */ /* 0x000fe20003f64070 */
[----:B------:R-:W-:Y:S01]  /*186b0*/  IMAD.HI.U32 R180, R194, R174, RZ ;  /* 0x000000aec2b47227 */ /* 0x000fe200078e00ff */
[----:B------:R-:W-:-:S03]  /*186c0*/  ISETP.GE.AND P2, PT, R175, RZ, PT ;  /* 0x000000ffaf00720c */ /* 0x000fc60003f46270 */
[----:B------:R-:W-:Y:S01]  /*186d0*/  IMAD.MOV R175, RZ, RZ, -R179 ;  /* 0x000000ffffaf7224 */ /* 0x000fe200078e0ab3 */
[----:B------:R-:W-:Y:S01]  /*186e0*/  IADD3 R179, R247, 0x1e9, RZ ;  /* 0x000001e9f7b37810 */ /* 0x000fe20007ffe0ff */
[----:B------:R-:W-:Y:S02]  /*186f0*/  IMAD.MOV R180, RZ, RZ, -R180 ;  /* 0x000000ffffb47224 */ /* 0x000fe400078e0ab4 */
[----:B------:R-:W-:Y:S02]  /*18700*/  @!P4 IMAD.IADD R172, R172, 0x1, -R191 ;  /* 0x00000001acacc824 */ /* 0x000fe400078e0abf */
[----:B------:R-:W-:Y:S01]  /*18710*/  IMAD R173, R191, R175, R173 ;  /* 0x000000afbfad7224 */ /* 0x000fe200078e02ad */
[----:B------:R-:W-:Y:S01]  /*18720*/  @!P1 IADD3 R171, R171, -R191, RZ ;  /* 0x800000bfabab9210 */ /* 0x000fe20007ffe0ff */
[C---:B------:R-:W-:Y:S01]  /*18730*/  IMAD R174, R191.reuse, R180, R174 ;  /* 0x000000b4bfae7224 */ /* 0x040fe200078e02ae */
[----:B------:R-:W-:Y:S01]  /*18740*/  IABS R175, R179 ;  /* 0x000000b300af7213 */ /* 0x000fe20000000000 */
[----:B------:R-:W-:Y:S01]  /*18750*/  @!P3 IMAD.IADD R170, R170, 0x1, -R191 ;  /* 0x00000001aaaab824 */ /* 0x000fe200078e0abf */
[C---:B------:R-:W-:Y:S01]  /*18760*/  ISETP.GT.U32.AND P4, PT, R191.reuse, R172, PT ;  /* 0x000000acbf00720c */ /* 0x040fe20003f84070 */
[----:B------:R-:W-:Y:S01]  /*18770*/  @!P2 IMAD.MOV R171, RZ, RZ, -R171 ;  /* 0x000000ffffaba224 */ /* 0x000fe200078e0aab */
[C---:B------:R-:W-:Y:S01]  /*18780*/  ISETP.GT.U32.AND P1, PT, R191.reuse, R173, PT ;  /* 0x000000adbf00720c */ /* 0x040fe20003f24070 */
[----:B------:R-:W-:Y:S01]  /*18790*/  @!P6 IMAD.MOV R170, RZ, RZ, -R170 ;  /* 0x000000ffffaae224 */ /* 0x000fe200078e0aaa */
[----:B------:R-:W-:Y:S01]  /*187a0*/  ISETP.GT.U32.AND P2, PT, R191, R174, PT ;  /* 0x000000aebf00720c */ /* 0x000fe20003f44070 */
[----:B-1----:R-:W-:Y:S01]  /*187b0*/  IMAD.MOV.U32 R3, RZ, RZ, R203 ;  /* 0x000000ffff037224 */ /* 0x002fe200078e00cb */
[----:B------:R-:W-:Y:S01]  /*187c0*/  ISETP.GE.AND P3, PT, R178, RZ, PT ;  /* 0x000000ffb200720c */ /* 0x000fe20003f66270 */
[----:B------:R-:W-:Y:S01]  /*187d0*/  IMAD R203, R199, 0x2, R202 ;  /* 0x00000002c7cb7824 */ /* 0x000fe200078e02ca */
[----:B------:R-:W-:Y:S01]  /*187e0*/  ISETP.GE.AND P6, PT, R177, RZ, PT ;  /* 0x000000ffb100720c */ /* 0x000fe20003fc6270 */
[----:B------:R-:W-:Y:S01]  /*187f0*/  IMAD.HI.U32 R177, R194, R175, RZ ;  /* 0x000000afc2b17227 */ /* 0x000fe200078e00ff */
[----:B------:R-:W-:-:S02]  /*18800*/  IADD3 R178, R247, 0x1ea, RZ ;  /* 0x000001eaf7b27810 */ /* 0x000fc40007ffe0ff */
[----:B------:R-:W-:Y:S01]  /*18810*/  IABS R180, R183 ;  /* 0x000000b700b47213 */ /* 0x000fe20000000000 */
[----:B------:R-:W-:Y:S01]  /*18820*/  IMAD.MOV R177, RZ, RZ, -R177 ;  /* 0x000000ffffb17224 */ /* 0x000fe200078e0ab1 */
[----:B------:R-:W-:Y:S01]  /*18830*/  LEA R204, R199, R203, 0x1 ;  /* 0x000000cbc7cc7211 */ /* 0x000fe200078e08ff */
[----:B------:R-:W-:Y:S01]  /*18840*/  @!P4 IMAD.IADD R172, R172, 0x1, -R191 ;  /* 0x00000001acacc824 */ /* 0x000fe200078e0abf */
[----:B------:R-:W-:Y:S01]  /*18850*/  @!P1 IADD3 R173, R173, -R191, RZ ;  /* 0x800000bfadad9210 */ /* 0x000fe20007ffe0ff */
[----:B------:R-:W-:Y:S01]  /*18860*/  IMAD R175, R191, R177, R175 ;  /* 0x000000b1bfaf7224 */ /* 0x000fe200078e02af */
[----:B------:R-:W-:Y:S01]  /*18870*/  IADD3 R177, R247, 0x1eb, RZ ;  /* 0x000001ebf7b17810 */ /* 0x000fe20007ffe0ff */
[----:B------:R-:W-:Y:S01]  /*18880*/  @!P2 IMAD.IADD R174, R174, 0x1, -R191 ;  /* 0x00000001aeaea824 */ /* 0x000fe200078e0abf */
[C---:B------:R-:W-:Y:S01]  /*18890*/  ISETP.GT.U32.AND P1, PT, R191.reuse, R173, PT ;  /* 0x000000adbf00720c */ /* 0x040fe20003f24070 */
[----:B------:R-:W-:Y:S01]  /*188a0*/  @!P3 IMAD.MOV R172, RZ, RZ, -R172 ;  /* 0x000000ffffacb224 */ /* 0x000fe200078e0aac */
[----:B------:R-:W-:Y:S01]  /*188b0*/  ISETP.GT.U32.AND P3, PT, R191, R175, PT ;  /* 0x000000afbf00720c */ /* 0x000fe20003f64070 */
[----:B------:R-:W-:Y:S01]  /*188c0*/  IMAD R205, R199, 0x2, R204 ;  /* 0x00000002c7cd7824 */ /* 0x000fe200078e02cc */
[----:B------:R-:W-:Y:S01]  /*188d0*/  ISETP.GT.U32.AND P2, PT, R191, R174, PT ;  /* 0x000000aebf00720c */ /* 0x000fe20003f44070 */
[----:B------:R-:W-:Y:S01]  /*188e0*/  IMAD.MOV.U32 R4, RZ, RZ, R3 ;  /* 0x000000ffff047224 */ /* 0x000fe200078e0003 */
[----:B------:R-:W-:Y:S01]  /*188f0*/  ISETP.GE.AND P4, PT, R176, RZ, PT ;  /* 0x000000ffb000720c */ /* 0x000fe20003f86270 */
[C---:B------:R-:W-:Y:S01]  /*18900*/  IMAD R206, R199.reuse, 0x2, R205 ;  /* 0x00000002c7ce7824 */ /* 0x040fe200078e02cd */
[----:B------:R-:W-:Y:S01]  /*18910*/  IABS R176, R178 ;  /* 0x000000b200b07213 */ /* 0x000fe20000000000 */
[----:B------:R-:W-:Y:S01]  /*18920*/  IMAD.MOV.U32 R3, RZ, RZ, R250 ;  /* 0x000000ffff037224 */ /* 0x000fe200078e00fa */
[----:B------:R-:W-:Y:S01]  /*18930*/  IABS R181, R177 ;  /* 0x000000b100b57213 */ /* 0x000fe20000000000 */
[----:B------:R-:W-:-:S02]  /*18940*/  IMAD R207, R199, 0x2, R206 ;  /* 0x00000002c7cf7824 */ /* 0x000fc400078e02ce */
[--C-:B------:R-:W-:Y:S01]  /*18950*/  @!P1 IMAD.IADD R173, R173, 0x1, -R191.reuse ;  /* 0x00000001adad9824 */ /* 0x100fe200078e0abf */
[----:B------:R-:W-:Y:S01]  /*18960*/  ISETP.GE.AND P1, PT, R179, RZ, PT ;  /* 0x000000ffb300720c */ /* 0x000fe20003f26270 */
[----:B------:R-:W-:Y:S01]  /*18970*/  @!P3 IMAD.IADD R175, R175, 0x1, -R191 ;  /* 0x00000001afafb824 */ /* 0x000fe200078e0abf */
[----:B------:R-:W-:Y:S01]  /*18980*/  MOV R179, R181 ;  /* 0x000000b500b37202 */ /* 0x000fe20000000f00 */
[----:B------:R-:W-:-:S03]  /*18990*/  IMAD.HI.U32 R182, R194, R176, RZ ;  /* 0x000000b0c2b67227 */ /* 0x000fc600078e00ff */
[----:B------:R-:W-:Y:S01]  /*189a0*/  ISETP.GT.U32.AND P3, PT, R191, R175, PT ;  /* 0x000000afbf00720c */ /* 0x000fe20003f64070 */
[----:B------:R-:W-:Y:S01]  /*189b0*/  @!P2 IMAD.IADD R174, R174, 0x1, -R191 ;  /* 0x00000001aeaea824 */ /* 0x000fe200078e0abf */
[----:B------:R-:W-:Y:S01]  /*189c0*/  ISETP.GE.AND P2, PT, R178, RZ, PT ;  /* 0x000000ffb200720c */ /* 0x000fe20003f46270 */
[----:B------:R-:W-:Y:S02]  /*189d0*/  IMAD.MOV R181, RZ, RZ, -R182 ;  /* 0x000000ffffb57224 */ /* 0x000fe400078e0ab6 */
[----:B------:R-:W-:Y:S02]  /*189e0*/  IMAD.MOV.U32 R178, RZ, RZ, R180 ;  /* 0x000000ffffb27224 */ /* 0x000fe400078e00b4 */
[----:B------:R-:W-:-:S04]  /*189f0*/  IMAD.HI.U32 R180, R194, R179, RZ ;  /* 0x000000b3c2b47227 */ /* 0x000fc800078e00ff */
[----:B------:R-:W-:Y:S02]  /*18a00*/  IMAD R176, R191, R181, R176 ;  /* 0x000000b5bfb07224 */ /* 0x000fe400078e02b0 */
[----:B------:R-:W-:Y:S02]  /*18a10*/  IMAD.MOV R181, RZ, RZ, -R180 ;  /* 0x000000ffffb57224 */ /* 0x000fe400078e0ab4 */
[----:B------:R-:W-:Y:S01]  /*18a20*/  @!P4 IMAD.MOV R174, RZ, RZ, -R174 ;  /* 0x000000ffffaec224 */ /* 0x000fe200078e0aae */
[----:B------:R-:W-:Y:S01]  /*18a30*/  ISETP.GE.AND P4, PT, R177, RZ, PT ;  /* 0x000000ffb100720c */ /* 0x000fe20003f86270 */
[----:B------:R-:W-:Y:S01]  /*18a40*/  IMAD R177, R191, R181, R179 ;  /* 0x000000b5bfb17224 */ /* 0x000fe200078e02b3 */
[----:B------:R-:W-:Y:S01]  /*18a50*/  IABS R181, R185 ;  /* 0x000000b900b57213 */ /* 0x000fe20000000000 */
[----:B------:R-:W-:-:S04]  /*18a60*/  IMAD.HI.U32 R182, R194, R178, RZ ;  /* 0x000000b2c2b67227 */ /* 0x000fc800078e00ff */
[----:B------:R-:W-:Y:S01]  /*18a70*/  @!P3 IMAD.IADD R175, R175, 0x1, -R191 ;  /* 0x00000001afafb824 */ /* 0x000fe200078e0abf */
[C---:B------:R-:W-:Y:S01]  /*18a80*/  ISETP.GT.U32.AND P3, PT, R191.reuse, R177, PT ;  /* 0x000000b1bf00720c */ /* 0x040fe20003f64070 */
[----:B------:R-:W-:Y:S01]  /*18a90*/  @!P6 IMAD.MOV R173, RZ, RZ, -R173 ;  /* 0x000000ffffade224 */ /* 0x000fe200078e0aad */
[----:B------:R-:W-:Y:S01]  /*18aa0*/  IADD3 R180, -R182, RZ, RZ ;  /* 0x000000ffb6b47210 */ /* 0x000fe20007ffe1ff */
[----:B------:R-:W-:Y:S01]  /*18ab0*/  @!P1 IMAD.MOV R175, RZ, RZ, -R175 ;  /* 0x000000ffffaf9224 */ /* 0x000fe200078e0aaf */
[----:B------:R-:W-:Y:S01]  /*18ac0*/  ISETP.GT.U32.AND P6, PT, R191, R176, PT ;  /* 0x000000b0bf00720c */ /* 0x000fe20003fc4070 */
[----:B------:R-:W-:Y:S01]  /*18ad0*/  IMAD R208, R199, 0x2, R207 ;  /* 0x00000002c7d07824 */ /* 0x000fe200078e02cf */
[----:B------:R-:W-:Y:S01]  /*18ae0*/  IABS R182, R189 ;  /* 0x000000bd00b67213 */ /* 0x000fe20000000000 */
[----:B------:R-:W-:Y:S01]  /*18af0*/  IMAD R178, R191, R180, R178 ;  /* 0x000000b4bfb27224 */ /* 0x000fe200078e02b2 */
[----:B------:R-:W-:Y:S01]  /*18b00*/  IADD3 R180, R247, 0x1ed, RZ ;  /* 0x000001edf7b47810 */ /* 0x000fe20007ffe0ff */
[----:B------:R-:W-:-:S02]  /*18b10*/  IMAD R209, R199, 0x2, R208 ;  /* 0x00000002c7d17824 */ /* 0x000fc400078e02d0 */
[C---:B------:R-:W-:Y:S01]  /*18b20*/  IMAD.HI.U32 R186, R194.reuse, R182, RZ ;  /* 0x000000b6c2ba7227 */ /* 0x040fe200078e00ff */
[----:B------:R-:W-:Y:S02]  /*18b30*/  IABS R179, R180 ;  /* 0x000000b400b37213 */ /* 0x000fe40000000000 */
[----:B------:R-:W-:Y:S01]  /*18b40*/  ISETP.GT.U32.AND P1, PT, R191, R178, PT ;  /* 0x000000b2bf00720c */ /* 0x000fe20003f24070 */
[----:B------:R-:W-:Y:S02]  /*18b50*/  @!P3 IMAD.IADD R177, R177, 0x1, -R191 ;  /* 0x00000001b1b1b824 */ /* 0x000fe400078e0abf */
[----:B------:R-:W-:-:S03]  /*18b60*/  IMAD.HI.U32 R184, R194, R179, RZ ;  /* 0x000000b3c2b87227 */ /* 0x000fc600078e00ff */
[----:B------:R-:W-:Y:S01]  /*18b70*/  ISETP.GT.U32.AND P3, PT, R191, R177, PT ;  /* 0x000000b1bf00720c */ /* 0x000fe20003f64070 */
[----:B------:R-:W-:Y:S02]  /*18b80*/  @!P6 IMAD.IADD R176, R176, 0x1, -R191 ;  /* 0x00000001b0b0e824 */ /* 0x000fe400078e0abf */
[----:B------:R-:W-:Y:S02]  /*18b90*/  IMAD.MOV R184, RZ, RZ, -R184 ;  /* 0x000000ffffb87224 */ /* 0x000fe400078e0ab8 */
[----:B------:R-:W-:Y:S01]  /*18ba0*/  IMAD R210, R199, 0x2, R209 ;  /* 0x00000002c7d27824 */ /* 0x000fe200078e02d1 */
[C---:B------:R-:W-:Y:S01]  /*18bb0*/  ISETP.GT.U32.AND P6, PT, R191.reuse, R176, PT ;  /* 0x000000b0bf00720c */ /* 0x040fe20003fc4070 */
[----:B------:R-:W-:Y:S02]  /*18bc0*/  IMAD R179, R191, R184, R179 ;  /* 0x000000b8bfb37224 */ /* 0x000fe400078e02b3 */
[--C-:B------:R-:W-:Y:S01]  /*18bd0*/  @!P1 IMAD.IADD R178, R178, 0x1, -R191.reuse ;  /* 0x00000001b2b29824 */ /* 0x100fe200078e0abf */
[----:B------:R-:W-:Y:S01]  /*18be0*/  ISETP.GE.AND P1, PT, R180, RZ, PT ;  /* 0x000000ffb400720c */ /* 0x000fe20003f26270 */
[----:B------:R-:W-:Y:S01]  /*18bf0*/  IMAD.MOV R184, RZ, RZ, -R186 ;  /* 0x000000ffffb87224 */ /* 0x000fe200078e0aba */
[----:B------:R-:W-:Y:S01]  /*18c00*/  IABS R186, R196 ;  /* 0x000000c400ba7213 */ /* 0x000fe20000000000 */
[----:B------:R-:W-:Y:S01]  /*18c10*/  @!P3 IMAD.IADD R177, R177, 0x1, -R191 ;  /* 0x00000001b1b1b824 */ /* 0x000fe200078e0abf */
[----:B------:R-:W-:Y:S01]  /*18c20*/  ISETP.GT.U32.AND P3, PT, R191, R179, PT ;  /* 0x000000b3bf00720c */ /* 0x000fe20003f64070 */
[----:B------:R-:W-:-:S02]  /*18c30*/  IMAD R211, R199, 0x2, R210 ;  /* 0x00000002c7d37824 */ /* 0x000fc400078e02d2 */
[----:B------:R-:W-:Y:S02]  /*18c40*/  @!P4 IMAD.MOV R177, RZ, RZ, -R177 ;  /* 0x000000ffffb1c224 */ /* 0x000fe400078e0ab1 */
[----:B------:R-:W-:Y:S01]  /*18c50*/  @!P6 IMAD.IADD R176, R176, 0x1, -R191 ;  /* 0x00000001b0b0e824 */ /* 0x000fe200078e0abf */
[----:B------:R-:W-:Y:S01]  /*18c60*/  ISETP.GE.AND P6, PT, R183, RZ, PT ;  /* 0x000000ffb700720c */ /* 0x000fe20003fc6270 */
[----:B------:R-:W-:Y:S01]  /*18c70*/  IMAD.HI.U32 R183, R194, R181, RZ ;  /* 0x000000b5c2b77227 */ /* 0x000fe200078e00ff */
[----:B------:R-:W-:-:S03]  /*18c80*/  LEA R212, R199, R211, 0x1 ;  /* 0x000000d3c7d47211 */ /* 0x000fc600078e08ff */
[----:B------:R-:W-:Y:S01]  /*18c90*/  @!P2 IMAD.MOV R176, RZ, RZ, -R176 ;  /* 0x000000ffffb0a224 */ /* 0x000fe200078e0ab0 */
[----:B------:R-:W-:Y:S01]  /*18ca0*/  IADD3 R183, -R183, RZ, RZ ;  /* 0x000000ffb7b77210 */ /* 0x000fe20007ffe1ff */
[----:B------:R-:W-:Y:S01]  /*18cb0*/  IMAD R213, R199, 0x2, R212 ;  /* 0x00000002c7d57824 */ /* 0x000fe200078e02d4 */
[----:B------:R-:W-:Y:S01]  /*18cc0*/  @!P3 IADD3 R179, R179, -R191, RZ ;  /* 0x800000bfb3b3b210 */ /* 0x000fe20007ffe0ff */
[----:B------:R-:W-:Y:S01]  /*18cd0*/  IMAD.MOV.U32 R250, RZ, RZ, R234 ;  /* 0x000000fffffa7224 */ /* 0x000fe200078e00ea */
[C---:B------:R-:W-:Y:S01]  /*18ce0*/  ISETP.GT.U32.AND P3, PT, R191.reuse, R178, PT ;  /* 0x000000b2bf00720c */ /* 0x040fe20003f64070 */
[C---:B------:R-:W-:Y:S01]  /*18cf0*/  IMAD R180, R191.reuse, R183, R181 ;  /* 0x000000b7bfb47224 */ /* 0x040fe200078e02b5 */
[----:B------:R-:W-:Y:S01]  /*18d00*/  IABS R183, R188 ;  /* 0x000000bc00b77213 */ /* 0x000fe20000000000 */
[C---:B------:R-:W-:Y:S01]  /*18d10*/  IMAD R181, R191.reuse, R184, R182 ;  /* 0x000000b8bfb57224 */ /* 0x040fe200078e02b6 */
[----:B------:R-:W-:Y:S01]  /*18d20*/  ISETP.GT.U32.AND P2, PT, R191, R179, PT ;  /* 0x000000b3bf00720c */ /* 0x000fe20003f44070 */
[----:B------:R-:W-:Y:S01]  /*18d30*/  IMAD R214, R199, 0x2, R213 ;  /* 0x00000002c7d67824 */ /* 0x000fe200078e02d5 */
[----:B------:R-:W-:Y:S01]  /*18d40*/  ISETP.GT.U32.AND P4, PT, R191, R180, PT ;  /* 0x000000b4bf00720c */ /* 0x000fe20003f84070 */
[----:B------:R-:W-:Y:S01]  /*18d50*/  IMAD.MOV.U32 R182, RZ, RZ, R183 ;  /* 0x000000ffffb67224 */ /* 0x000fe200078e00b7 */
[----:B------:R-:W-:Y:S01]  /*18d60*/  IABS R184, R193 ;  /* 0x000000c100b87213 */ /* 0x000fe20000000000 */
[----:B------:R-:W-:-:S02]  /*18d70*/  IMAD R215, R199, 0x2, R214 ;  /* 0x00000002c7d77824 */ /* 0x000fc400078e02d6 */
[----:B------:R-:W-:Y:S02]  /*18d80*/  IMAD.HI.U32 R183, R194, R182, RZ ;  /* 0x000000b6c2b77227 */ /* 0x000fe400078e00ff */
[----:B------:R-:W-:Y:S02]  /*18d90*/  @!P3 IADD3 R178, R178, -R191, RZ ;  /* 0x800000bfb2b2b210 */ /* 0x000fe40007ffe0ff */
[----:B------:R-:W-:Y:S01]  /*18da0*/  ISETP.GT.U32.AND P3, PT, R191, R181, PT ;  /* 0x000000b5bf00720c */ /* 0x000fe20003f64070 */
[----:B------:R-:W-:Y:S02]  /*18db0*/  IMAD.MOV R187, RZ, RZ, -R183 ;  /* 0x000000ffffbb7224 */ /* 0x000fe400078e0ab7 */
[----:B------:R-:W-:Y:S02]  /*18dc0*/  IMAD.MOV.U32 R183, RZ, RZ, R184 ;  /* 0x000000ffffb77224 */ /* 0x000fe400078e00b8 */
[----:B------:R-:W-:Y:S01]  /*18dd0*/  @!P4 IMAD.IADD R180, R180, 0x1, -R191 ;  /* 0x00000001b4b4c824 */ /* 0x000fe200078e0abf */
[----:B------:R-:W-:Y:S01]  /*18de0*/  ISETP.GE.AND P4, PT, R185, RZ, PT ;  /* 0x000000ffb900720c */ /* 0x000fe20003f86270 */
[----:B------:R-:W-:Y:S01]  /*18df0*/  IMAD R182, R191, R187, R182 ;  /* 0x000000bbbfb67224 */ /* 0x000fe200078e02b6 */
[----:B------:R-:W-:Y:S01]  /*18e00*/  IABS R185, R192 ;  /* 0x000000c000b97213 */ /* 0x000fe20000000000 */
[----:B------:R-:W-:-:S04]  /*18e10*/  IMAD.HI.U32 R187, R194, R183, RZ ;  /* 0x000000b7c2bb7227 */ /* 0x000fc800078e00ff */
[--C-:B------:R-:W-:Y:S01]  /*18e20*/  @!P3 IMAD.IADD R181, R181, 0x1, -R191.reuse ;  /* 0x00000001b5b5b824 */ /* 0x100fe200078e0abf */
[----:B------:R-:W-:Y:S01]  /*18e30*/  ISETP.GT.U32.AND P3, PT, R191, R180, PT ;  /* 0x000000b4bf00720c */ /* 0x000fe20003f64070 */
[----:B------:R-:W-:Y:S01]  /*18e40*/  @!P2 IMAD.IADD R179, R179, 0x1, -R191 ;  /* 0x00000001b3b3a824 */ /* 0x000fe200078e0abf */
[C---:B------:R-:W-:Y:S01]  /*18e50*/  ISETP.GT.U32.AND P2, PT, R191.reuse, R182, PT ;  /* 0x000000b6bf00720c */ /* 0x040fe20003f44070 */
[----:B------:R-:W-:Y:S02]  /*18e60*/  IMAD.MOV R187, RZ, RZ, -R187 ;  /* 0x000000ffffbb7224 */ /* 0x000fe400078e0abb */
[----:B------:R-:W-:Y:S02]  /*18e70*/  IMAD.MOV.U32 R184, RZ, RZ, R186 ;  /* 0x000000ffffb87224 */ /* 0x000fe400078e00ba */
[C---:B------:R-:W-:Y:S01]  /*18e80*/  IMAD R183, R191.reuse, R187, R183 ;  /* 0x000000bbbfb77224 */ /* 0x040fe200078e02b7 */
[----:B------:R-:W-:Y:S01]  /*18e90*/  IABS R187, R197 ;  /* 0x000000c500bb7213 */ /* 0x000fe20000000000 */
[----:B------:R-:W-:Y:S01]  /*18ea0*/  @!P6 IMAD.MOV R178, RZ, RZ, -R178 ;  /* 0x000000ffffb2e224 */ /* 0x000fe200078e0ab2 */
[----:B------:R-:W-:Y:S01]  /*18eb0*/  ISETP.GT.U32.AND P6, PT, R191, R181, PT ;  /* 0x000000b5bf00720c */ /* 0x000fe20003fc4070 */
[----:B------:R-:W-:-:S04]  /*18ec0*/  IMAD.HI.U32 R186, R194, R184, RZ ;  /* 0x000000b8c2ba7227 */ /* 0x000fc800078e00ff */
[--C-:B------:R-:W-:Y:S01]  /*18ed0*/  @!P3 IMAD.IADD R180, R180, 0x1, -R191.reuse ;  /* 0x00000001b4b4b824 */ /* 0x100fe200078e0abf */
[C---:B------:R-:W-:Y:S01]  /*18ee0*/  ISETP.GT.U32.AND P3, PT, R191.reuse, R183, PT ;  /* 0x000000b7bf00720c */ /* 0x040fe20003f64070 */
[----:B------:R-:W-:Y:S02]  /*18ef0*/  IMAD.MOV R186, RZ, RZ, -R186 ;  /* 0x000000ffffba7224 */ /* 0x000fe400078e0aba */
[----:B------:R-:W-:Y:S02]  /*18f00*/  @!P2 IMAD.IADD R182, R182, 0x1, -R191 ;  /* 0x00000001b6b6a824 */ /* 0x000fe400078e0abf */
[C---:B------:R-:W-:Y:S01]  /*18f10*/  IMAD R184, R191.reuse, R186, R184 ;  /* 0x000000babfb87224 */ /* 0x040fe200078e02b8 */
[----:B------:R-:W-:Y:S01]  /*18f20*/  IABS R186, R190 ;  /* 0x000000be00ba7213 */ /* 0x000fe20000000000 */
[----:B------:R-:W-:Y:S01]  /*18f30*/  IMAD.HI.U32 R195, R194, R185, RZ ;  /* 0x000000b9c2c37227 */ /* 0x000fe200078e00ff */
[----:B------:R-:W-:Y:S02]  /*18f40*/  ISETP.GT.U32.AND P2, PT, R191, R182, PT ;  /* 0x000000b6bf00720c */ /* 0x000fe40003f44070 */
[----:B------:R-:W-:Y:S01]  /*18f50*/  @!P6 IADD3 R181, R181, -R191, RZ ;  /* 0x800000bfb5b5e210 */ /* 0x000fe20007ffe0ff */
[----:B------:R-:W-:Y:S01]  /*18f60*/  IMAD.MOV R195, RZ, RZ, -R195 ;  /* 0x000000ffffc37224 */ /* 0x000fe200078e0ac3 */
[----:B------:R-:W-:Y:S01]  /*18f70*/  ISETP.GT.U32.AND P6, PT, R191, R184, PT ;  /* 0x000000b8bf00720c */ /* 0x000fe20003fc4070 */
[----:B------:R-:W-:-:S02]  /*18f80*/  @!P3 IMAD.IADD R183, R183, 0x1, -R191 ;  /* 0x00000001b7b7b824 */ /* 0x000fc400078e0abf */
[----:B------:R-:W-:Y:S02]  /*18f90*/  @!P1 IMAD.MOV R179, RZ, RZ, -R179 ;  /* 0x000000ffffb39224 */ /* 0x000fe400078e0ab3 */
[C---:B------:R-:W-:Y:S01]  /*18fa0*/  IMAD R185, R191.reuse, R195, R185 ;  /* 0x000000c3bfb97224 */ /* 0x040fe200078e02b9 */
[----:B------:R-:W-:Y:S01]  /*18fb0*/  ISETP.GT.U32.AND P1, PT, R191, R183, PT ;  /* 0x000000b7bf00720c */ /* 0x000fe20003f24070 */
[----:B------:R-:W-:-:S03]  /*18fc0*/  IMAD.HI.U32 R195, R194, R187, RZ ;  /* 0x000000bbc2c37227 */ /* 0x000fc600078e00ff */
[----:B------:R-:W-:Y:S01]  /*18fd0*/  ISETP.GT.U32.AND P3, PT, R191, R185, PT ;  /* 0x000000b9bf00720c */ /* 0x000fe20003f64070 */
[----:B------:R-:W-:Y:S01]  /*18fe0*/  @!P2 IMAD.IADD R182, R182, 0x1, -R191 ;  /* 0x00000001b6b6a824 */ /* 0x000fe200078e0abf */
[----:B------:R-:W-:Y:S01]  /*18ff0*/  ISETP.GE.AND P2, PT, R189, RZ, PT ;  /* 0x000000ffbd00720c */ /* 0x000fe20003f46270 */
[----:B------:R-:W-:Y:S01]  /*19000*/  IMAD.HI.U32 R189, R194, R186, RZ ;  /* 0x000000bac2bd7227 */ /* 0x000fe200078e00ff */
[----:B------:R-:W-:Y:S02]  /*19010*/  @!P6 IADD3 R184, R184, -R191, RZ ;  /* 0x800000bfb8b8e210 */ /* 0x000fe40007ffe0ff */
[----:B------:R-:W-:Y:S01]  /*19020*/  ISETP.GE.AND P6, PT, R188, RZ, PT ;  /* 0x000000ffbc00720c */ /* 0x000fe20003fc6270 */
[----:B------:R-:W-:Y:S01]  /*19030*/  IMAD.MOV R198, RZ, RZ, -R195 ;  /* 0x000000ffffc67224 */ /* 0x000fe200078e0ac3 */
[----:B------:R-:W-:Y:S01]  /*19040*/  IADD3 R195, R247, 0x1f6, RZ ;  /* 0x000001f6f7c37810 */ /* 0x000fe20007ffe0ff */
[----:B------:R-:W-:Y:S02]  /*19050*/  IMAD.MOV R189, RZ, RZ, -R189 ;  /* 0x000000ffffbd7224 */ /* 0x000fe400078e0abd */
[C---:B------:R-:W-:Y:S01]  /*19060*/  IMAD R187, R191.reuse, R198, R187 ;  /* 0x000000c6bfbb7224 */ /* 0x040fe200078e02bb */
[----:B------:R-:W-:Y:S01]  /*19070*/  IABS R188, R195 ;  /* 0x000000c300bc7213 */ /* 0x000fe20000000000 */
[C---:B------:R-:W-:Y:S01]  /*19080*/  IMAD R186, R191.reuse, R189, R186 ;  /* 0x000000bdbfba7224 */ /* 0x040fe200078e02ba */
[----:B------:R-:W-:Y:S01]  /*19090*/  IABS R198, R242 ;  /* 0x000000f200c67213 */ /* 0x000fe20000000000 */
[----:B------:R-:W-:Y:S01]  /*190a0*/  @!P4 IMAD.MOV R180, RZ, RZ, -R180 ;  /* 0x000000ffffb4c224 */ /* 0x000fe200078e0ab4 */
[----:B------:R-:W-:Y:S01]  /*190b0*/  ISETP.GT.U32.AND P4, PT, R191, R184, PT ;  /* 0x000000b8bf00720c */ /* 0x000fe20003f84070 */
[----:B------:R-:W-:Y:S01]  /*190c0*/  @!P1 IMAD.IADD R183, R183, 0x1, -R191 ;  /* 0x00000001b7b79824 */ /* 0x000fe200078e0abf */
[C---:B------:R-:W-:Y:S01]  /*190d0*/  ISETP.GT.U32.AND P1, PT, R191.reuse, R187, PT ;  /* 0x000000bbbf00720c */ /* 0x040fe20003f24070 */
[----:B------:R-:W-:Y:S01]  /*190e0*/  @!P2 IMAD.MOV R181, RZ, RZ, -R181 ;  /* 0x000000ffffb5a224 */ /* 0x000fe200078e0ab5 */
[----:B------:R-:W-:Y:S01]  /*190f0*/  ISETP.GT.U32.AND P2, PT, R191, R186, PT ;  /* 0x000000babf00720c */ /* 0x000fe20003f44070 */
[----:B------:R-:W-:Y:S01]  /*19100*/  IMAD.HI.U32 R189, R194, R188, RZ ;  /* 0x000000bcc2bd7227 */ /* 0x000fe200078e00ff */
[----:B------:R-:W-:-:S02]  /*19110*/  @!P6 IADD3 R182, -R182, RZ, RZ ;  /* 0x000000ffb6b6e210 */ /* 0x000fc40007ffe1ff */
[----:B------:R-:W-:Y:S01]  /*19120*/  ISETP.GE.AND P6, PT, R193, RZ, PT ;  /* 0x000000ffc100720c */ /* 0x000fe20003fc6270 */
[----:B------:R-:W-:Y:S02]  /*19130*/  @!P3 IMAD.IADD R185, R185, 0x1, -R191 ;  /* 0x00000001b9b9b824 */ /* 0x000fe400078e0abf */
[----:B------:R-:W-:Y:S02]  /*19140*/  IMAD.MOV R189, RZ, RZ, -R189 ;  /* 0x000000ffffbd7224 */ /* 0x000fe400078e0abd */
[--C-:B------:R-:W-:Y:S01]  /*19150*/  @!P4 IMAD.IADD R184, R184, 0x1, -R191.reuse ;  /* 0x00000001b8b8c824 */ /* 0x100fe200078e0abf */
[----:B------:R-:W-:Y:S01]  /*19160*/  ISETP.GT.U32.AND P3, PT, R191, R185, PT ;  /* 0x000000b9bf00720c */ /* 0x000fe20003f64070 */
[--C-:B------:R-:W-:Y:S01]  /*19170*/  @!P1 IMAD.IADD R187, R187, 0x1, -R191.reuse ;  /* 0x00000001bbbb9824 */ /* 0x100fe200078e0abf */
[----:B------:R-:W-:Y:S01]  /*19180*/  ISETP.GE.AND P4, PT, R196, RZ, PT ;  /* 0x000000ffc400720c */ /* 0x000fe20003f86270 */
[----:B------:R-:W-:Y:S01]  /*19190*/  @!P2 IMAD.IADD R186, R186, 0x1, -R191 ;  /* 0x00000001babaa824 */ /* 0x000fe200078e0abf */
[----:B------:R-:W-:Y:S01]  /*191a0*/  ISETP.GE.AND P2, PT, R190, RZ, PT ;  /* 0x000000ffbe00720c */ /* 0x000fe20003f46270 */
[----:B------:R-:W-:Y:S01]  /*191b0*/  IMAD R188, R191, R189, R188 ;  /* 0x000000bdbfbc7224 */ /* 0x000fe200078e02bc */
[----:B------:R-:W-:Y:S01]  /*191c0*/  IADD3 R189, R247, 0x1f7, RZ ;  /* 0x000001f7f7bd7810 */ /* 0x000fe20007ffe0ff */
[----:B------:R-:W-:Y:S01]  /*191d0*/  @!P6 IMAD.MOV R183, RZ, RZ, -R183 ;  /* 0x000000ffffb7e224 */ /* 0x000fe200078e0ab7 */
[----:B------:R-:W-:Y:S01]  /*191e0*/  ISETP.GT.U32.AND P1, PT, R191, R187, PT ;  /* 0x000000bbbf00720c */ /* 0x000fe20003f24070 */
[----:B------:R-:W-:Y:S01]  /*191f0*/  IMAD R216, R199, 0x2, R215 ;  /* 0x00000002c7d87824 */ /* 0x000fe200078e02d7 */
[----:B------:R-:W-:-:S02]  /*19200*/  ISETP.GT.U32.AND P6, PT, R191, R186, PT ;  /* 0x000000babf00720c */ /* 0x000fc40003fc4070 */
[----:B------:R-:W-:Y:S01]  /*19210*/  IABS R190, R189 ;  /* 0x000000bd00be7213 */ /* 0x000fe20000000000 */
[----:B------:R-:W-:Y:S01]  /*19220*/  @!P3 IMAD.IADD R185, R185, 0x1, -R191 ;  /* 0x00000001b9b9b824 */ /* 0x000fe200078e0abf */
[----:B------:R-:W-:Y:S01]  /*19230*/  ISETP.GE.AND P3, PT, R192, RZ, PT ;  /* 0x000000ffc000720c */ /* 0x000fe20003f66270 */
[----:B------:R-:W-:Y:S01]  /*19240*/  @!P4 IMAD.MOV R184, RZ, RZ, -R184 ;  /* 0x000000ffffb8c224 */ /* 0x000fe200078e0ab8 */
[----:B------:R-:W-:Y:S01]  /*19250*/  ISETP.GT.U32.AND P4, PT, R191, R188, PT ;  /* 0x000000bcbf00720c */ /* 0x000fe20003f84070 */
[----:B------:R-:W-:Y:S01]  /*19260*/  IMAD.HI.U32 R193, R194, R190, RZ ;  /* 0x000000bec2c17227 */ /* 0x000fe200078e00ff */
[----:B------:R-:W-:-:S03]  /*19270*/  IADD3 R192, R247, 0x1f8, RZ ;  /* 0x000001f8f7c07810 */ /* 0x000fc60007ffe0ff */
[----:B------:R-:W-:Y:S02]  /*19280*/  IMAD.MOV R193, RZ, RZ, -R193 ;  /* 0x000000ffffc17224 */ /* 0x000fe400078e0ac1 */
[--C-:B------:R-:W-:Y:S01]  /*19290*/  @!P1 IMAD.IADD R187, R187, 0x1, -R191.reuse ;  /* 0x00000001bbbb9824 */ /* 0x100fe200078e0abf */
[----:B------:R-:W-:Y:S01]  /*192a0*/  ISETP.GE.AND P1, PT, R189, RZ, PT ;  /* 0x000000ffbd00720c */ /* 0x000fe20003f26270 */
[----:B------:R-:W-:Y:S01]  /*192b0*/  @!P6 IMAD.IADD R186, R186, 0x1, -R191 ;  /* 0x00000001babae824 */ /* 0x000fe200078e0abf */
[----:B------:R-:W-:Y:S01]  /*192c0*/  ISETP.GE.AND P6, PT, R195, RZ, PT ;  /* 0x000000ffc300720c */ /* 0x000fe20003fc6270 */
[C---:B------:R-:W-:Y:S01]  /*192d0*/  IMAD R189, R191.reuse, R193, R190 ;  /* 0x000000c1bfbd7224 */ /* 0x040fe200078e02be */
[----:B------:R-:W-:Y:S01]  /*192e0*/  IABS R193, R192 ;  /* 0x000000c000c17213 */ /* 0x000fe20000000000 */
[----:B------:R-:W-:Y:S01]  /*192f0*/  @!P2 IMAD.MOV R186, RZ, RZ, -R186 ;  /* 0x000000ffffbaa224 */ /* 0x000fe200078e0aba */
[----:B------:R-:W-:Y:S01]  /*19300*/  @!P4 IADD3 R188, R188, -R191, RZ ;  /* 0x800000bfbcbcc210 */ /* 0x000fe20007ffe0ff */
[----:B------:R-:W-:Y:S01]  /*19310*/  @!P3 IMAD.MOV R185, RZ, RZ, -R185 ;  /* 0x000000ffffb9b224 */ /* 0x000fe200078e0ab9 */
[----:B------:R-:W-:Y:S01]  /*19320*/  ISETP.GT.U32.AND P2, PT, R191, R189, PT ;  /* 0x000000bdbf00720c */ /* 0x000fe20003f44070 */
[----:B------:R-:W-:Y:S01]  /*19330*/  IMAD.HI.U32 R195, R194, R193, RZ ;  /* 0x000000c1c2c37227 */ /* 0x000fe200078e00ff */
[----:B------:R-:W-:-:S02]  /*19340*/  ISETP.GE.AND P3, PT, R197, RZ, PT ;  /* 0x000000ffc500720c */ /* 0x000fc40003f66270 */
[----:B------:R-:W-:Y:S01]  /*19350*/  ISETP.GT.U32.AND P4, PT, R191, R188, PT ;  /* 0x000000bcbf00720c */ /* 0x000fe20003f84070 */
[----:B------:R-:W-:Y:S01]  /*19360*/  IMAD R217, R199, 0x2, R216 ;  /* 0x00000002c7d97824 */ /* 0x000fe200078e02d8 */
[----:B------:R-:W-:-:S03]  /*19370*/  IADD3 R190, R247, 0x1f9, RZ ;  /* 0x000001f9f7be7810 */ /* 0x000fc60007ffe0ff */
[----:B------:R-:W-:Y:S01]  /*19380*/  IMAD R218, R199, 0x2, R217 ;  /* 0x00000002c7da7824 */ /* 0x000fe200078e02d9 */
[----:B------:R-:W-:-:S03]  /*19390*/  IABS R196, R190 ;  /* 0x000000be00c47213 */ /* 0x000fc60000000000 */
[----:B------:R-:W-:Y:S02]  /*193a0*/  @!P2 IMAD.IADD R189, R189, 0x1, -R191 ;  /* 0x00000001bdbda824 */ /* 0x000fe400078e0abf */
[----:B------:R-:W-:Y:S01]  /*193b0*/  @!P3 IMAD.MOV R187, RZ, RZ, -R187 ;  /* 0x000000ffffbbb224 */ /* 0x000fe200078e0abb */
[----:B------:R-:W-:Y:S01]  /*193c0*/  ISETP.GE.AND P3, PT, R192, RZ, PT ;  /* 0x000000ffc000720c */ /* 0x000fe20003f66270 */
[----:B------:R-:W-:Y:S01]  /*193d0*/  IMAD.MOV R192, RZ, RZ, -R195 ;  /* 0x000000ffffc07224 */ /* 0x000fe200078e0ac3 */
[----:B------:R-:W-:Y:S01]  /*193e0*/  ISETP.GT.U32.AND P2, PT, R191, R189, PT ;  /* 0x000000bdbf00720c */ /* 0x000fe20003f44070 */
[----:B------:R-:W-:-:S04]  /*193f0*/  IMAD.HI.U32 R195, R194, R196, RZ ;  /* 0x000000c4c2c37227 */ /* 0x000fc800078e00ff */
[----:B------:R-:W-:Y:S01]  /*19400*/  @!P4 IMAD.IADD R188, R188, 0x1, -R191 ;  /* 0x00000001bcbcc824 */ /* 0x000fe200078e0abf */
[----:B------:R-:W-:Y:S01]  /*19410*/  ISETP.GE.AND P4, PT, R190, RZ, PT ;  /* 0x000000ffbe00720c */ /* 0x000fe20003f86270 */
[----:B------:R-:W-:Y:S01]  /*19420*/  IMAD R190, R191, R192, R193 ;  /* 0x000000c0bfbe7224 */ /* 0x000fe200078e02c1 */
[----:B------:R-:W-:Y:S01]  /*19430*/  IADD3 R192, R247, 0x1fa, RZ ;  /* 0x000001faf7c07810 */ /* 0x000fe20007ffe0ff */
[----:B------:R-:W-:Y:S01]  /*19440*/  IMAD.MOV R193, RZ, RZ, -R195 ;  /* 0x000000ffffc17224 */ /* 0x000fe200078e0ac3 */
[----:B------:R-:W-:Y:S01]  /*19450*/  IABS R195, R237 ;  /* 0x000000ed00c37213 */ /* 0x000fe20000000000 */
[----:B------:R-:W-:Y:S01]  /*19460*/  @!P6 IMAD.MOV R188, RZ, RZ, -R188 ;  /* 0x000000ffffbce224 */ /* 0x000fe200078e0abc */
[C---:B------:R-:W-:Y:S01]  /*19470*/  ISETP.GT.U32.AND P6, PT, R191.reuse, R190, PT ;  /* 0x000000bebf00720c */ /* 0x040fe20003fc4070 */
[----:B------:R-:W-:Y:S01]  /*19480*/  IMAD R196, R191, R193, R196 ;  /* 0x000000c1bfc47224 */ /* 0x000fe200078e02c4 */
[----:B------:R-:W-:Y:S01]  /*19490*/  @!P2 IADD3 R189, R189, -R191, RZ ;  /* 0x800000bfbdbda210 */ /* 0x000fe20007ffe0ff */
[----:B------:R-:W-:Y:S01]  /*194a0*/  IMAD R219, R199, 0x2, R218 ;  /* 0x00000002c7db7824 */ /* 0x000fe200078e02da */
[----:B------:R-:W-:-:S02]  /*194b0*/  IABS R193, R192 ;  /* 0x000000c000c17213 */ /* 0x000fc40000000000 */
[----:B------:R-:W-:Y:S01]  /*194c0*/  ISETP.GT.U32.AND P2, PT, R191, R196, PT ;  /* 0x000000c4bf00720c */ /* 0x000fe20003f44070 */
[----:B------:R-:W-:Y:S01]  /*194d0*/  @!P1 IMAD.MOV R189, RZ, RZ, -R189 ;  /* 0x000000ffffbd9224 */ /* 0x000fe200078e0abd */
[----:B------:R-:W-:Y:S01]  /*194e0*/  LEA R220, R199, R219, 0x1 ;  /* 0x000000dbc7dc7211 */ /* 0x000fe200078e08ff */
[----:B------:R-:W-:Y:S01]  /*194f0*/  IMAD.HI.U32 R197, R194, R193, RZ ;  /* 0x000000c1c2c57227 */ /* 0x000fe200078e00ff */
[----:B------:R-:W-:Y:S02]  /*19500*/  ISETP.GE.AND P1, PT, R192, RZ, PT ;  /* 0x000000ffc000720c */ /* 0x000fe40003f26270 */
[----:B------:R-:W-:Y:S01]  /*19510*/  IADD3 R247, R247, 0x1fe, RZ ;  /* 0x000001fef7f77810 */ /* 0x000fe20007ffe0ff */
[C---:B------:R-:W-:Y:S02]  /*19520*/  IMAD R221, R199.reuse, 0x2, R220 ;  /* 0x00000002c7dd7824 */ /* 0x040fe400078e02dc */
[----:B------:R-:W-:Y:S01]  /*19530*/  @!P6 IMAD.IADD R190, R190, 0x1, -R191 ;  /* 0x00000001bebee824 */ /* 0x000fe200078e0abf */
[----:B------:R-:W-:Y:S01]  /*19540*/  IABS R236, R247 ;  /* 0x000000f700ec7213 */ /* 0x000fe20000000000 */
[----:B------:R-:W-:-:S02]  /*19550*/  IMAD R222, R199, 0x2, R221 ;  /* 0x00000002c7de7824 */ /* 0x000fc400078e02dd */
[----:B------:R-:W-:Y:S01]  /*19560*/  IMAD.MOV R197, RZ, RZ, -R197 ;  /* 0x000000ffffc57224 */ /* 0x000fe200078e0ac5 */
[----:B------:R-:W-:Y:S01]  /*19570*/  ISETP.GT.U32.AND P6, PT, R191, R190, PT ;  /* 0x000000bebf00720c */ /* 0x000fe20003fc4070 */
[----:B------:R-:W-:Y:S01]  /*19580*/  @!P2 IMAD.IADD R196, R196, 0x1, -R191 ;  /* 0x00000001c4c4a824 */ /* 0x000fe200078e0abf */
[----:B------:R-:W-:Y:S01]  /*19590*/  LEA R223, R199, R222, 0x1 ;  /* 0x000000dec7df7211 */ /* 0x000fe200078e08ff */
[C---:B------:R-:W-:Y:S02]  /*195a0*/  IMAD R192, R191.reuse, R197, R193 ;  /* 0x000000c5bfc07224 */ /* 0x040fe400078e02c1 */
[----:B------:R-:W-:Y:S01]  /*195b0*/  IMAD.HI.U32 R193, R194, R195, RZ ;  /* 0x000000c3c2c17227 */ /* 0x000fe200078e00ff */
[----:B------:R-:W-:-:S03]  /*195c0*/  ISETP.GT.U32.AND P2, PT, R191, R196, PT ;  /* 0x000000c4bf00720c */ /* 0x000fc60003f44070 */
[----:B------:R-:W-:Y:S01]  /*195d0*/  IMAD R224, R199, 0x2, R223 ;  /* 0x00000002c7e07824 */ /* 0x000fe200078e02df */
[----:B------:R-:W-:Y:S01]  /*195e0*/  IADD3 R193, -R193, RZ, RZ ;  /* 0x000000ffc1c17210 */ /* 0x000fe20007ffe1ff */
[----:B------:R-:W-:-:S04]  /*195f0*/  IMAD.HI.U32 R197, R194, R198, RZ ;  /* 0x000000c6c2c57227 */ /* 0x000fc800078e00ff */
[----:B------:R-:W-:Y:S02]  /*19600*/  IMAD R225, R199, 0x2, R224 ;  /* 0x00000002c7e17824 */ /* 0x000fe400078e02e0 */
[----:B------:R-:W-:Y:S01]  /*19610*/  @!P6 IMAD.IADD R190, R190, 0x1, -R191 ;  /* 0x00000001bebee824 */ /* 0x000fe200078e0abf */
[C---:B------:R-:W-:Y:S01]  /*19620*/  ISETP.GT.U32.AND P6, PT, R191.reuse, R192, PT ;  /* 0x000000c0bf00720c */ /* 0x040fe20003fc4070 */
[----:B------:R-:W-:Y:S01]  /*19630*/  IMAD R193, R191, R193, R195 ;  /* 0x000000c1bfc17224 */ /* 0x000fe200078e02c3 */
[----:B------:R-:W-:Y:S01]  /*19640*/  IABS R195, R246 ;  /* 0x000000f600c37213 */ /* 0x000fe20000000000 */
[----:B------:R-:W-:Y:S01]  /*19650*/  IMAD R226, R199, 0x2, R225 ;  /* 0x00000002c7e27824 */ /* 0x000fe200078e02e1 */
[----:B------:R-:W-:Y:S01]  /*19660*/  @!P3 IADD3 R190, -R190, RZ, RZ ;  /* 0x000000ffbebeb210 */ /* 0x000fe20007ffe1ff */
[----:B------:R-:W-:Y:S01]  /*19670*/  @!P2 IMAD.IADD R196, R196, 0x1, -R191 ;  /* 0x00000001c4c4a824 */ /* 0x000fe200078e0abf */
[----:B------:R-:W-:Y:S01]  /*19680*/  ISETP.GT.U32.AND P2, PT, R191, R193, PT ;  /* 0x000000c1bf00720c */ /* 0x000fe20003f44070 */
[----:B------:R-:W-:-:S02]  /*19690*/  IMAD R227, R199, 0x2, R226 ;  /* 0x00000002c7e37824 */ /* 0x000fc400078e02e2 */
[----:B------:R-:W-:Y:S02]  /*196a0*/  IMAD.MOV R197, RZ, RZ, -R197 ;  /* 0x000000ffffc57224 */ /* 0x000fe400078e0ac5 */
[----:B------:R-:W-:Y:S01]  /*196b0*/  IMAD.HI.U32 R238, R194, R195, RZ ;  /* 0x000000c3c2ee7227 */ /* 0x000fe200078e00ff */
[----:B------:R-:W-:-:S03]  /*196c0*/  LEA R228, R199, R227, 0x1 ;  /* 0x000000e3c7e47211 */ /* 0x000fc600078e08ff */
[--C-:B------:R-:W-:Y:S02]  /*196d0*/  @!P6 IMAD.IADD R192, R192, 0x1, -R191.reuse ;  /* 0x00000001c0c0e824 */ /* 0x100fe400078e0abf */
[----:B------:R-:W-:Y:S02]  /*196e0*/  IMAD R229, R199, 0x2, R228 ;  /* 0x00000002c7e57824 */ /* 0x000fe400078e02e4 */
[C---:B------:R-:W-:Y:S01]  /*196f0*/  IMAD R198, R191.reuse, R197, R198 ;  /* 0x000000c5bfc67224 */ /* 0x040fe200078e02c6 */
[----:B------:R-:W-:Y:S01]  /*19700*/  ISETP.GT.U32.AND P6, PT, R191, R192, PT ;  /* 0x000000c0bf00720c */ /* 0x000fe20003fc4070 */
[----:B------:R-:W-:Y:S02]  /*19710*/  IMAD.MOV.U32 R197, RZ, RZ, R236 ;  /* 0x000000ffffc57224 */ /* 0x000fe400078e00ec */
[----:B------:R-:W-:Y:S01]  /*19720*/  @!P2 IMAD.IADD R193, R193, 0x1, -R191 ;  /* 0x00000001c1c1a824 */ /* 0x000fe200078e0abf */
[----:B------:R-:W-:Y:S01]  /*19730*/  ISETP.GT.U32.AND P3, PT, R191, R198, PT ;  /* 0x000000c6bf00720c */ /* 0x000fe20003f64070 */
[----:B------:R-:W-:-:S02]  /*19740*/  IMAD R230, R199, 0x2, R229 ;  /* 0x00000002c7e67824 */ /* 0x000fc400078e02e5 */
[----:B------:R-:W-:Y:S01]  /*19750*/  IMAD.HI.U32 R239, R194, R197, RZ ;  /* 0x000000c5c2ef7227 */ /* 0x000fe200078e00ff */
[----:B------:R-:W-:-:S03]  /*19760*/  ISETP.GT.U32.AND P2, PT, R191, R193, PT ;  /* 0x000000c1bf00720c */ /* 0x000fc60003f44070 */
[C---:B------:R-:W-:Y:S02]  /*19770*/  IMAD R231, R199.reuse, 0x2, R230 ;  /* 0x00000002c7e77824 */ /* 0x040fe400078e02e6 */
[----:B------:R-:W-:Y:S02]  /*19780*/  IMAD.MOV R194, RZ, RZ, -R238 ;  /* 0x000000ffffc27224 */ /* 0x000fe400078e0aee */
[----:B------:R-:W-:Y:S02]  /*19790*/  IMAD R232, R199, 0x2, R231 ;  /* 0x00000002c7e87824 */ /* 0x000fe400078e02e7 */
[----:B------:R-:W-:Y:S02]  /*197a0*/  IMAD R194, R191, R194, R195 ;  /* 0x000000c2bfc27224 */ /* 0x000fe400078e02c3 */
[----:B------:R-:W-:Y:S02]  /*197b0*/  IMAD.MOV R195, RZ, RZ, -R239 ;  /* 0x000000ffffc37224 */ /* 0x000fe400078e0aef */
[----:B------:R-:W-:-:S02]  /*197c0*/  IMAD R233, R199, 0x2, R232 ;  /* 0x00000002c7e97824 */ /* 0x000fc400078e02e8 */
[----:B------:R-:W-:Y:S01]  /*197d0*/  @!P6 IMAD.IADD R192, R192, 0x1, -R191 ;  /* 0x00000001c0c0e824 */ /* 0x000fe200078e0abf */
[C---:B------:R-:W-:Y:S01]  /*197e0*/  ISETP.GT.U32.AND P6, PT, R191.reuse, R194, PT ;  /* 0x000000c2bf00720c */ /* 0x040fe20003fc4070 */
[----:B------:R-:W-:Y:S01]  /*197f0*/  IMAD R197, R191, R195, R197 ;  /* 0x000000c3bfc57224 */ /* 0x000fe200078e02c5 */
[----:B------:R-:W-:Y:S01]  /*19800*/  LEA R234, R199, R233, 0x1 ;  /* 0x000000e9c7ea7211 */ /* 0x000fe200078e08ff */
[--C-:B------:R-:W-:Y:S02]  /*19810*/  @!P3 IMAD.IADD R198, R198, 0x1, -R191.reuse ;  /* 0x00000001c6c6b824 */ /* 0x100fe400078e0abf */
[----:B------:R-:W-:Y:S01]  /*19820*/  @!P2 IMAD.IADD R193, R193, 0x1, -R191 ;  /* 0x00000001c1c1a824 */ /* 0x000fe200078e0abf */
[----:B------:R-:W-:Y:S01]  /*19830*/  ISETP.GT.U32.AND P2, PT, R191, R197, PT ;  /* 0x000000c5bf00720c */ /* 0x000fe20003f44070 */
[----:B------:R-:W-:Y:S01]  /*19840*/  IMAD R235, R199, 0x2, R234 ;  /* 0x00000002c7eb7824 */ /* 0x000fe200078e02ea */
[----:B------:R-:W-:Y:S01]  /*19850*/  ISETP.GT.U32.AND P3, PT, R191, R198, PT ;  /* 0x000000c6bf00720c */ /* 0x000fe20003f64070 */
[----:B------:R-:W-:Y:S01]  /*19860*/  @!P4 IMAD.MOV R196, RZ, RZ, -R196 ;  /* 0x000000ffffc4c224 */ /* 0x000fe200078e0ac4 */
[----:B------:R-:W-:Y:S01]  /*19870*/  ISETP.GE.AND P4, PT, R237, RZ, PT ;  /* 0x000000ffed00720c */ /* 0x000fe20003f86270 */
[----:B------:R-:W-:-:S02]  /*19880*/  IMAD R236, R199, 0x2, R235 ;  /* 0x00000002c7ec7824 */ /* 0x000fc400078e02eb */
[--C-:B------:R-:W-:Y:S01]  /*19890*/  @!P6 IMAD.IADD R194, R194, 0x1, -R191.reuse ;  /* 0x00000001c2c2e824 */ /* 0x100fe200078e0abf */
[----:B------:R-:W-:Y:S01]  /*198a0*/  ISETP.GE.AND P6, PT, R242, RZ, PT ;  /* 0x000000fff200720c */ /* 0x000fe20003fc6270 */
[----:B------:R-:W-:Y:S01]  /*198b0*/  @!P1 IMAD.MOV R192, RZ, RZ, -R192 ;  /* 0x000000ffffc09224 */ /* 0x000fe200078e0ac0 */
[----:B------:R-:W-:Y:S01]  /*198c0*/  ISETP.GE.AND P1, PT, R25, c[0x0][0x180], PT ;  /* 0x0000600019007a0c */ /* 0x000fe20003f26270 */
[----:B------:R-:W-:Y:S02]  /*198d0*/  IMAD R237, R199, 0x2, R236 ;  /* 0x00000002c7ed7824 */ /* 0x000fe400078e02ec */
[----:B------:R-:W-:Y:S01]  /*198e0*/  IMAD.MOV.U32 R25, RZ, RZ, R24 ;  /* 0x000000ffff197224 */ /* 0x000fe200078e0018 */
[----:B------:R-:W-:Y:S01]  /*198f0*/  SEL R195, R2, RZ, !P1 ;  /* 0x000000ff02c37207 */ /* 0x000fe20004800000 */
[----:B------:R-:W-:Y:S02]  /*19900*/  @!P2 IMAD.IADD R197, R197, 0x1, -R191 ;  /* 0x00000001c5c5a824 */ /* 0x000fe400078e0abf */
[----:B------:R-:W-:Y:S01]  /*19910*/  IMAD R238, R199, 0x2, R237 ;  /* 0x00000002c7ee7824 */ /* 0x000fe200078e02ed */
[----:B------:R-:W-:Y:S01]  /*19920*/  ISETP.NE.U32.AND P1, PT, R195, RZ, PT ;  /* 0x000000ffc300720c */ /* 0x000fe20003f25070 */
[----:B------:R-:W-:Y:S01]  /*19930*/  @!P3 IMAD.IADD R198, R198, 0x1, -R191 ;  /* 0x00000001c6c6b824 */ /* 0x000fe200078e0abf */
[----:B------:R-:W-:Y:S01]  /*19940*/  ISETP.GE.AND P3, PT, R25, RZ, PT ;  /* 0x000000ff1900720c */ /* 0x000fe20003f66270 */
[----:B------:R-:W-:Y:S01]  /*19950*/  IMAD.MOV.U32 R24, RZ, RZ, R23 ;  /* 0x000000ffff187224 */ /* 0x000fe200078e0017 */
[----:B------:R-:W-:Y:S01]  /*19960*/  ISETP.GT.U32.AND P2, PT, R191, R197, PT ;  /* 0x000000c5bf00720c */ /* 0x000fe20003f44070 */
[----:B------:R-:W-:Y:S01]  /*19970*/  IMAD.MOV.U32 R23, RZ, RZ, R22 ;  /* 0x000000ffff177224 */ /* 0x000fe200078e0016 */
[----:B------:R-:W-:Y:S01]  /*19980*/  MOV R22, R241 ;  /* 0x000000f100167202 */ /* 0x000fe20000000f00 */
[----:B------:R-:W-:Y:S01]  /*19990*/  @!P6 IMAD.MOV R198, RZ, RZ, -R198 ;  /* 0x000000ffffc6e224 */ /* 0x000fe200078e0ac6 */
[----:B------:R-:W-:Y:S01]  /*199a0*/  LEA R239, R199, R238, 0x1 ;  /* 0x000000eec7ef7211 */ /* 0x000fe200078e08ff */
[----:B------:R-:W-:Y:S01]  /*199b0*/  @!P4 IMAD.MOV R193, RZ, RZ, -R193 ;  /* 0x000000ffffc1c224 */ /* 0x000fe200078e0ac1 */
[----:B------:R-:W-:Y:S01]  /*199c0*/  MOV R25, R24 ;  /* 0x0000001800197202 */ /* 0x000fe20000000f00 */
[----:B------:R-:W-:Y:S01]  /*199d0*/  IMAD.MOV.U32 R24, RZ, RZ, R23 ;  /* 0x000000ffff187224 */ /* 0x000fe200078e0017 */
[----:B------:R-:W-:Y:S01]  /*199e0*/  ISETP.GE.AND P6, PT, R27, c[0x0][0x180], PT ;  /* 0x000060001b007a0c */ /* 0x000fe20003fc6270 */
[----:B------:R-:W-:Y:S01]  /*199f0*/  IMAD.MOV.U32 R23, RZ, RZ, R22 ;  /* 0x000000ffff177224 */ /* 0x000fe200078e0016 */
[----:B------:R-:W-:Y:S01]  /*19a00*/  ISETP.GT.U32.AND P4, PT, R191, R194, PT ;  /* 0x000000c2bf00720c */ /* 0x000fe20003f84070 */
[----:B------:R-:W-:Y:S01]  /*19a10*/  IMAD.MOV.U32 R22, RZ, RZ, R21 ;  /* 0x000000ffff167224 */ /* 0x000fe200078e0015 */
[----:B------:R-:W-:Y:S01]  /*19a20*/  SEL R195, R2, RZ, !P6 ;  /* 0x000000ff02c37207 */ /* 0x000fe20007000000 */
[----:B------:R-:W-:Y:S01]  /*19a30*/  IMAD R240, R199, 0x2, R239 ;  /* 0x00000002c7f07824 */ /* 0x000fe200078e02ef */
[----:B------:R-:W-:Y:S01]  /*19a40*/  @!P3 IADD3 R0, -R0, RZ, RZ ;  /* 0x000000ff0000b210 */ /* 0x000fe20007ffe1ff */
[----:B------:R-:W-:Y:S01]  /*19a50*/  IMAD.MOV.U32 R21, RZ, RZ, R20 ;  /* 0x000000ffff157224 */ /* 0x000fe200078e0014 */
[----:B------:R-:W-:Y:S01]  /*19a60*/  ISETP.NE.U32.AND P3, PT, R195, RZ, PT ;  /* 0x000000ffc300720c */ /* 0x000fe20003f65070 */
[----:B------:R-:W-:Y:S01]  /*19a70*/  IMAD.MOV.U32 R26, RZ, RZ, R25 ;  /* 0x000000ffff1a7224 */ /* 0x000fe200078e0019 */
[----:B------:R-:W-:Y:S01]  /*19a80*/  LOP3.LUT R195, RZ, c[0x0][0x17c], RZ, 0x33, !PT ;  /* 0x00005f00ffc37a12 */ /* 0x000fe200078e33ff */
[----:B------:R-:W-:Y:S01]  /*19a90*/  IMAD.MOV.U32 R20, RZ, RZ, R19 ;  /* 0x000000ffff147224 */ /* 0x000fe200078e0013 */
[----:B------:R-:W-:Y:S01]  /*19aa0*/  ISETP.GE.AND P6, PT, R247, RZ, PT ;  /* 0x000000fff700720c */ /* 0x000fe20003fc6270 */
[----:B------:R-:W-:Y:S01]  /*19ab0*/  IMAD.MOV.U32 R25, RZ, RZ, R24 ;  /* 0x000000ffff197224 */ /* 0x000fe200078e0018 */
[----:B------:R-:W-:Y:S01]  /*19ac0*/  MOV R28, R26 ;  /* 0x0000001a001c7202 */ /* 0x000fe20000000f00 */
[----:B------:R-:W-:Y:S01]  /*19ad0*/  IMAD.MOV.U32 R19, RZ, RZ, R18 ;  /* 0x000000ffff137224 */ /* 0x000fe200078e0012 */
[----:B------:R-:W-:Y:S01]  /*19ae0*/  MOV R18, R243 ;  /* 0x000000f300127202 */ /* 0x000fe20000000f00 */
[----:B------:R-:W-:-:S02]  /*19af0*/  IMAD.MOV.U32 R24, RZ, RZ, R23 ;  /* 0x000000ffff187224 */ /* 0x000fc400078e0017 */
[----:B------:R-:W-:Y:S02]  /*19b00*/  IMAD R241, R199, 0x2, R240 ;  /* 0x00000002c7f17824 */ /* 0x000fe400078e02f0 */
[----:B------:R-:W-:Y:S01]  /*19b10*/  IMAD.MOV.U32 R23, RZ, RZ, R22 ;  /* 0x000000ffff177224 */ /* 0x000fe200078e0016 */
[----:B------:R-:W-:Y:S01]  /*19b20*/  MOV R22, R21 ;  /* 0x0000001500167202 */ /* 0x000fe20000000f00 */
[----:B------:R-:W-:Y:S01]  /*19b30*/  @!P2 IMAD.IADD R197, R197, 0x1, -R191 ;  /* 0x00000001c5c5a824 */ /* 0x000fe200078e0abf */
[----:B------:R-:W-:Y:S01]  /*19b40*/  ISETP.NE.AND P2, PT, RZ, c[0x0][0x17c], PT ;  /* 0x00005f00ff007a0c */ /* 0x000fe20003f45270 */
[----:B------:R-:W-:Y:S02]  /*19b50*/  IMAD.MOV.U32 R21, RZ, RZ, R20 ;  /* 0x000000ffff157224 */ /* 0x000fe400078e0014 */
[----:B------:R-:W-:Y:S01]  /*19b60*/  IMAD.MOV.U32 R27, RZ, RZ, R25 ;  /* 0x000000ffff1b7224 */ /* 0x000fe200078e0019 */
[----:B------:R-:W-:Y:S01]  /*19b70*/  SEL R29, R195, R249, !P2 ;  /* 0x000000f9c31d7207 */ /* 0x000fe20005000000 */
[----:B------:R-:W-:Y:S01]  /*19b80*/  IMAD R242, R199, 0x2, R241 ;  /* 0x00000002c7f27824 */ /* 0x000fe200078e02f1 */
[C---:B------:R-:W-:Y:S01]  /*19b90*/  SEL R28, R195.reuse, R28, !P2 ;  /* 0x0000001cc31c7207 */ /* 0x040fe20005000000 */
[----:B------:R-:W-:Y:S01]  /*19ba0*/  IMAD.MOV.U32 R20, RZ, RZ, R19 ;  /* 0x000000ffff147224 */ /* 0x000fe200078e0013 */
[C---:B------:R-:W-:Y:S01]  /*19bb0*/  SEL R27, R195.reuse, R27, !P2 ;  /* 0x0000001bc31b7207 */ /* 0x040fe20005000000 */
[----:B------:R-:W-:Y:S01]  /*19bc0*/  IMAD.MOV.U32 R26, RZ, RZ, R24 ;  /* 0x000000ffff1a7224 */ /* 0x000fe200078e0018 */
[----:B------:R1:W-:Y:S01]  /*19bd0*/  STL [R1+0x868], R29 ;  /* 0x0008681d01007387 */ /* 0x0003e20000100800 */
[----:B------:R-:W-:Y:S01]  /*19be0*/  IMAD.MOV.U32 R19, RZ, RZ, R18 ;  /* 0x000000ffff137224 */ /* 0x000fe200078e0012 */
[C---:B------:R-:W-:Y:S01]  /*19bf0*/  SEL R17, R195.reuse, R17, !P2 ;  /* 0x00000011c3117207 */ /* 0x040fe20005000000 */
[----:B------:R-:W-:Y:S01]  /*19c00*/  IMAD.MOV.U32 R25, RZ, RZ, R23 ;  /* 0x000000ffff197224 */ /* 0x000fe200078e0017 */
[C---:B------:R-:W-:Y:S01]  /*19c10*/  SEL R26, R195.reuse, R26, !P2 ;  /* 0x0000001ac31a7207 */ /* 0x040fe20005000000 */
[----:B------:R-:W-:Y:S01]  /*19c20*/  IMAD.MOV.U32 R18, RZ, RZ, R244 ;  /* 0x000000ffff127224 */ /* 0x000fe200078e00f4 */
[----:B------:R2:W-:Y:S01]  /*19c30*/  STL [R1+0x864], R28 ;  /* 0x0008641c01007387 */ /* 0x0005e20000100800 */
[----:B------:R-:W-:Y:S01]  /*19c40*/  IMAD.MOV.U32 R24, RZ, RZ, R22 ;  /* 0x000000ffff187224 */ /* 0x000fe200078e0016 */
[----:B------:R-:W-:Y:S01]  /*19c50*/  SEL R25, R195, R25, !P2 ;  /* 0x00000019c3197207 */ /* 0x000fe20005000000 */
[----:B------:R-:W-:Y:S01]  /*19c60*/  IMAD.MOV.U32 R23, RZ, RZ, R21 ;  /* 0x000000ffff177224 */ /* 0x000fe200078e0015 */
[----:B------:R-:W-:Y:S01]  /*19c70*/  MOV R21, R19 ;  /* 0x0000001300157202 */ /* 0x000fe20000000f00 */
[----:B------:R-:W-:Y:S01]  /*19c80*/  IMAD R243, R199, 0x2, R242 ;  /* 0x00000002c7f37824 */ /* 0x000fe200078e02f2 */
[C---:B------:R-:W-:Y:S01]  /*19c90*/  SEL R24, R195.reuse, R24, !P2 ;  /* 0x00000018c3187207 */ /* 0x040fe20005000000 */
[----:B------:R-:W-:Y:S01]  /*19ca0*/  IMAD.MOV.U32 R22, RZ, RZ, R20 ;  /* 0x000000ffff167224 */ /* 0x000fe200078e0014 */
[C---:B------:R-:W-:Y:S01]  /*19cb0*/  SEL R23, R195.reuse, R23, !P2 ;  /* 0x00000017c3177207 */ /* 0x040fe20005000000 */
[----:B------:R-:W-:Y:S01]  /*19cc0*/  IMAD.MOV.U32 R20, RZ, RZ, R18 ;  /* 0x000000ffff147224 */ /* 0x000fe200078e0012 */
[----:B------:R-:W-:Y:S01]  /*19cd0*/  STL [R1+0x860], R27 ;  /* 0x0008601b01007387 */ /* 0x000fe20000100800 */
[----:B------:R-:W-:Y:S01]  /*19ce0*/  IMAD.MOV.U32 R19, RZ, RZ, R248 ;  /* 0x000000ffff137224 */ /* 0x000fe200078e00f8 */
[----:B------:R-:W-:Y:S01]  /*19cf0*/  SEL R22, R195, R22, !P2 ;  /* 0x00000016c3167207 */ /* 0x000fe20005000000 */
[----:B------:R-:W-:Y:S01]  /*19d00*/  IMAD R244, R199, 0x2, R243 ;  /* 0x00000002c7f47824 */ /* 0x000fe200078e02f3 */
[----:B------:R-:W-:Y:S01]  /*19d10*/  STL [R1+0x85c], R26 ;  /* 0x00085c1a01007387 */ /* 0x000fe20000100800 */
[----:B------:R-:W-:Y:S01]  /*19d20*/  IMAD.MOV.U32 R18, RZ, RZ, R245 ;  /* 0x000000ffff127224 */ /* 0x000fe200078e00f5 */
[----:B------:R-:W-:Y:S01]  /*19d30*/  SEL R21, R195, R21, !P2 ;  /* 0x00000015c3157207 */ /* 0x000fe20005000000 */
[----:B------:R-:W-:Y:S01]  /*19d40*/  IMAD R245, R199, 0x2, R244 ;  /* 0x00000002c7f57824 */ /* 0x000fe200078e02f4 */
[----:B------:R-:W-:Y:S01]  /*19d50*/  STL [R1+0x858], R25 ;  /* 0x0008581901007387 */ /* 0x000fe20000100800 */
[C---:B------:R-:W-:Y:S01]  /*19d60*/  SEL R20, R195.reuse, R20, !P2 ;  /* 0x00000014c3147207 */ /* 0x040fe20005000000 */
[----:B------:R-:W-:Y:S01]  /*19d70*/  @!P4 IMAD.IADD R194, R194, 0x1, -R191 ;  /* 0x00000001c2c2c824 */ /* 0x000fe200078e0abf */
[C---:B------:R-:W-:Y:S01]  /*19d80*/  SEL R19, R195.reuse, R19, !P2 ;  /* 0x00000013c3137207 */ /* 0x040fe20005000000 */
[----:B------:R3:W-:Y:S01]  /*19d90*/  STL [R1+0x854], R24 ;  /* 0x0008541801007387 */ /* 0x0007e20000100800 */
[C---:B------:R-:W-:Y:S01]  /*19da0*/  SEL R18, R195.reuse, R18, !P2 ;  /* 0x00000012c3127207 */ /* 0x040fe20005000000 */
[----:B-1----:R-:W-:Y:S01]  /*19db0*/  IMAD.MOV.U32 R29, RZ, RZ, R9 ;  /* 0x000000ffff1d7224 */ /* 0x002fe200078e0009 */
[----:B------:R-:W-:Y:S01]  /*19dc0*/  ISETP.GE.AND P4, PT, R246, RZ, PT ;  /* 0x000000fff600720c */ /* 0x000fe20003f86270 */
[----:B------:R1:W-:Y:S01]  /*19dd0*/  STL [R1+0x850], R23 ;  /* 0x0008501701007387 */ /* 0x0003e20000100800 */
[----:B------:R-:W-:Y:S01]  /*19de0*/  SEL R16, R195, R16, !P2 ;  /* 0x00000010c3107207 */ /* 0x000fe20005000000 */
[----:B------:R-:W-:Y:S01]  /*19df0*/  IMAD R246, R199, 0x2, R245 ;  /* 0x00000002c7f67824 */ /* 0x000fe200078e02f5 */
[C---:B------:R-:W-:Y:S01]  /*19e00*/  SEL R15, R195.reuse, R15, !P2 ;  /* 0x0000000fc30f7207 */ /* 0x040fe20005000000 */
[----:B------:R4:W-:Y:S01]  /*19e10*/  STL [R1+0x84c], R22 ;  /* 0x00084c1601007387 */ /* 0x0009e20000100800 */
[----:B------:R-:W-:Y:S01]  /*19e20*/  SEL R14, R195, R14, !P2 ;  /* 0x0000000ec30e7207 */ /* 0x000fe20005000000 */
[----:B------:R-:W-:Y:S01]  /*19e30*/  IMAD R247, R199, 0x2, R246 ;  /* 0x00000002c7f77824 */ /* 0x000fe200078e02f6 */
[C---:B------:R-:W-:Y:S01]  /*19e40*/  SEL R13, R195.reuse, R13, !P2 ;  /* 0x0000000dc30d7207 */ /* 0x040fe20005000000 */
[----:B------:R1:W-:Y:S01]  /*19e50*/  STL [R1+0x848], R21 ;  /* 0x0008481501007387 */ /* 0x0003e20000100800 */
[----:B------:R-:W-:Y:S01]  /*19e60*/  SEL R12, R195, R12, !P2 ;  /* 0x0000000cc30c7207 */ /* 0x000fe20005000000 */
[----:B------:R-:W-:Y:S01]  /*19e70*/  IMAD R248, R199, 0x2, R247 ;  /* 0x00000002c7f87824 */ /* 0x000fe200078e02f7 */
[----:B------:R-:W-:Y:S01]  /*19e80*/  SEL R11, R195, R11, !P2 ;  /* 0x0000000bc30b7207 */ /* 0x000fe20005000000 */
[----:B------:R1:W-:Y:S01]  /*19e90*/  STL [R1+0x844], R20 ;  /* 0x0008441401007387 */ /* 0x0003e20000100800 */
[----:B--2---:R-:W-:Y:S01]  /*19ea0*/  IMAD.MOV.U32 R28, RZ, RZ, R8 ;  /* 0x000000ffff1c7224 */ /* 0x004fe200078e0008 */
[----:B---3--:R-:W-:Y:S01]  /*19eb0*/  MOV R24, R4 ;  /* 0x0000000400187202 */ /* 0x008fe20000000f00 */
[----:B------:R-:W-:Y:S01]  /*19ec0*/  IMAD R191, R199, 0x2, R248 ;  /* 0x00000002c7bf7824 */ /* 0x000fe200078e02f8 */
[----:B------:R2:W-:Y:S01]  /*19ed0*/  STL [R1+0x840], R19 ;  /* 0x0008401301007387 */ /* 0x0005e20000100800 */
[----:B------:R-:W-:-:S02]  /*19ee0*/  IMAD.MOV.U32 R27, RZ, RZ, R7 ;  /* 0x000000ffff1b7224 */ /* 0x000fc400078e0007 */
[----:B------:R-:W-:Y:S01]  /*19ef0*/  IMAD.MOV.U32 R26, RZ, RZ, R6 ;  /* 0x000000ffff1a7224 */ /* 0x000fe200078e0006 */
[----:B------:R3:W-:Y:S01]  /*19f00*/  STL [R1+0x83c], R18 ;  /* 0x00083c1201007387 */ /* 0x0007e20000100800 */
[----:B------:R-:W-:Y:S01]  /*19f10*/  LEA R249, R199, R191, 0x1 ;  /* 0x000000bfc7f97211 */ /* 0x000fe200078e08ff */
[----:B------:R-:W-:Y:S02]  /*19f20*/  IMAD.MOV.U32 R199, RZ, RZ, R10 ;  /* 0x000000ffffc77224 */ /* 0x000fe400078e000a */
[----:B------:R2:W-:Y:S01]  /*19f30*/  STL [R1+0x838], R17 ;  /* 0x0008381101007387 */ /* 0x0005e20000100800 */
[----:B------:R-:W-:Y:S02]  /*19f40*/  IMAD.MOV.U32 R25, RZ, RZ, R5 ;  /* 0x000000ffff197224 */ /* 0x000fe400078e0005 */
[----:B-1----:R-:W-:Y:S01]  /*19f50*/  IMAD.MOV.U32 R23, RZ, RZ, R3 ;  /* 0x000000ffff177224 */ /* 0x002fe200078e0003 */
[----:B------:R1:W-:Y:S01]  /*19f60*/  STL [R1+0x834], R16 ;  /* 0x0008341001007387 */ /* 0x0003e20000100800 */
[----:B----4-:R-:W-:-:S02]  /*19f70*/  IMAD.MOV.U32 R22, RZ, RZ, R250 ;  /* 0x000000ffff167224 */ /* 0x010fc400078e00fa */
[----:B------:R-:W-:Y:S01]  /*19f80*/  IMAD.MOV.U32 R21, RZ, RZ, R251 ;  /* 0x000000ffff157224 */ /* 0x000fe200078e00fb */
[----:B------:R4:W-:Y:S01]  /*19f90*/  STL [R1+0x830], R15 ;  /* 0x0008300f01007387 */ /* 0x0009e20000100800 */
[----:B------:R-:W-:Y:S01]  /*19fa0*/  IMAD.MOV.U32 R20, RZ, RZ, R252 ;  /* 0x000000ffff147224 */ /* 0x000fe200078e00fc */
[C---:B------:R-:W-:Y:S01]  /*19fb0*/  SEL R29, R195.reuse, R29, !P2 ;  /* 0x0000001dc31d7207 */ /* 0x040fe20005000000 */
[----:B------:R-:W-:Y:S01]  /*19fc0*/  @!P4 IMAD.MOV R194, RZ, RZ, -R194 ;  /* 0x000000ffffc2c224 */ /* 0x000fe200078e0ac2 */
[----:B------:R1:W-:Y:S01]  /*19fd0*/  STL [R1+0x82c], R14 ;  /* 0x00082c0e01007387 */ /* 0x0003e20000100800 */
[C---:B------:R-:W-:Y:S01]  /*19fe0*/  SEL R199, R195.reuse, R199, !P2 ;  /* 0x000000c7c3c77207 */ /* 0x040fe20005000000 */
[----:B------:R-:W-:Y:S01]  /*19ff0*/  @!P6 IMAD.MOV R197, RZ, RZ, -R197 ;  /* 0x000000ffffc5e224 */ /* 0x000fe200078e0ac5 */
[C---:B------:R-:W-:Y:S01]  /*1a000*/  SEL R28, R195.reuse, R28, !P2 ;  /* 0x0000001cc31c7207 */ /* 0x040fe20005000000 */
[----:B------:R1:W-:Y:S01]  /*1a010*/  STL [R1+0x828], R13 ;  /* 0x0008280d01007387 */ /* 0x0003e20000100800 */
[----:B------:R-:W-:-:S02]  /*1a020*/  SEL R27, R195, R27, !P2 ;  /* 0x0000001bc31b7207 */ /* 0x000fc40005000000 */
[C---:B------:R-:W-:Y:S01]  /*1a030*/  SEL R26, R195.reuse, R26, !P2 ;  /* 0x0000001ac31a7207 */ /* 0x040fe20005000000 */
[----:B------:R1:W-:Y:S01]  /*1a040*/  STL [R1+0x824], R12 ;  /* 0x0008240c01007387 */ /* 0x0003e20000100800 */
[C---:B------:R-:W-:Y:S02]  /*1a050*/  SEL R25, R195.reuse, R25, !P2 ;  /* 0x00000019c3197207 */ /* 0x040fe40005000000 */
[C---:B------:R-:W-:Y:S01]  /*1a060*/  SEL R24, R195.reuse, R24, !P2 ;  /* 0x00000018c3187207 */ /* 0x040fe20005000000 */
[----:B------:R1:W-:Y:S01]  /*1a070*/  STL [R1+0x820], R11 ;  /* 0x0008200b01007387 */ /* 0x0003e20000100800 */
[C---:B------:R-:W-:Y:S02]  /*1a080*/  SEL R23, R195.reuse, R23, !P2 ;  /* 0x00000017c3177207 */ /* 0x040fe40005000000 */
[C---:B------:R-:W-:Y:S01]  /*1a090*/  SEL R22, R195.reuse, R22, !P2 ;  /* 0x00000016c3167207 */ /* 0x040fe20005000000 */
[----:B--2---:R-:W2:Y:S01]  /*1a0a0*/  LDL.LU R19, [R1+0x33c] ;  /* 0x00033c0001137983 */ /* 0x004ea20000300800 */
[----:B------:R-:W-:-:S02]  /*1a0b0*/  SEL R21, R195, R21, !P2 ;  /* 0x00000015c3157207 */ /* 0x000fc40005000000 */
[C---:B------:R-:W-:Y:S01]  /*1a0c0*/  SEL R20, R195.reuse, R20, !P2 ;  /* 0x00000014c3147207 */ /* 0x040fe20005000000 */
[----:B---3--:R-:W3:Y:S01]  /*1a0d0*/  LDL.LU R18, [R1+0x338] ;  /* 0x0003380001127983 */ /* 0x008ee20000300800 */
[C---:B------:R-:W-:Y:S02]  /*1a0e0*/  SEL R136, R195.reuse, R136, !P2 ;  /* 0x00000088c3887207 */ /* 0x040fe40005000000 */
[----:B------:R-:W-:Y:S01]  /*1a0f0*/  SEL R137, R195, R137, !P2 ;  /* 0x00000089c3897207 */ /* 0x000fe20005000000 */
[----:B------:R-:W3:Y:S01]  /*1a100*/  LDL.LU R17, [R1+0x334] ;  /* 0x0003340001117983 */ /* 0x000ee20000300800 */
[----:B------:R-:W-:-:S03]  /*1a110*/  ISETP.NE.AND P4, PT, RZ, c[0x0][0x178], PT ;  /* 0x00005e00ff007a0c */ /* 0x000fc60003f85270 */
[----:B-1----:R-:W3:Y:S04]  /*1a120*/  LDL.LU R16, [R1+0x330] ;  /* 0x0003300001107983 */ /* 0x002ee80000300800 */
[----:B----4-:R-:W4:Y:S04]  /*1a130*/  LDL.LU R15, [R1+0x32c] ;  /* 0x00032c00010f7983 */ /* 0x010f280000300800 */
[----:B------:R-:W4:Y:S04]  /*1a140*/  LDL.LU R14, [R1+0x328] ;  /* 0x00032800010e7983 */ /* 0x000f280000300800 */
        /* <DEDUP_REMOVED lines=14> */
[----:B------:R-:W-:Y:S04]  /*1a230*/  STL [R1+0x81c], R199 ;  /* 0x00081cc701007387 */ /* 0x000fe80000100800 */
        /* <DEDUP_REMOVED lines=9> */
[----:B------:R-:W-:Y:S01]  /*1a2d0*/  STL [R1+0x7f4], R20 ;  /* 0x0007f41401007387 */ /* 0x000fe20000100800 */
[----:B--2---:R-:W-:-:S02]  /*1a2e0*/  SEL R19, R195, R19, !P2 ;  /* 0x00000013c3137207 */ /* 0x004fc40005000000 */
[----:B---3--:R-:W-:-:S03]  /*1a2f0*/  SEL R18, R195, R18, !P2 ;  /* 0x00000012c3127207 */ /* 0x008fc60005000000 */
[----:B------:R-:W-:Y:S01]  /*1a300*/  STL [R1+0x7f0], R19 ;  /* 0x0007f01301007387 */ /* 0x000fe20000100800 */
[----:B------:R-:W-:-:S03]  /*1a310*/  SEL R17, R195, R17, !P2 ;  /* 0x00000011c3117207 */ /* 0x000fc60005000000 */
[----:B------:R-:W-:Y:S01]  /*1a320*/  STL [R1+0x7ec], R18 ;  /* 0x0007ec1201007387 */ /* 0x000fe20000100800 */
[----:B------:R-:W-:-:S03]  /*1a330*/  SEL R16, R195, R16, !P2 ;  /* 0x00000010c3107207 */ /* 0x000fc60005000000 */
[----:B------:R-:W-:Y:S01]  /*1a340*/  STL [R1+0x7e8], R17 ;  /* 0x0007e81101007387 */ /* 0x000fe20000100800 */
[----:B----4-:R-:W-:-:S03]  /*1a350*/  SEL R15, R195, R15, !P2 ;  /* 0x0000000fc30f7207 */ /* 0x010fc60005000000 */
[----:B------:R-:W-:Y:S01]  /*1a360*/  STL [R1+0x7e4], R16 ;  /* 0x0007e41001007387 */ /* 0x000fe20000100800 */
[----:B------:R-:W-:-:S03]  /*1a370*/  SEL R14, R195, R14, !P2 ;  /* 0x0000000ec30e7207 */ /* 0x000fc60005000000 */
        /* <DEDUP_REMOVED lines=20> */
[----:B------:R1:W-:Y:S01]  /*1a4c0*/  STL [R1+0x7b8], R5 ;  /* 0x0007b80501007387 */ /* 0x0003e20000100800 */
[----:B------:R-:W-:-:S03]  /*1a4d0*/  SEL R3, R195, R3, !P2 ;  /* 0x00000003c3037207 */ /* 0x000fc60005000000 */
[----:B------:R2:W-:Y:S01]  /*1a4e0*/  STL [R1+0x7b4], R4 ;  /* 0x0007b40401007387 */ /* 0x0005e20000100800 */
[----:B-1----:R-:W-:-:S03]  /*1a4f0*/  SEL R5, R195, R250, !P2 ;  /* 0x000000fac3057207 */ /* 0x002fc60005000000 */
[----:B------:R1:W-:Y:S01]  /*1a500*/  STL [R1+0x7b0], R3 ;  /* 0x0007b00301007387 */ /* 0x0003e20000100800 */
[----:B--2---:R-:W-:-:S03]  /*1a510*/  SEL R4, R195, R251, !P2 ;  /* 0x000000fbc3047207 */ /* 0x004fc60005000000 */
[----:B------:R2:W-:Y:S04]  /*1a520*/  STL [R1+0x7ac], R5 ;  /* 0x0007ac0501007387 */ /* 0x0005e80000100800 */
[----:B------:R-:W3:Y:S01]  /*1a530*/  LDL.LU R199, [R1+0x2ec] ;  /* 0x0002ec0001c77983 */ /* 0x000ee20000300800 */
[----:B-1----:R-:W-:-:S03]  /*1a540*/  SEL R3, R195, R252, !P2 ;  /* 0x000000fcc3037207 */ /* 0x002fc60005000000 */
[----:B------:R1:W-:Y:S04]  /*1a550*/  STL [R1+0x7a8], R4 ;  /* 0x0007a80401007387 */ /* 0x0003e80000100800 */
[----:B------:R-:W4:Y:S04]  /*1a560*/  LDL.LU R29, [R1+0x2e8] ;  /* 0x0002e800011d7983 */ /* 0x000f280000300800 */
[----:B------:R1:W-:Y:S04]  /*1a570*/  STL [R1+0x7a4], R3 ;  /* 0x0007a40301007387 */ /* 0x0003e80000100800 */
        /* <DEDUP_REMOVED lines=23> */
[----:B--2---:R-:W2:Y:S04]  /*1a6f0*/  LDL.LU R5, [R1+0x288] ;  /* 0x0002880001057983 */ /* 0x004ea80000300800 */
[----:B-1----:R-:W2:Y:S04]  /*1a700*/  LDL.LU R4, [R1+0x284] ;  /* 0x0002840001047983 */ /* 0x002ea80000300800 */
[----:B------:R-:W2:Y:S04]  /*1a710*/  LDL.LU R3, [R1+0x280] ;  /* 0x0002800001037983 */ /* 0x000ea80000300800 */
[----:B------:R-:W2:Y:S04]  /*1a720*/  LDL.LU R250, [R1+0x27c] ;  /* 0x00027c0001fa7983 */ /* 0x000ea80000300800 */
[----:B------:R-:W2:Y:S04]  /*1a730*/  LDL.LU R251, [R1+0x258] ;  /* 0x0002580001fb7983 */ /* 0x000ea80000300800 */
[----:B------:R-:W2:Y:S01]  /*1a740*/  LDL.LU R252, [R1+0x254] ;  /* 0x0002540001fc7983 */ /* 0x000ea20000300800 */
[----:B---3--:R-:W-:-:S02]  /*1a750*/  SEL R199, R195, R199, !P2 ;  /* 0x000000c7c3c77207 */ /* 0x008fc40005000000 */
        /* <DEDUP_REMOVED lines=48> */
[----:B--2---:R-:W-:-:S03]  /*1aa60*/  SEL R5, R195, R5, !P2 ;  /* 0x00000005c3057207 */ /* 0x004fc60005000000 */
        /* <DEDUP_REMOVED lines=227> */
[----:B------:R-:W2:Y:S04]  /*1b8a0*/  LDL.LU R252, [R1+0x4] ;  /* 0x0000040001fc7983 */ /* 0x000ea80000300800 */
[----:B------:R-:W2:Y:S01]  /*1b8b0*/  LDL.LU R199, [R1] ;  /* 0x0000000001c77983 */ /* 0x000ea20000300800 */
[----:B---3--:R-:W-:-:S05]  /*1b8c0*/  SEL R29, R195, R29, !P2 ;  /* 0x0000001dc31d7207 */ /* 0x008fca0005000000 */
[----:B------:R1:W-:Y:S01]  /*1b8d0*/  STL [R1+0x62c], R29 ;  /* 0x00062c1d01007387 */ /* 0x0003e20000100800 */
[----:B----4-:R-:W-:-:S03]  /*1b8e0*/  SEL R28, R195, R28, !P2 ;  /* 0x0000001cc31c7207 */ /* 0x010fc60005000000 */
[----:B-1----:R-:W3:Y:S01]  /*1b8f0*/  LDL.LU R29, [R1+0x1a5c] ;  /* 0x001a5c00011d7983 */ /* 0x002ee20000300800 */
[----:B------:R-:W-:-:S03]  /*1b900*/  SEL R27, R195, R27, !P2 ;  /* 0x0000001bc31b7207 */ /* 0x000fc60005000000 */
[----:B------:R1:W-:Y:S01]  /*1b910*/  STL [R1+0x628], R28 ;  /* 0x0006281c01007387 */ /* 0x0003e20000100800 */
[C---:B------:R-:W-:Y:S02]  /*1b920*/  SEL R26, R195.reuse, R26, !P2 ;  /* 0x0000001ac31a7207 */ /* 0x040fe40005000000 */
[C---:B------:R-:W-:Y:S01]  /*1b930*/  SEL R25, R195.reuse, R25, !P2 ;  /* 0x00000019c3197207 */ /* 0x040fe20005000000 */
[----:B-1----:R-:W4:Y:S01]  /*1b940*/  LDL.LU R28, [R1+0x1a58] ;  /* 0x001a5800011c7983 */ /* 0x002f220000300800 */
[----:B------:R-:W-:-:S03]  /*1b950*/  SEL R24, R195, R24, !P2 ;  /* 0x00000018c3187207 */ /* 0x000fc60005000000 */
[----:B------:R1:W-:Y:S01]  /*1b960*/  STL [R1+0x624], R27 ;  /* 0x0006241b01007387 */ /* 0x0003e20000100800 */
[C---:B------:R-:W-:Y:S02]  /*1b970*/  SEL R23, R195.reuse, R23, !P2 ;  /* 0x00000017c3177207 */ /* 0x040fe40005000000 */
[C---:B------:R-:W-:Y:S01]  /*1b980*/  SEL R22, R195.reuse, R22, !P2 ;  /* 0x00000016c3167207 */ /* 0x040fe20005000000 */
[----:B-1----:R-:W3:Y:S04]  /*1b990*/  LDL.LU R27, [R1+0x1a54] ;  /* 0x001a5400011b7983 */ /* 0x002ee80000300800 */
[----:B------:R1:W-:Y:S01]  /*1b9a0*/  STL [R1+0x620], R26 ;  /* 0x0006201a01007387 */ /* 0x0003e20000100800 */
[C---:B------:R-:W-:Y:S02]  /*1b9b0*/  SEL R21, R195.reuse, R21, !P2 ;  /* 0x00000015c3157207 */ /* 0x040fe40005000000 */
[C---:B------:R-:W-:Y:S01]  /*1b9c0*/  SEL R20, R195.reuse, R20, !P2 ;  /* 0x00000014c3147207 */ /* 0x040fe20005000000 */
[----:B-1----:R-:W3:Y:S04]  /*1b9d0*/  LDL.LU R26, [R1+0x1a50] ;  /* 0x001a5000011a7983 */ /* 0x002ee80000300800 */
[----:B------:R1:W-:Y:S01]  /*1b9e0*/  STL [R1+0x61c], R25 ;  /* 0x00061c1901007387 */ /* 0x0003e20000100800 */
[----:B------:R-:W-:-:S03]  /*1b9f0*/  SEL R19, R195, R19, !P2 ;  /* 0x00000013c3137207 */ /* 0x000fc60005000000 */
        /* <DEDUP_REMOVED lines=41> */
[----:B--2---:R-:W-:-:S03]  /*1bc90*/  SEL R5, R195, R5, !P2 ;  /* 0x00000005c3057207 */ /* 0x004fc60005000000 */
[----:B-1----:R-:W2:Y:S04]  /*1bca0*/  LDL.LU R11, [R1+0x1a14] ;  /* 0x001a1400010b7983 */ /* 0x002ea80000300800 */
[----:B------:R1:W-:Y:S01]  /*1bcb0*/  STL [R1+0x5e0], R10 ;  /* 0x0005e00a01007387 */ /* 0x0003e20000100800 */
[----:B------:R-:W-:-:S03]  /*1bcc0*/  SEL R4, R195, R4, !P2 ;  /* 0x00000004c3047207 */ /* 0x000fc60005000000 */
        /* <DEDUP_REMOVED lines=13> */
[----:B------:R1:W-:Y:S04]  /*1bda0*/  STL [R1+0x5cc], R5 ;  /* 0x0005cc0501007387 */ /* 0x0003e80000100800 */
[----:B-1----:R-:W2:Y:S04]  /*1bdb0*/  LDL.LU R5, [R1+0x19fc] ;  /* 0x0019fc0001057983 */ /* 0x002ea80000300800 */
[----:B------:R1:W-:Y:S04]  /*1bdc0*/  STL [R1+0x5c8], R4 ;  /* 0x0005c80401007387 */ /* 0x0003e80000100800 */
[----:B-1----:R-:W2:Y:S04]  /*1bdd0*/  LDL.LU R4, [R1+0x19f8] ;  /* 0x0019f80001047983 */ /* 0x002ea80000300800 */
[----:B------:R1:W-:Y:S04]  /*1bde0*/  STL [R1+0x5c4], R3 ;  /* 0x0005c40301007387 */ /* 0x0003e80000100800 */
[----:B-1----:R-:W3:Y:S04]  /*1bdf0*/  LDL.LU R3, [R1+0x19f4] ;  /* 0x0019f40001037983 */ /* 0x002ee80000300800 */
[----:B------:R1:W-:Y:S04]  /*1be00*/  STL [R1+0x5c0], R250 ;  /* 0x0005c0fa01007387 */ /* 0x0003e80000100800 */
[----:B-1----:R-:W3:Y:S04]  /*1be10*/  LDL.LU R250, [R1+0x19f0] ;  /* 0x0019f00001fa7983 */ /* 0x002ee80000300800 */
[----:B------:R1:W-:Y:S04]  /*1be20*/  STL [R1+0x5bc], R251 ;  /* 0x0005bcfb01007387 */ /* 0x0003e80000100800 */
[----:B-1----:R-:W3:Y:S04]  /*1be30*/  LDL.LU R251, [R1+0x19ec] ;  /* 0x0019ec0001fb7983 */ /* 0x002ee80000300800 */
[----:B------:R1:W-:Y:S04]  /*1be40*/  STL [R1+0x5b4], R252 ;  /* 0x0005b4fc01007387 */ /* 0x0003e80000100800 */
[----:B-1----:R-:W3:Y:S01]  /*1be50*/  LDL.LU R252, [R1+0x19e8] ;  /* 0x0019e80001fc7983 */ /* 0x002ee20000300800 */
[----:B------:R-:W-:-:S05]  /*1be60*/  SEL R199, R195, R199, !P2 ;  /* 0x000000c7c3c77207 */ /* 0x000fca0005000000 */
[----:B------:R-:W-:Y:S01]  /*1be70*/  STL [R1+0x59c], R199 ;  /* 0x00059cc701007387 */ /* 0x000fe20000100800 */
[C---:B--2---:R-:W-:Y:S02]  /*1be80*/  SEL R4, R195.reuse, R4, !P2 ;  /* 0x00000004c3047207 */ /* 0x044fe40005000000 */
[----:B---3--:R-:W-:-:S05]  /*1be90*/  SEL R252, R195, R252, !P2 ;  /* 0x000000fcc3fc7207 */ /* 0x008fca0005000000 */
[----:B------:R1:W-:Y:S02]  /*1bea0*/  STL [R1+0x598], R252 ;  /* 0x000598fc01007387 */ /* 0x0003e40000100800 */
[C---:B-1----:R-:W-:Y:S02]  /*1beb0*/  SEL R252, R195.reuse, R251, !P2 ;  /* 0x000000fbc3fc7207 */ /* 0x042fe40005000000 */
[C---:B------:R-:W-:Y:S02]  /*1bec0*/  SEL R251, R195.reuse, R250, !P2 ;  /* 0x000000fac3fb7207 */ /* 0x040fe40005000000 */
[C---:B------:R-:W-:Y:S01]  /*1bed0*/  SEL R250, R195.reuse, R3, !P2 ;  /* 0x00000003c3fa7207 */ /* 0x040fe20005000000 */
[----:B------:R-:W-:Y:S01]  /*1bee0*/  STL [R1+0x584], R252 ;  /* 0x000584fc01007387 */ /* 0x000fe20000100800 */
[C---:B------:R-:W-:Y:S02]  /*1bef0*/  SEL R3, R195.reuse, R5, !P2 ;  /* 0x00000005c3037207 */ /* 0x040fe40005000000 */
[C---:B------:R-:W-:Y:S01]  /*1bf00*/  SEL R5, R195.reuse, R6, !P2 ;  /* 0x00000006c3057207 */ /* 0x040fe20005000000 */
[----:B------:R-:W-:Y:S04]  /*1bf10*/  STL [R1+0x580], R251 ;  /* 0x000580fb01007387 */ /* 0x000fe80000100800 */
[----:B------:R-:W-:Y:S04]  /*1bf20*/  STL [R1+0x574], R250 ;  /* 0x000574fa01007387 */ /* 0x000fe80000100800 */
[----:B------:R1:W-:Y:S04]  /*1bf30*/  STL [R1+0x570], R4 ;  /* 0x0005700401007387 */ /* 0x0003e80000100800 */
[----:B------:R2:W-:Y:S01]  /*1bf40*/  STL [R1+0x568], R3 ;  /* 0x0005680301007387 */ /* 0x0005e20000100800 */
[----:B-1----:R-:W-:-:S03]  /*1bf50*/  SEL R4, R195, R7, !P2 ;  /* 0x00000007c3047207 */ /* 0x002fc60005000000 */
[----:B------:R1:W-:Y:S01]  /*1bf60*/  STL [R1+0x564], R5 ;  /* 0x0005640501007387 */ /* 0x0003e20000100800 */
[----:B--2---:R-:W-:-:S03]  /*1bf70*/  SEL R3, R195, R8, !P2 ;  /* 0x00000008c3037207 */ /* 0x004fc60005000000 */
        /* <DEDUP_REMOVED lines=39> */
[----:B----4-:R-:W-:-:S03]  /*1c1f0*/  SEL R4, R195, R28, !P2 ;  /* 0x0000001cc3047207 */ /* 0x010fc60005000000 */
        /* <DEDUP_REMOVED lines=30> */
[----:B------:R-:W-:Y:S01]  /*1c3e0*/  STL [R1+0x430], R5 ;  /* 0x0004300501007387 */ /* 0x000fe20000100800 */
[----:B--2---:R-:W-:-:S03]  /*1c3f0*/  SEL R3, R195, R44, !P2 ;  /* 0x0000002cc3037207 */ /* 0x004fc60005000000 */
[----:B------:R-:W2:Y:S04]  /*1c400*/  LDL.LU R22, [R1+0x578] ;  /* 0x0005780001167983 */ /* 0x000ea80000300800 */
[----:B------:R-:W-:Y:S04]  /*1c410*/  STL [R1+0x404], R4 ;  /* 0x0004040401007387 */ /* 0x000fe80000100800 */
[----:B------:R-:W3:Y:S04]  /*1c420*/  LDL.LU R21, [R1+0x590] ;  /* 0x0005900001157983 */ /* 0x000ee80000300800 */
[----:B------:R1:W-:Y:S04]  /*1c430*/  STL [R1+0x3e4], R3 ;  /* 0x0003e40301007387 */ /* 0x0003e80000100800 */
[----:B------:R-:W4:Y:S04]  /*1c440*/  LDL.LU R20, [R1+0x594] ;  /* 0x0005940001147983 */ /* 0x000f280000300800 */
[----:B------:R-:W4:Y:S01]  /*1c450*/  LDL.LU R19, [R1+0x5a0] ;  /* 0x0005a00001137983 */ /* 0x000f220000300800 */
[----:B-1----:R-:W-:-:S03]  /*1c460*/  SEL R3, R195, R45, !P2 ;  /* 0x0000002dc3037207 */ /* 0x002fc60005000000 */
[----:B------:R-:W4:Y:S01]  /*1c470*/  LDL.LU R18, [R1+0x5a4] ;  /* 0x0005a40001127983 */ /* 0x000f220000300800 */
[----:B------:R-:W-:-:S03]  /*1c480*/  SEL R9, R195, R46, !P2 ;  /* 0x0000002ec3097207 */ /* 0x000fc60005000000 */
[----:B------:R-:W4:Y:S04]  /*1c490*/  LDL.LU R17, [R1+0x5a8] ;  /* 0x0005a80001117983 */ /* 0x000f280000300800 */
[----:B------:R-:W4:Y:S01]  /*1c4a0*/  LDL.LU R16, [R1+0x5ac] ;  /* 0x0005ac0001107983 */ /* 0x000f220000300800 */
[----:B------:R-:W-:-:S03]  /*1c4b0*/  SEL R8, R195, R47, !P2 ;  /* 0x0000002fc3087207 */ /* 0x000fc60005000000 */
[----:B------:R-:W4:Y:S04]  /*1c4c0*/  LDL.LU R7, [R1+0x5b0] ;  /* 0x0005b00001077983 */ /* 0x000f280000300800 */
[----:B------:R-:W4:Y:S04]  /*1c4d0*/  LDL.LU R6, [R1+0x5b8] ;  /* 0x0005b80001067983 */ /* 0x000f280000300800 */
[----:B------:R-:W4:Y:S04]  /*1c4e0*/  LDL.LU R5, [R1+0x58c] ;  /* 0x00058c0001057983 */ /* 0x000f280000300800 */
[----:B------:R-:W4:Y:S04]  /*1c4f0*/  LDL.LU R4, [R1+0x588] ;  /* 0x0005880001047983 */ /* 0x000f280000300800 */
[----:B------:R1:W-:Y:S04]  /*1c500*/  STL [R1+0x3b4], R3 ;  /* 0x0003b40301007387 */ /* 0x0003e80000100800 */
[----:B------:R1:W-:Y:S04]  /*1c510*/  STL [R1+0x3a8], R9 ;  /* 0x0003a80901007387 */ /* 0x0003e80000100800 */
[----:B------:R-:W4:Y:S01]  /*1c520*/  LDL.LU R15, [R1+0x57c] ;  /* 0x00057c00010f7983 */ /* 0x000f220000300800 */
        /* <DEDUP_REMOVED lines=9> */
[----:B-1----:R-:W4:Y:S04]  /*1c5c0*/  LDL.LU R8, [R1+0x4a4] ;  /* 0x0004a40001087983 */ /* 0x002f280000300800 */
[----:B------:R-:W4:Y:S04]  /*1c5d0*/  LDL.LU R3, [R1+0x538] ;  /* 0x0005380001037983 */ /* 0x000f280000300800 */
[----:B------:R-:W4:Y:S04]  /*1c5e0*/  LDL.LU R250, [R1+0x540] ;  /* 0x0005400001fa7983 */ /* 0x000f280000300800 */
[----:B------:R-:W4:Y:S04]  /*1c5f0*/  LDL.LU R251, [R1+0x544] ;  /* 0x0005440001fb7983 */ /* 0x000f280000300800 */
[----:B------:R-:W4:Y:S01]  /*1c600*/  LDL.LU R252, [R1+0x4b0] ;  /* 0x0004b00001fc7983 */ /* 0x000f220000300800 */
[----:B------:R-:W-:-:S02]  /*1c610*/  SEL R23, R195, R49, !P2 ;  /* 0x00000031c3177207 */ /* 0x000fc40005000000 */
[C---:B------:R-:W-:Y:S02]  /*1c620*/  SEL R25, R195.reuse, R50, !P2 ;  /* 0x00000032c3197207 */ /* 0x040fe40005000000 */
[C---:B------:R-:W-:Y:S01]  /*1c630*/  SEL R24, R195.reuse, R51, !P2 ;  /* 0x00000033c3187207 */ /* 0x040fe20005000000 */
[----:B------:R1:W-:Y:S04]  /*1c640*/  STL [R1+0x39c], R23 ;  /* 0x00039c1701007387 */ /* 0x0003e80000100800 */
[----:B------:R-:W-:Y:S01]  /*1c650*/  STL [R1+0x398], R25 ;  /* 0x0003981901007387 */ /* 0x000fe20000100800 */
[----:B-1----:R-:W-:-:S03]  /*1c660*/  SEL R23, R195, R52, !P2 ;  /* 0x00000034c3177207 */ /* 0x002fc60005000000 */
[----:B------:R-:W-:Y:S04]  /*1c670*/  STL [R1+0x394], R24 ;  /* 0x0003941801007387 */ /* 0x000fe80000100800 */
[----:B------:R-:W-:Y:S01]  /*1c680*/  STL [R1+0x330], R23 ;  /* 0x0003301701007387 */ /* 0x000fe20000100800 */
[C---:B--2---:R-:W-:Y:S02]  /*1c690*/  SEL R22, R195.reuse, R22, !P2 ;  /* 0x00000016c3167207 */ /* 0x044fe40005000000 */
[----:B---3--:R-:W-:-:S03]  /*1c6a0*/  SEL R21, R195, R21, !P2 ;  /* 0x00000015c3157207 */ /* 0x008fc60005000000 */
        /* <DEDUP_REMOVED lines=17> */
[----:B------:R-:W-:-:S03]  /*1c7c0*/  SEL R4, R195, R4, !P2 ;  /* 0x00000004c3047207 */ /* 0x000fc60005000000 */
[----:B-1----:R-:W3:Y:S04]  /*1c7d0*/  LDL.LU R7, [R1+0x4b4] ;  /* 0x0004b40001077983 */ /* 0x002ee80000300800 */
[----:B------:R1:W-:Y:S04]  /*1c7e0*/  STL [R1+0x308], R5 ;  /* 0x0003080501007387 */ /* 0x0003e80000100800 */
[----:B--2---:R-:W2:Y:S01]  /*1c7f0*/  LDL.LU R6, [R1+0x4bc] ;  /* 0x0004bc0001067983 */ /* 0x004ea20000300800 */
[----:B------:R-:W-:-:S03]  /*1c800*/  SEL R15, R195, R15, !P2 ;  /* 0x0000000fc30f7207 */ /* 0x000fc60005000000 */
[----:B------:R4:W-:Y:S04]  /*1c810*/  STL [R1+0x304], R4 ;  /* 0x0003040401007387 */ /* 0x0009e80000100800 */
[----:B-1----:R-:W2:Y:S01]  /*1c820*/  LDL.LU R5, [R1+0x4c0] ;  /* 0x0004c00001057983 */ /* 0x002ea20000300800 */
[----:B------:R-:W-:-:S03]  /*1c830*/  SEL R14, R195, R14, !P2 ;  /* 0x0000000ec30e7207 */ /* 0x000fc60005000000 */
[----:B----4-:R-:W4:Y:S01]  /*1c840*/  LDL.LU R4, [R1+0x4c4] ;  /* 0x0004c40001047983 */ /* 0x010f220000300800 */
        /* <DEDUP_REMOVED lines=13> */
[----:B------:R1:W-:Y:S04]  /*1c920*/  STL [R1+0x2e8], R9 ;  /* 0x0002e80901007387 */ /* 0x0003e80000100800 */
[----:B------:R1:W-:Y:S02]  /*1c930*/  STL [R1+0x2e4], R8 ;  /* 0x0002e40801007387 */ /* 0x0003e40000100800 */
[C---:B-1----:R-:W-:Y:S02]  /*1c940*/  SEL R9, R195.reuse, R250, !P2 ;  /* 0x000000fac3097207 */ /* 0x042fe40005000000 */
[----:B------:R1:W-:Y:S01]  /*1c950*/  STL [R1+0x2e0], R3 ;  /* 0x0002e00301007387 */ /* 0x0003e20000100800 */
[----:B------:R-:W-:-:S03]  /*1c960*/  SEL R8, R195, R251, !P2 ;  /* 0x000000fbc3087207 */ /* 0x000fc60005000000 */
[----:B------:R-:W-:Y:S04]  /*1c970*/  STL [R1+0x2dc], R9 ;  /* 0x0002dc0901007387 */ /* 0x000fe80000100800 */
[----:B------:R-:W4:Y:S01]  /*1c980*/  LDL.LU R26, [R1+0x510] ;  /* 0x00051000011a7983 */ /* 0x000f220000300800 */
[----:B-1----:R-:W-:-:S03]  /*1c990*/  SEL R3, R195, R252, !P2 ;  /* 0x000000fcc3037207 */ /* 0x002fc60005000000 */
[----:B------:R-:W-:Y:S04]  /*1c9a0*/  STL [R1+0x2d8], R8 ;  /* 0x0002d80801007387 */ /* 0x000fe80000100800 */
        /* <DEDUP_REMOVED lines=14> */
[----:B------:R-:W4:Y:S01]  /*1ca90*/  LDL.LU R252, [R1+0x488] ;  /* 0x0004880001fc7983 */ /* 0x000f220000300800 */
[----:B---3--:R-:W-:-:S02]  /*1caa0*/  SEL R7, R195, R7, !P2 ;  /* 0x00000007c3077207 */ /* 0x008fc40005000000 */
[----:B--2---:R-:W-:-:S03]  /*1cab0*/  SEL R6, R195, R6, !P2 ;  /* 0x00000006c3067207 */ /* 0x004fc60005000000 */
[----:B------:R1:W-:Y:S04]  /*1cac0*/  STL [R1+0x2d0], R7 ;  /* 0x0002d00701007387 */ /* 0x0003e80000100800 */
[----:B------:R2:W-:Y:S01]  /*1cad0*/  STL [R1+0x2cc], R6 ;  /* 0x0002cc0601007387 */ /* 0x0005e20000100800 */
[----:B------:R-:W-:-:S03]  /*1cae0*/  SEL R5, R195, R5, !P2 ;  /* 0x00000005c3057207 */ /* 0x000fc60005000000 */
[----:B------:R-:W3:Y:S01]  /*1caf0*/  LDL.LU R15, [R1+0x470] ;  /* 0x00047000010f7983 */ /* 0x000ee20000300800 */
[----:B----4-:R-:W-:-:S03]  /*1cb00*/  SEL R4, R195, R4, !P2 ;  /* 0x00000004c3047207 */ /* 0x010fc60005000000 */
[----:B------:R4:W-:Y:S04]  /*1cb10*/  STL [R1+0x2c8], R5 ;  /* 0x0002c80501007387 */ /* 0x0009e80000100800 */
[----:B------:R-:W3:Y:S04]  /*1cb20*/  LDL.LU R14, [R1+0x46c] ;  /* 0x00046c00010e7983 */ /* 0x000ee80000300800 */
[----:B------:R1:W-:Y:S04]  /*1cb30*/  STL [R1+0x2c4], R4 ;  /* 0x0002c40401007387 */ /* 0x0003e80000100800 */
[----:B------:R-:W3:Y:S04]  /*1cb40*/  LDL.LU R13, [R1+0x468] ;  /* 0x00046800010d7983 */ /* 0x000ee80000300800 */
[----:B------:R-:W3:Y:S04]  /*1cb50*/  LDL.LU R12, [R1+0x464] ;  /* 0x00046400010c7983 */ /* 0x000ee80000300800 */
[----:B------:R-:W3:Y:S04]  /*1cb60*/  LDL.LU R11, [R1+0x450] ;  /* 0x00045000010b7983 */ /* 0x000ee80000300800 */
[----:B------:R-:W3:Y:S04]  /*1cb70*/  LDL.LU R10, [R1+0x44c] ;  /* 0x00044c00010a7983 */ /* 0x000ee80000300800 */
[----:B------:R-:W3:Y:S04]  /*1cb80*/  LDL.LU R9, [R1+0x440] ;  /* 0x0004400001097983 */ /* 0x000ee80000300800 */
[----:B------:R-:W3:Y:S04]  /*1cb90*/  LDL.LU R8, [R1+0x448] ;  /* 0x0004480001087983 */ /* 0x000ee80000300800 */
[----:B-1----:R-:W3:Y:S04]  /*1cba0*/  LDL.LU R7, [R1+0x444] ;  /* 0x0004440001077983 */ /* 0x002ee80000300800 */
[----:B--2---:R-:W2:Y:S04]  /*1cbb0*/  LDL.LU R6, [R1+0x42c] ;  /* 0x00042c0001067983 */ /* 0x004ea80000300800 */
[----:B----4-:R-:W4:Y:S01]  /*1cbc0*/  LDL.LU R5, [R1+0x428] ;  /* 0x0004280001057983 */ /* 0x010f220000300800 */
[----:B------:R-:W-:-:S03]  /*1cbd0*/  SEL R27, R195, R26, !P2 ;  /* 0x0000001ac31b7207 */ /* 0x000fc60005000000 */
[----:B------:R-:W4:Y:S01]  /*1cbe0*/  LDL.LU R4, [R1+0x424] ;  /* 0x0004240001047983 */ /* 0x000f220000300800 */
        /* <DEDUP_REMOVED lines=23> */
[----:B------:R1:W-:Y:S02]  /*1cd60*/  STL [R1+0x388], R16 ;  /* 0x0003881001007387 */ /* 0x0003e40000100800 */
[C---:B-1----:R-:W-:Y:S02]  /*1cd70*/  SEL R17, R195.reuse, R251, !P2 ;  /* 0x000000fbc3117207 */ /* 0x042fe40005000000 */
[----:B------:R1:W-:Y:S01]  /*1cd80*/  STL [R1+0x384], R3 ;  /* 0x0003840301007387 */ /* 0x0003e20000100800 */
[----:B------:R-:W-:-:S03]  /*1cd90*/  SEL R16, R195, R252, !P2 ;  /* 0x000000fcc3107207 */ /* 0x000fc60005000000 */
[----:B-1----:R-:W4:Y:S04]  /*1cda0*/  LDL.LU R3, [R1+0x420] ;  /* 0x0004200001037983 */ /* 0x002f280000300800 */
[----:B------:R1:W-:Y:S04]  /*1cdb0*/  STL [R1+0x37c], R17 ;  /* 0x00037c1101007387 */ /* 0x0003e80000100800 */
[----:B------:R-:W4:Y:S04]  /*1cdc0*/  LDL.LU R250, [R1+0x41c] ;  /* 0x00041c0001fa7983 */ /* 0x000f280000300800 */
[----:B------:R1:W-:Y:S04]  /*1cdd0*/  STL [R1+0x378], R16 ;  /* 0x0003781001007387 */ /* 0x0003e80000100800 */
[----:B------:R-:W4:Y:S04]  /*1cde0*/  LDL.LU R251, [R1+0x418] ;  /* 0x0004180001fb7983 */ /* 0x000f280000300800 */
[----:B------:R-:W4:Y:S01]  /*1cdf0*/  LDL.LU R252, [R1+0x40c] ;  /* 0x00040c0001fc7983 */ /* 0x000f220000300800 */
[----:B------:R-:W-:-:S02]  /*1ce00*/  SEL R24, R195, R53, !P2 ;  /* 0x00000035c3187207 */ /* 0x000fc40005000000 */
[----:B---3--:R-:W-:-:S05]  /*1ce10*/  SEL R15, R195, R15, !P2 ;  /* 0x0000000fc30f7207 */ /* 0x008fca0005000000 */
[----:B------:R3:W-:Y:S01]  /*1ce20*/  STL [R1+0x374], R15 ;  /* 0x0003740f01007387 */ /* 0x0007e20000100800 */
[C---:B------:R-:W-:Y:S02]  /*1ce30*/  SEL R14, R195.reuse, R14, !P2 ;  /* 0x0000000ec30e7207 */ /* 0x040fe40005000000 */
[----:B------:R-:W-:-:S03]  /*1ce40*/  SEL R13, R195, R13, !P2 ;  /* 0x0000000dc30d7207 */ /* 0x000fc60005000000 */
[----:B------:R1:W-:Y:S01]  /*1ce50*/  STL [R1+0x370], R14 ;  /* 0x0003700e01007387 */ /* 0x0003e20000100800 */
        /* <DEDUP_REMOVED lines=12> */
[----:B--2---:R-:W-:-:S03]  /*1cf20*/  SEL R6, R195, R6, !P2 ;  /* 0x00000006c3067207 */ /* 0x004fc60005000000 */
[----:B------:R-:W-:Y:S01]  /*1cf30*/  STL [R1+0x354], R7 ;  /* 0x0003540701007387 */ /* 0x000fe20000100800 */
[----:B----4-:R-:W-:-:S03]  /*1cf40*/  SEL R5, R195, R5, !P2 ;  /* 0x00000005c3057207 */ /* 0x010fc60005000000 */
[----:B------:R-:W-:Y:S01]  /*1cf50*/  STL [R1+0x350], R6 ;  /* 0x0003500601007387 */ /* 0x000fe20000100800 */
[----:B------:R-:W-:-:S03]  /*1cf60*/  SEL R4, R195, R4, !P2 ;  /* 0x00000004c3047207 */ /* 0x000fc60005000000 */
[----:B------:R-:W2:Y:S04]  /*1cf70*/  LDL.LU R22, [R1+0x414] ;  /* 0x0004140001167983 */ /* 0x000ea80000300800 */
[----:B------:R4:W-:Y:S04]  /*1cf80*/  STL [R1+0x34c], R5 ;  /* 0x00034c0501007387 */ /* 0x0009e80000100800 */
[----:B------:R-:W2:Y:S04]  /*1cf90*/  LDL.LU R21, [R1+0x410] ;  /* 0x0004100001157983 */ /* 0x000ea80000300800 */
[----:B------:R1:W-:Y:S04]  /*1cfa0*/  STL [R1+0x348], R4 ;  /* 0x0003480401007387 */ /* 0x0003e80000100800 */
[----:B------:R-:W2:Y:S04]  /*1cfb0*/  LDL.LU R20, [R1+0x408] ;  /* 0x0004080001147983 */ /* 0x000ea80000300800 */
[----:B------:R-:W2:Y:S04]  /*1cfc0*/  LDL.LU R19, [R1+0x3d0] ;  /* 0x0003d00001137983 */ /* 0x000ea80000300800 */
[----:B------:R-:W2:Y:S04]  /*1cfd0*/  LDL.LU R18, [R1+0x3f4] ;  /* 0x0003f40001127983 */ /* 0x000ea80000300800 */
[----:B-1----:R-:W2:Y:S04]  /*1cfe0*/  LDL.LU R17, [R1+0x3fc] ;  /* 0x0003fc0001117983 */ /* 0x002ea80000300800 */
[----:B------:R-:W2:Y:S04]  /*1cff0*/  LDL.LU R16, [R1+0x400] ;  /* 0x0004000001107983 */ /* 0x000ea80000300800 */
[----:B---3--:R-:W3:Y:S04]  /*1d000*/  LDL.LU R15, [R1+0x3f8] ;  /* 0x0003f800010f7983 */ /* 0x008ee80000300800 */
[----:B------:R-:W3:Y:S04]  /*1d010*/  LDL.LU R14, [R1+0x3e8] ;  /* 0x0003e800010e7983 */ /* 0x000ee80000300800 */
[----:B------:R-:W3:Y:S04]  /*1d020*/  LDL.LU R13, [R1+0x3ec] ;  /* 0x0003ec00010d7983 */ /* 0x000ee80000300800 */
[----:B------:R-:W3:Y:S04]  /*1d030*/  LDL.LU R12, [R1+0x3f0] ;  /* 0x0003f000010c7983 */ /* 0x000ee80000300800 */
[----:B------:R-:W3:Y:S04]  /*1d040*/  LDL.LU R11, [R1+0x3e0] ;  /* 0x0003e000010b7983 */ /* 0x000ee80000300800 */
[----:B------:R-:W3:Y:S04]  /*1d050*/  LDL.LU R10, [R1+0x3dc] ;  /* 0x0003dc00010a7983 */ /* 0x000ee80000300800 */
[----:B------:R-:W3:Y:S04]  /*1d060*/  LDL.LU R9, [R1+0x3d8] ;  /* 0x0003d80001097983 */ /* 0x000ee80000300800 */
[----:B------:R-:W3:Y:S01]  /*1d070*/  LDL.LU R8, [R1+0x3d4] ;  /* 0x0003d40001087983 */ /* 0x000ee20000300800 */
[----:B------:R-:W-:-:S05]  /*1d080*/  SEL R3, R195, R3, !P2 ;  /* 0x00000003c3037207 */ /* 0x000fca0005000000 */
[----:B------:R1:W-:Y:S01]  /*1d090*/  STL [R1+0x344], R3 ;  /* 0x0003440301007387 */ /* 0x0003e20000100800 */
[----:B----4-:R-:W-:-:S05]  /*1d0a0*/  SEL R5, R195, R250, !P2 ;  /* 0x000000fac3057207 */ /* 0x010fca0005000000 */
[----:B------:R4:W-:Y:S01]  /*1d0b0*/  STL [R1+0x340], R5 ;  /* 0x0003400501007387 */ /* 0x0009e20000100800 */
[----:B------:R-:W-:-:S03]  /*1d0c0*/  SEL R4, R195, R251, !P2 ;  /* 0x000000fbc3047207 */ /* 0x000fc60005000000 */
[----:B------:R-:W3:Y:S01]  /*1d0d0*/  LDL.LU R7, [R1+0x3c8] ;  /* 0x0003c80001077983 */ /* 0x000ee20000300800 */
[----:B-1----:R-:W-:-:S03]  /*1d0e0*/  SEL R3, R195, R252, !P2 ;  /* 0x000000fcc3037207 */ /* 0x002fc60005000000 */
[----:B------:R1:W-:Y:S04]  /*1d0f0*/  STL [R1+0x33c], R4 ;  /* 0x00033c0401007387 */ /* 0x0003e80000100800 */
[----:B------:R-:W3:Y:S04]  /*1d100*/  LDL.LU R6, [R1+0x3cc] ;  /* 0x0003cc0001067983 */ /* 0x000ee80000300800 */
[----:B------:R1:W-:Y:S04]  /*1d110*/  STL [R1+0x338], R3 ;  /* 0x0003380301007387 */ /* 0x0003e80000100800 */
[----:B----4-:R-:W4:Y:S04]  /*1d120*/  LDL.LU R5, [R1+0x3b8] ;  /* 0x0003b80001057983 */ /* 0x010f280000300800 */
[----:B-1----:R-:W4:Y:S04]  /*1d130*/  LDL.LU R4, [R1+0x3c0] ;  /* 0x0003c00001047983 */ /* 0x002f280000300800 */
[----:B------:R-:W4:Y:S04]  /*1d140*/  LDL.LU R3, [R1+0x3c4] ;  /* 0x0003c40001037983 */ /* 0x000f280000300800 */
[----:B------:R-:W4:Y:S04]  /*1d150*/  LDL.LU R250, [R1+0x3bc] ;  /* 0x0003bc0001fa7983 */ /* 0x000f280000300800 */
[----:B------:R-:W4:Y:S04]  /*1d160*/  LDL.LU R251, [R1+0x3ac] ;  /* 0x0003ac0001fb7983 */ /* 0x000f280000300800 */
[----:B------:R-:W-:Y:S04]  /*1d170*/  STL [R1+0x2a0], R24 ;  /* 0x0002a01801007387 */ /* 0x000fe80000100800 */
[----:B------:R-:W4:Y:S01]  /*1d180*/  LDL.LU R252, [R1+0x3b0] ;  /* 0x0003b00001fc7983 */ /* 0x000f220000300800 */
[----:B------:R-:W-:-:S05]  /*1d190*/  SEL R23, R195, R54, !P2 ;  /* 0x00000036c3177207 */ /* 0x000fca0005000000 */
[----:B------:R1:W-:Y:S01]  /*1d1a0*/  STL [R1+0x29c], R23 ;  /* 0x00029c1701007387 */ /* 0x0003e20000100800 */
[C---:B------:R-:W-:Y:S02]  /*1d1b0*/  SEL R25, R195.reuse, R56, !P2 ;  /* 0x00000038c3197207 */ /* 0x040fe40005000000 */
[----:B-1----:R-:W-:-:S05]  /*1d1c0*/  SEL R23, R195, R55, !P2 ;  /* 0x00000037c3177207 */ /* 0x002fca0005000000 */
[----:B------:R1:W-:Y:S04]  /*1d1d0*/  STL [R1+0x298], R23 ;  /* 0x0002981701007387 */ /* 0x0003e80000100800 */
[----:B------:R-:W-:Y:S01]  /*1d1e0*/  STL [R1+0x294], R25 ;  /* 0x0002941901007387 */ /* 0x000fe20000100800 */
[C---:B--2---:R-:W-:Y:S02]  /*1d1f0*/  SEL R24, R195.reuse, R22, !P2 ;  /* 0x00000016c3187207 */ /* 0x044fe40005000000 */
[----:B-1----:R-:W-:-:S03]  /*1d200*/  SEL R23, R195, R21, !P2 ;  /* 0x00000015c3177207 */ /* 0x002fc60005000000 */
        /* <DEDUP_REMOVED lines=11> */
[----:B---3--:R-:W-:-:S03]  /*1d2c0*/  SEL R17, R195, R15, !P2 ;  /* 0x0000000fc3117207 */ /* 0x008fc60005000000 */
        /* <DEDUP_REMOVED lines=11> */
[C---:B------:R-:W-:Y:S02]  /*1d380*/  SEL R11, R195.reuse, R9, !P2 ;  /* 0x00000009c30b7207 */ /* 0x040fe40005000000 */
[C---:B------:R-:W-:Y:S02]  /*1d390*/  SEL R9, R195.reuse, R57, !P2 ;  /* 0x00000039c3097207 */ /* 0x040fe40005000000 */
[C---:B------:R-:W-:Y:S01]  /*1d3a0*/  SEL R10, R195.reuse, R8, !P2 ;  /* 0x00000008c30a7207 */ /* 0x040fe20005000000 */
[----:B------:R-:W-:Y:S01]  /*1d3b0*/  STL [R1+0x194], R12 ;  /* 0x0001940c01007387 */ /* 0x000fe20000100800 */
[----:B------:R-:W-:-:S03]  /*1d3c0*/  SEL R8, R195, R58, !P2 ;  /* 0x0000003ac3087207 */ /* 0x000fc60005000000 */
[----:B------:R-:W-:Y:S04]  /*1d3d0*/  STL [R1+0x18c], R11 ;  /* 0x00018c0b01007387 */ /* 0x000fe80000100800 */
[----:B------:R1:W-:Y:S04]  /*1d3e0*/  STL [R1+0x158], R10 ;  /* 0x0001580a01007387 */ /* 0x0003e80000100800 */
[----:B------:R2:W-:Y:S04]  /*1d3f0*/  STL [R1+0x154], R9 ;  /* 0x0001540901007387 */ /* 0x0005e80000100800 */
[----:B------:R3:W-:Y:S01]  /*1d400*/  STL [R1+0x150], R8 ;  /* 0x0001500801007387 */ /* 0x0007e20000100800 */
[----:B-1----:R-:W-:-:S02]  /*1d410*/  SEL R10, R195, R59, !P2 ;  /* 0x0000003bc30a7207 */ /* 0x002fc40005000000 */
[----:B--2---:R-:W-:-:S03]  /*1d420*/  SEL R9, R195, R60, !P2 ;  /* 0x0000003cc3097207 */ /* 0x004fc60005000000 */
[----:B------:R-:W-:Y:S01]  /*1d430*/  STL [R1+0x14c], R10 ;  /* 0x00014c0a01007387 */ /* 0x000fe20000100800 */
[----:B---3--:R-:W-:-:S03]  /*1d440*/  SEL R8, R195, R7, !P2 ;  /* 0x00000007c3087207 */ /* 0x008fc60005000000 */
        /* <DEDUP_REMOVED lines=8> */
[----:B------:R1:W-:Y:S01]  /*1d4d0*/  STL [R1+0x138], R5 ;  /* 0x0001380501007387 */ /* 0x0003e20000100800 */
[----:B------:R-:W-:-:S03]  /*1d4e0*/  SEL R3, R195, R250, !P2 ;  /* 0x000000fac3037207 */ /* 0x000fc60005000000 */
[----:B------:R2:W-:Y:S04]  /*1d4f0*/  STL [R1+0x134], R4 ;  /* 0x0001340401007387 */ /* 0x0005e80000100800 */
[----:B------:R3:W-:Y:S01]  /*1d500*/  STL [R1+0x130], R3 ;  /* 0x0001300301007387 */ /* 0x0007e20000100800 */
[C---:B-1----:R-:W-:Y:S02]  /*1d510*/  SEL R5, R195.reuse, R61, !P2 ;  /* 0x0000003dc3057207 */ /* 0x042fe40005000000 */
[----:B--2---:R-:W-:-:S03]  /*1d520*/  SEL R4, R195, R62, !P2 ;  /* 0x0000003ec3047207 */ /* 0x004fc60005000000 */
[----:B------:R1:W-:Y:S01]  /*1d530*/  STL [R1+0x12c], R5 ;  /* 0x00012c0501007387 */ /* 0x0003e20000100800 */
[----:B---3--:R-:W-:-:S03]  /*1d540*/  SEL R3, R195, R251, !P2 ;  /* 0x000000fbc3037207 */ /* 0x008fc60005000000 */
        /* <DEDUP_REMOVED lines=106> */
[----:B------:R-:W-:Y:S01]  /*1dbf0*/  STL [R1+0x54], R5 ;  /* 0x0000540501007387 */ /* 0x000fe20000100800 */
[----:B---3--:R-:W-:-:S03]  /*1dc00*/  SEL R3, R195, R115, !P2 ;  /* 0x00000073c3037207 */ /* 0x008fc60005000000 */
[----:B------:R-:W-:Y:S04]  /*1dc10*/  STL [R1+0x50], R4 ;  /* 0x0000500401007387 */ /* 0x000fe80000100800 */
[----:B------:R1:W-:Y:S04]  /*1dc20*/  STL [R1+0x4c], R3 ;  /* 0x00004c0301007387 */ /* 0x0003e80000100800 */
[----:B-1----:R-:W2:Y:S01]  /*1dc30*/  LDL.LU R3, [R1+0x264] ;  /* 0x0002640001037983 */ /* 0x002ea20000300800 */
[C---:B------:R-:W-:Y:S02]  /*1dc40*/  SEL R5, R195.reuse, R116, !P2 ;  /* 0x00000074c3057207 */ /* 0x040fe40005000000 */
[----:B------:R-:W-:-:S03]  /*1dc50*/  SEL R4, R195, R117, !P2 ;  /* 0x00000075c3047207 */ /* 0x000fc60005000000 */
[----:B------:R1:W-:Y:S04]  /*1dc60*/  STL [R1+0x48], R5 ;  /* 0x0000480501007387 */ /* 0x0003e80000100800 */
[----:B------:R3:W-:Y:S04]  /*1dc70*/  STL [R1+0x44], R4 ;  /* 0x0000440401007387 */ /* 0x0007e80000100800 */
[----:B------:R-:W4:Y:S01]  /*1dc80*/  LDL.LU R9, [R1+0x278] ;  /* 0x0002780001097983 */ /* 0x000f220000300800 */
[----:B-1----:R-:W-:-:S05]  /*1dc90*/  SEL R5, R195, R118, !P2 ;  /* 0x00000076c3057207 */ /* 0x002fca0005000000 */
[----:B------:R1:W-:Y:S04]  /*1dca0*/  STL [R1+0x40], R5 ;  /* 0x0000400501007387 */ /* 0x0003e80000100800 */
[----:B------:R-:W4:Y:S01]  /*1dcb0*/  LDL.LU R250, [R1+0x26c] ;  /* 0x00026c0001fa7983 */ /* 0x000f220000300800 */
[C---:B---3--:R-:W-:Y:S02]  /*1dcc0*/  SEL R4, R195.reuse, R119, !P2 ;  /* 0x00000077c3047207 */ /* 0x048fe40005000000 */
[----:B------:R-:W-:-:S03]  /*1dcd0*/  SEL R6, R195, R120, !P2 ;  /* 0x00000078c3067207 */ /* 0x000fc60005000000 */
[----:B------:R3:W-:Y:S01]  /*1dce0*/  STL [R1+0x3c], R4 ;  /* 0x00003c0401007387 */ /* 0x0007e20000100800 */
[----:B-1----:R-:W-:-:S03]  /*1dcf0*/  SEL R5, R195, R122, !P2 ;  /* 0x0000007ac3057207 */ /* 0x002fc60005000000 */
[----:B------:R1:W-:Y:S04]  /*1dd00*/  STL [R1+0x38], R6 ;  /* 0x0000380601007387 */ /* 0x0003e80000100800 */
[----:B------:R-:W4:Y:S01]  /*1dd10*/  LDL.LU R8, [R1+0x274] ;  /* 0x0002740001087983 */ /* 0x000f220000300800 */
[----:B---3--:R-:W-:-:S05]  /*1dd20*/  SEL R4, R195, R121, !P2 ;  /* 0x00000079c3047207 */ /* 0x008fca0005000000 */
[----:B------:R3:W-:Y:S01]  /*1dd30*/  STL [R1+0x34], R4 ;  /* 0x0000340401007387 */ /* 0x0007e20000100800 */
[----:B-1----:R-:W-:-:S03]  /*1dd40*/  SEL R6, R195, R124, !P2 ;  /* 0x0000007cc3067207 */ /* 0x002fc60005000000 */
[----:B------:R1:W-:Y:S04]  /*1dd50*/  STL [R1+0x30], R5 ;  /* 0x0000300501007387 */ /* 0x0003e80000100800 */
[----:B------:R-:W4:Y:S01]  /*1dd60*/  LDL.LU R7, [R1+0x270] ;  /* 0x0002700001077983 */ /* 0x000f220000300800 */
[C---:B---3--:R-:W-:Y:S02]  /*1dd70*/  SEL R4, R195.reuse, R123, !P2 ;  /* 0x0000007bc3047207 */ /* 0x048fe40005000000 */
[----:B-1----:R-:W-:-:S03]  /*1dd80*/  SEL R5, R195, R125, !P2 ;  /* 0x0000007dc3057207 */ /* 0x002fc60005000000 */
[----:B------:R1:W-:Y:S04]  /*1dd90*/  STL [R1+0x2c], R4 ;  /* 0x00002c0401007387 */ /* 0x0003e80000100800 */
[----:B------:R3:W-:Y:S01]  /*1dda0*/  STL [R1+0x28], R6 ;  /* 0x0000280601007387 */ /* 0x0007e20000100800 */
[----:B-1----:R-:W-:-:S03]  /*1ddb0*/  SEL R4, R195, R126, !P2 ;  /* 0x0000007ec3047207 */ /* 0x002fc60005000000 */
[----:B------:R1:W-:Y:S01]  /*1ddc0*/  STL [R1+0x24], R5 ;  /* 0x0000240501007387 */ /* 0x0003e20000100800 */
[----:B---3--:R-:W-:-:S03]  /*1ddd0*/  SEL R6, R195, R127, !P2 ;  /* 0x0000007fc3067207 */ /* 0x008fc60005000000 */
[----:B------:R3:W-:Y:S01]  /*1dde0*/  STL [R1+0x20], R4 ;  /* 0x0000200401007387 */ /* 0x0007e20000100800 */
[----:B-1----:R-:W-:-:S03]  /*1ddf0*/  SEL R5, R195, R128, !P2 ;  /* 0x00000080c3057207 */ /* 0x002fc60005000000 */
[----:B------:R1:W-:Y:S01]  /*1de00*/  STL [R1+0x1c], R6 ;  /* 0x00001c0601007387 */ /* 0x0003e20000100800 */
[----:B---3--:R-:W-:-:S03]  /*1de10*/  SEL R4, R195, R129, !P2 ;  /* 0x00000081c3047207 */ /* 0x008fc60005000000 */
[----:B-1----:R-:W3:Y:S04]  /*1de20*/  LDL.LU R6, [R1+0x268] ;  /* 0x0002680001067983 */ /* 0x002ee80000300800 */
[----:B------:R1:W-:Y:S04]  /*1de30*/  STL [R1+0x18], R5 ;  /* 0x0000180501007387 */ /* 0x0003e80000100800 */
[----:B------:R1:W-:Y:S04]  /*1de40*/  STL [R1+0x14], R4 ;  /* 0x0000140401007387 */ /* 0x0003e80000100800 */
[----:B------:R-:W3:Y:S01]  /*1de50*/  LDL.LU R251, [R1+0x260] ;  /* 0x0002600001fb7983 */ /* 0x000ee20000300800 */
[----:B-1----:R-:W-:-:S02]  /*1de60*/  SEL R5, R195, R130, !P2 ;  /* 0x00000082c3057207 */ /* 0x002fc40005000000 */
[----:B------:R-:W-:-:S03]  /*1de70*/  SEL R4, R195, R131, !P2 ;  /* 0x00000083c3047207 */ /* 0x000fc60005000000 */
[----:B------:R1:W-:Y:S04]  /*1de80*/  STL [R1+0x10], R5 ;  /* 0x0000100501007387 */ /* 0x0003e80000100800 */
[----:B------:R1:W-:Y:S02]  /*1de90*/  STL [R1+0xc], R4 ;  /* 0x00000c0401007387 */ /* 0x0003e40000100800 */
[C---:B-1----:R-:W-:Y:S02]  /*1dea0*/  SEL R5, R195.reuse, R132, !P2 ;  /* 0x00000084c3057207 */ /* 0x042fe40005000000 */
[----:B------:R-:W-:-:S03]  /*1deb0*/  SEL R4, R195, R133, !P2 ;  /* 0x00000085c3047207 */ /* 0x000fc60005000000 */
[----:B------:R1:W-:Y:S01]  /*1dec0*/  STL [R1+0x8], R5 ;  /* 0x0000080501007387 */ /* 0x0003e20000100800 */
[----:B------:R-:W-:-:S03]  /*1ded0*/  SEL R10, R195, R134, !P2 ;  /* 0x00000086c30a7207 */ /* 0x000fc60005000000 */
[----:B-1----:R-:W3:Y:S04]  /*1dee0*/  LDL.LU R5, [R1+0x25c] ;  /* 0x00025c0001057983 */ /* 0x002ee80000300800 */
[----:B------:R1:W-:Y:S04]  /*1def0*/  STL [R1+0x4], R4 ;  /* 0x0000040401007387 */ /* 0x0003e80000100800 */
[----:B-1----:R-:W3:Y:S04]  /*1df00*/  LDL.LU R4, [R1+0x250] ;  /* 0x0002500001047983 */ /* 0x002ee80000300800 */
[----:B------:R1:W-:Y:S04]  /*1df10*/  STL [R1], R10 ;  /* 0x0000000a01007387 */ /* 0x0003e80000100800 */
[----:B------:R-:W-:Y:S01]  /*1df20*/  STL.64 [R1+0x1958], R136 ;  /* 0x0019588801007387 */ /* 0x000fe20000100a00 */
[----:B--2---:R-:W-:-:S03]  /*1df30*/  SEL R80, R195, R3, !P2 ;  /* 0x00000003c3507207 */ /* 0x004fc60005000000 */
[----:B------:R-:W2:Y:S04]  /*1df40*/  LDL.LU R3, [R1+0x22c] ;  /* 0x00022c0001037983 */ /* 0x000ea80000300800 */
[----:B------:R-:W-:Y:S04]  /*1df50*/  STL [R1+0x1960], R80 ;  /* 0x0019605001007387 */ /* 0x000fe80000100800 */
[----:B------:R-:W2:Y:S01]  /*1df60*/  LDL.LU R20, [R1+0x244] ;  /* 0x0002440001147983 */ /* 0x000ea20000300800 */
[----:B----4-:R-:W-:-:S03]  /*1df70*/  SEL R78, R195, R250, !P2 ;  /* 0x000000fac34e7207 */ /* 0x010fc60005000000 */
[----:B------:R-:W4:Y:S01]  /*1df80*/  LDL.LU R250, [R1+0x248] ;  /* 0x0002480001fa7983 */ /* 0x000f220000300800 */
[----:B------:R-:W-:-:S05]  /*1df90*/  SEL R79, R195, R9, !P2 ;  /* 0x00000009c34f7207 */ /* 0x000fca0005000000 */
[----:B------:R-:W-:Y:S04]  /*1dfa0*/  STL.64 [R1+0x1968], R78 ;  /* 0x0019684e01007387 */ /* 0x000fe80000100a00 */
[----:B------:R-:W4:Y:S01]  /*1dfb0*/  LDL.LU R19, [R1+0x23c] ;  /* 0x00023c0001137983 */ /* 0x000f220000300800 */
[----:B------:R-:W-:-:S03]  /*1dfc0*/  SEL R77, R195, R8, !P2 ;  /* 0x00000008c34d7207 */ /* 0x000fc60005000000 */
[----:B------:R-:W4:Y:S04]  /*1dfd0*/  LDL.LU R18, [R1+0x238] ;  /* 0x0002380001127983 */ /* 0x000f280000300800 */
[----:B------:R-:W4:Y:S04]  /*1dfe0*/  LDL.LU R17, [R1+0x234] ;  /* 0x0002340001117983 */ /* 0x000f280000300800 */
[----:B------:R-:W4:Y:S04]  /*1dff0*/  LDL.LU R16, [R1+0x230] ;  /* 0x0002300001107983 */ /* 0x000f280000300800 */
[----:B------:R-:W4:Y:S01]  /*1e000*/  LDL.LU R15, [R1+0x224] ;  /* 0x00022400010f7983 */ /* 0x000f220000300800 */
[----:B------:R-:W-:-:S03]  /*1e010*/  SEL R76, R195, R7, !P2 ;  /* 0x00000007c34c7207 */ /* 0x000fc60005000000 */
[----:B------:R-:W4:Y:S04]  /*1e020*/  LDL.LU R14, [R1+0x220] ;  /* 0x00022000010e7983 */ /* 0x000f280000300800 */
[----:B------:R-:W-:Y:S04]  /*1e030*/  STL.64 [R1+0x1970], R76 ;  /* 0x0019704c01007387 */ /* 0x000fe80000100a00 */
[----:B------:R-:W4:Y:S04]  /*1e040*/  LDL.LU R13, [R1+0x21c] ;  /* 0x00021c00010d7983 */ /* 0x000f280000300800 */
[----:B------:R-:W4:Y:S01]  /*1e050*/  LDL.LU R12, [R1+0x218] ;  /* 0x00021800010c7983 */ /* 0x000f220000300800 */
[----:B---3--:R-:W-:-:S03]  /*1e060*/  SEL R74, R195, R251, !P2 ;  /* 0x000000fbc34a7207 */ /* 0x008fc60005000000 */
[----:B------:R-:W3:Y:S01]  /*1e070*/  LDL.LU R251, [R1+0x1c8] ;  /* 0x0001c80001fb7983 */ /* 0x000ee20000300800 */
[----:B------:R-:W-:-:S03]  /*1e080*/  SEL R75, R195, R6, !P2 ;  /* 0x00000006c34b7207 */ /* 0x000fc60005000000 */
[----:B------:R-:W3:Y:S04]  /*1e090*/  LDL.LU R11, [R1+0x1cc] ;  /* 0x0001cc00010b7983 */ /* 0x000ee80000300800 */
[----:B------:R-:W-:Y:S04]  /*1e0a0*/  STL.64 [R1+0x1978], R74 ;  /* 0x0019784a01007387 */ /* 0x000fe80000100a00 */
[----:B-1----:R-:W3:Y:S04]  /*1e0b0*/  LDL.LU R10, [R1+0x1f8] ;  /* 0x0001f800010a7983 */ /* 0x002ee80000300800 */
[----:B------:R-:W3:Y:S04]  /*1e0c0*/  LDL.LU R9, [R1+0x1fc] ;  /* 0x0001fc0001097983 */ /* 0x000ee80000300800 */
[----:B------:R-:W3:Y:S04]  /*1e0d0*/  LDL.LU R8, [R1+0x200] ;  /* 0x0002000001087983 */ /* 0x000ee80000300800 */
[----:B------:R-:W3:Y:S04]  /*1e0e0*/  LDL.LU R7, [R1+0x208] ;  /* 0x0002080001077983 */ /* 0x000ee80000300800 */
[----:B------:R-:W3:Y:S01]  /*1e0f0*/  LDL.LU R6, [R1+0x20c] ;  /* 0x00020c0001067983 */ /* 0x000ee20000300800 */
[----:B------:R-:W-:-:S03]  /*1e100*/  SEL R73, R195, R5, !P2 ;  /* 0x00000005c3497207 */ /* 0x000fc60005000000 */
[----:B------:R-:W3:Y:S01]  /*1e110*/  LDL.LU R5, [R1+0x204] ;  /* 0x0002040001057983 */ /* 0x000ee20000300800 */
[----:B------:R-:W-:-:S05]  /*1e120*/  SEL R72, R195, R4, !P2 ;  /* 0x00000004c3487207 */ /* 0x000fca0005000000 */
[----:B------:R-:W-:Y:S04]  /*1e130*/  STL.64 [R1+0x1980], R72 ;  /* 0x0019804801007387 */ /* 0x000fe80000100a00 */
[----:B------:R-:W3:Y:S01]  /*1e140*/  LDL.LU R4, [R1+0x1d0] ;  /* 0x0001d00001047983 */ /* 0x000ee20000300800 */
[----:B--2---:R-:W-:-:S03]  /*1e150*/  SEL R71, R195, R3, !P2 ;  /* 0x00000003c3477207 */ /* 0x004fc60005000000 */
[----:B------:R-:W2:Y:S01]  /*1e160*/  LDL.LU R3, [R1+0x1f0] ;  /* 0x0001f00001037983 */ /* 0x000ea20000300800 */
[----:B------:R-:W-:-:S05]  /*1e170*/  SEL R70, R195, R20, !P2 ;  /* 0x00000014c3467207 */ /* 0x000fca0005000000 */
[----:B------:R-:W-:Y:S01]  /*1e180*/  STL.64 [R1+0x1988], R70 ;  /* 0x0019884601007387 */ /* 0x000fe20000100a00 */
[----:B----4-:R-:W-:-:S03]  /*1e190*/  SEL R69, R195, R250, !P2 ;  /* 0x000000fac3457207 */ /* 0x010fc60005000000 */
[----:B------:R-:W4:Y:S01]  /*1e1a0*/  LDL.LU R250, [R1+0x1f4] ;  /* 0x0001f40001fa7983 */ /* 0x000f220000300800 */
[C---:B------:R-:W-:Y:S02]  /*1e1b0*/  SEL R68, R195.reuse, R19, !P2 ;  /* 0x00000013c3447207 */ /* 0x040fe40005000000 */
[C---:B------:R-:W-:Y:S02]  /*1e1c0*/  SEL R67, R195.reuse, R18, !P2 ;  /* 0x00000012c3437207 */ /* 0x040fe40005000000 */
[C---:B------:R-:W-:Y:S01]  /*1e1d0*/  SEL R66, R195.reuse, R17, !P2 ;  /* 0x00000011c3427207 */ /* 0x040fe20005000000 */
[----:B------:R-:W-:Y:S01]  /*1e1e0*/  STL.64 [R1+0x1990], R68 ;  /* 0x0019904401007387 */ /* 0x000fe20000100a00 */
[C---:B------:R-:W-:Y:S02]  /*1e1f0*/  SEL R33, R195.reuse, R15, !P2 ;  /* 0x0000000fc3217207 */ /* 0x040fe40005000000 */
[C---:B------:R-:W-:Y:S01]  /*1e200*/  SEL R32, R195.reuse, R14, !P2 ;  /* 0x0000000ec3207207 */ /* 0x040fe20005000000 */
[----:B------:R-:W-:Y:S01]  /*1e210*/  STL.64 [R1+0x1998], R66 ;  /* 0x0019984201007387 */ /* 0x000fe20000100a00 */
[----:B------:R-:W-:-:S02]  /*1e220*/  SEL R31, R195, R13, !P2 ;  /* 0x0000000dc31f7207 */ /* 0x000fc40005000000 */
[C---:B------:R-:W-:Y:S01]  /*1e230*/  SEL R30, R195.reuse, R12, !P2 ;  /* 0x0000000cc31e7207 */ /* 0x040fe20005000000 */
[----:B------:R-:W-:Y:S04]  /*1e240*/  STL.64 [R1+0x19a0], R32 ;  /* 0x0019a02001007387 */ /* 0x000fe80000100a00 */
[----:B------:R-:W-:Y:S01]  /*1e250*/  STL.64 [R1+0x19a8], R30 ;  /* 0x0019a81e01007387 */ /* 0x000fe20000100a00 */
[----:B---3--:R-:W-:-:S03]  /*1e260*/  SEL R29, R195, R251, !P2 ;  /* 0x000000fbc31d7207 */ /* 0x008fc60005000000 */
[----:B------:R-:W3:Y:S01]  /*1e270*/  LDL.LU R251, [R1+0x1dc] ;  /* 0x0001dc0001fb7983 */ /* 0x000ee20000300800 */
        /* <DEDUP_REMOVED lines=9> */
[----:B------:R-:W-:Y:S01]  /*1e310*/  STL.64 [R1+0x19c0], R24 ;  /* 0x0019c01801007387 */ /* 0x000fe20000100a00 */
[----:B------:R-:W-:-:S03]  /*1e320*/  SEL R34, R195, R16, !P2 ;  /* 0x00000010c3227207 */ /* 0x000fc60005000000 */
[----:B------:R-:W-:Y:S04]  /*1e330*/  STL.64 [R1+0x19c8], R22 ;  /* 0x0019c81601007387 */ /* 0x000fe80000100a00 */
[----:B------:R-:W3:Y:S04]  /*1e340*/  LDL.LU R17, [R1+0x1e0] ;  /* 0x0001e00001117983 */ /* 0x000ee80000300800 */
[----:B------:R-:W3:Y:S01]  /*1e350*/  LDL.LU R16, [R1+0x1e4] ;  /* 0x0001e40001107983 */ /* 0x000ee20000300800 */
[C---:B------:R-:W-:Y:S02]  /*1e360*/  SEL R21, R195.reuse, R4, !P2 ;  /* 0x00000004c3157207 */ /* 0x040fe40005000000 */
[----:B--2---:R-:W-:-:S05]  /*1e370*/  SEL R20, R195, R3, !P2 ;  /* 0x00000003c3147207 */ /* 0x004fca0005000000 */
[----:B------:R-:W-:Y:S04]  /*1e380*/  STL.64 [R1+0x19d0], R20 ;  /* 0x0019d01401007387 */ /* 0x000fe80000100a00 */
[----:B------:R-:W2:Y:S04]  /*1e390*/  LDL.LU R15, [R1+0x1e8] ;  /* 0x0001e800010f7983 */ /* 0x000ea80000300800 */
        /* <DEDUP_REMOVED lines=18> */
[----:B------:R-:W2:Y:S01]  /*1e4c0*/  LDL.LU R39, [R1+0x170] ;  /* 0x0001700001277983 */ /* 0x000ea20000300800 */
[----:B----4-:R-:W-:-:S03]  /*1e4d0*/  SEL R19, R195, R250, !P2 ;  /* 0x000000fac3137207 */ /* 0x010fc60005000000 */
[----:B------:R-:W4:Y:S04]  /*1e4e0*/  LDL.LU R38, [R1+0x174] ;  /* 0x0001740001267983 */ /* 0x000f280000300800 */
[----:B------:R-:W4:Y:S04]  /*1e4f0*/  LDL.LU R37, [R1+0x178] ;  /* 0x0001780001257983 */ /* 0x000f280000300800 */
[----:B------:R-:W4:Y:S04]  /*1e500*/  LDL.LU R36, [R1+0x180] ;  /* 0x0001800001247983 */ /* 0x000f280000300800 */
[----:B------:R-:W4:Y:S04]  /*1e510*/  LDL.LU R35, [R1+0x17c] ;  /* 0x00017c0001237983 */ /* 0x000f280000300800 */
[----:B------:R-:W4:Y:S01]  /*1e520*/  LDL.LU R250, [R1+0x160] ;  /* 0x0001600001fa7983 */ /* 0x000f220000300800 */
[----:B---3--:R-:W-:-:S03]  /*1e530*/  SEL R18, R195, R251, !P2 ;  /* 0x000000fbc3127207 */ /* 0x008fc60005000000 */
[----:B------:R-:W3:Y:S04]  /*1e540*/  LDL.LU R251, [R1+0x15c] ;  /* 0x00015c0001fb7983 */ /* 0x000ee80000300800 */
[----:B------:R-:W-:Y:S01]  /*1e550*/  STL.64 [R1+0x19d8], R18 ;  /* 0x0019d81201007387 */ /* 0x000fe20000100a00 */
[C---:B------:R-:W-:Y:S02]  /*1e560*/  SEL R17, R195.reuse, R17, !P2 ;  /* 0x00000011c3117207 */ /* 0x040fe40005000000 */
[----:B------:R-:W-:-:S05]  /*1e570*/  SEL R16, R195, R16, !P2 ;  /* 0x00000010c3107207 */ /* 0x000fca0005000000 */
[----:B------:R1:W-:Y:S01]  /*1e580*/  STL.64 [R1+0x19e0], R16 ;  /* 0x0019e01001007387 */ /* 0x0003e20000100a00 */
[C---:B--2---:R-:W-:Y:S02]  /*1e590*/  SEL R46, R195.reuse, R44, !P2 ;  /* 0x0000002cc32e7207 */ /* 0x044fe40005000000 */
[C---:B------:R-:W-:Y:S02]  /*1e5a0*/  SEL R44, R195.reuse, R42, !P2 ;  /* 0x0000002ac32c7207 */ /* 0x040fe40005000000 */
[C---:B------:R-:W-:Y:S02]  /*1e5b0*/  SEL R42, R195.reuse, R40, !P2 ;  /* 0x00000028c32a7207 */ /* 0x040fe40005000000 */
[C---:B----4-:R-:W-:Y:S02]  /*1e5c0*/  SEL R40, R195.reuse, R38, !P2 ;  /* 0x00000026c3287207 */ /* 0x050fe40005000000 */
[C---:B------:R-:W-:Y:S02]  /*1e5d0*/  SEL R38, R195.reuse, R36, !P2 ;  /* 0x00000024c3267207 */ /* 0x040fe40005000000 */
[----:B------:R-:W-:-:S02]  /*1e5e0*/  SEL R36, R195, R250, !P2 ;  /* 0x000000fac3247207 */ /* 0x000fc40005000000 */
[----:B------:R-:W2:Y:S01]  /*1e5f0*/  LDL.LU R250, [R1+0x1b8] ;  /* 0x0001b80001fa7983 */ /* 0x000ea20000300800 */
[C---:B------:R-:W-:Y:S02]  /*1e600*/  SEL R47, R195.reuse, R45, !P2 ;  /* 0x0000002dc32f7207 */ /* 0x040fe40005000000 */
[C---:B------:R-:W-:Y:S02]  /*1e610*/  SEL R45, R195.reuse, R43, !P2 ;  /* 0x0000002bc32d7207 */ /* 0x040fe40005000000 */
[C---:B------:R-:W-:Y:S02]  /*1e620*/  SEL R43, R195.reuse, R41, !P2 ;  /* 0x00000029c32b7207 */ /* 0x040fe40005000000 */
[C---:B------:R-:W-:Y:S02]  /*1e630*/  SEL R41, R195.reuse, R39, !P2 ;  /* 0x00000027c3297207 */ /* 0x040fe40005000000 */
[C---:B------:R-:W-:Y:S02]  /*1e640*/  SEL R39, R195.reuse, R37, !P2 ;  /* 0x00000025c3277207 */ /* 0x040fe40005000000 */
[----:B------:R-:W-:-:S02]  /*1e650*/  SEL R37, R195, R35, !P2 ;  /* 0x00000023c3257207 */ /* 0x000fc40005000000 */
[C---:B---3--:R-:W-:Y:S02]  /*1e660*/  SEL R35, R195.reuse, R251, !P2 ;  /* 0x000000fbc3237207 */ /* 0x048fe40005000000 */
[----:B------:R-:W3:Y:S04]  /*1e670*/  LDL.LU R251, [R1+0x380] ;  /* 0x0003800001fb7983 */ /* 0x000ee80000300800 */
[----:B------:R-:W4:Y:S01]  /*1e680*/  S2R R51, SR_TID.X ;  /* 0x0000000000337919 */ /* 0x000f220000002100 */
[----:B------:R-:W-:Y:S01]  /*1e690*/  @!P4 LOP3.LUT R0, RZ, c[0x0][0x178], RZ, 0x33, !PT ;  /* 0x00005e00ff00ca12 */ /* 0x000fe200078e33ff */
[----:B------:R-:W-:Y:S01]  /*1e6a0*/  IMAD.MOV.U32 R199, RZ, RZ, c[0x0][0x188] ;  /* 0x00006200ffc77624 */ /* 0x000fe200078e00ff */
[C---:B-1----:R-:W-:Y:S02]  /*1e6b0*/  SEL R17, R195.reuse, R198, !P2 ;  /* 0x000000c6c3117207 */ /* 0x042fe40005000000 */
[----:B------:R-:W-:Y:S01]  /*1e6c0*/  SEL R16, R195, R194, !P2 ;  /* 0x000000c2c3107207 */ /* 0x000fe20005000000 */
[----:B------:R-:W-:-:S02]  /*1e6d0*/  IMAD R0, R0, c[0x0][0x184], RZ ;  /* 0x0000610000007a24 */ /* 0x000fc400078e02ff */
[----:B------:R-:W-:Y:S01]  /*1e6e0*/  STL [R1+0xfc0], R17 ;  /* 0x000fc01101007387 */ /* 0x000fe20000100800 */
[----:B------:R-:W-:Y:S02]  /*1e6f0*/  SEL R252, R195, R135, !P2 ;  /* 0x00000087c3fc7207 */ /* 0x000fe40005000000 */
[----:B----4-:R-:W-:-:S04]  /*1e700*/  SHF.R.U32.HI R57, RZ, 0x6, R51 ;  /* 0x00000006ff397819 */ /* 0x010fc80000011633 */
[----:B------:R-:W-:-:S05]  /*1e710*/  SGXT.U32 R57, R57, 0x1 ;  /* 0x000000013939781a */ /* 0x000fca0000000000 */
[C---:B------:R-:W-:Y:S02]  /*1e720*/  IMAD R55, R57.reuse, c[0x0][0x188], RZ ;  /* 0x0000620039377a24 */ /* 0x040fe400078e02ff */
[C---:B------:R-:W-:Y:S02]  /*1e730*/  IMAD R58, R57.reuse, c[0x0][0x188], RZ ;  /* 0x00006200393a7a24 */ /* 0x040fe400078e02ff */
[----:B------:R-:W-:Y:S01]  /*1e740*/  IMAD R56, R57, c[0x0][0x188], RZ ;  /* 0x0000620039387a24 */ /* 0x000fe200078e02ff */
[----:B------:R1:W-:Y:S01]  /*1e750*/  STL [R1+0xfc4], R16 ;  /* 0x000fc41001007387 */ /* 0x0003e20000100800 */
[----:B------:R-:W-:Y:S02]  /*1e760*/  IMAD R55, R199, 0x2, R55 ;  /* 0x00000002c7377824 */ /* 0x000fe400078e0237 */
[----:B------:R-:W-:Y:S01]  /*1e770*/  IMAD R57, R57, c[0x0][0x188], RZ ;  /* 0x0000620039397a24 */ /* 0x000fe200078e02ff */
[----:B------:R-:W-:Y:S01]  /*1e780*/  SEL R138, R195, R138, !P2 ;  /* 0x0000008ac38a7207 */ /* 0x000fe20005000000 */
[----:B------:R-:W-:Y:S01]  /*1e790*/  IMAD R56, R199, 0x2, R56 ;  /* 0x00000002c7387824 */ /* 0x000fe200078e0238 */
[----:B------:R-:W-:-:S02]  /*1e7a0*/  SEL R15, R195, R15, !P2 ;  /* 0x0000000fc30f7207 */ /* 0x000fc40005000000 */
[C---:B------:R-:W-:Y:S02]  /*1e7b0*/  SEL R14, R195.reuse, R14, !P2 ;  /* 0x0000000ec30e7207 */ /* 0x040fe40005000000 */
[C---:B------:R-:W-:Y:S02]  /*1e7c0*/  SEL R13, R195.reuse, R13, !P2 ;  /* 0x0000000dc30d7207 */ /* 0x040fe40005000000 */
[C---:B------:R-:W-:Y:S02]  /*1e7d0*/  SEL R12, R195.reuse, R12, !P2 ;  /* 0x0000000cc30c7207 */ /* 0x040fe40005000000 */
[C---:B------:R-:W-:Y:S02]  /*1e7e0*/  SEL R11, R195.reuse, R11, !P2 ;  /* 0x0000000bc30b7207 */ /* 0x040fe40005000000 */
[C---:B------:R-:W-:Y:S02]  /*1e7f0*/  SEL R10, R195.reuse, R10, !P2 ;  /* 0x0000000ac30a7207 */ /* 0x040fe40005000000 */
        /* <DEDUP_REMOVED lines=62> */
[----:B-1----:R-:W-:Y:S01]  /*1ebe0*/  SEL R16, R195, R197, !P2 ;  /* 0x000000c5c3107207 */ /* 0x002fe20005000000 */
[C---:B------:R-:W-:Y:S01]  /*1ebf0*/  IMAD R57, R199.reuse, 0x2, R57 ;  /* 0x00000002c7397824 */ /* 0x040fe200078e0239 */
[C---:B------:R-:W-:Y:S01]  /*1ec00*/  LEA R51, P2, R0.reuse, c[0x0][0x160], 0x2 ;  /* 0x0000580000337a11 */ /* 0x040fe200078410ff */
[C---:B------:R-:W-:Y:S01]  /*1ec10*/  IMAD R55, R199.reuse, 0x2, R55 ;  /* 0x00000002c7377824 */ /* 0x040fe200078e0237 */
[C---:B------:R-:W-:Y:S01]  /*1ec20*/  LEA R56, R199.reuse, R56, 0x1 ;  /* 0x00000038c7387211 */ /* 0x040fe200078e08ff */
[----:B------:R1:W-:Y:S01]  /*1ec30*/  STL [R1+0xfc8], R16 ;  /* 0x000fc81001007387 */ /* 0x0003e20000100800 */
[----:B------:R-:W-:Y:S01]  /*1ec40*/  LEA.HI.X.SX32 R0, R0, c[0x0][0x164], 0x2, P2 ;  /* 0x0000590000007a11 */ /* 0x000fe200010f16ff */
[----:B------:R-:W-:Y:S01]  /*1ec50*/  IMAD R55, R199, 0x2, R55 ;  /* 0x00000002c7377824 */ /* 0x000fe200078e0237 */
[----:B------:R-:W-:-:S02]  /*1ec60*/  LEA R194, P6, R57, R51, 0x2 ;  /* 0x0000003339c27211 */ /* 0x000fc400078c10ff */
[-C--:B------:R-:W-:Y:S02]  /*1ec70*/  LEA R18, P4, R56, R51.reuse, 0x2 ;  /* 0x0000003338127211 */ /* 0x080fe400078810ff */
[CC--:B-1----:R-:W-:Y:S02]  /*1ec80*/  LEA R16, P2, R58.reuse, R51.reuse, 0x2 ;  /* 0x000000333a107211 */ /* 0x0c2fe400078410ff */
[-C--:B------:R-:W-:Y:S02]  /*1ec90*/  LEA.HI.X.SX32 R195, R57, R0.reuse, 0x2, P6 ;  /* 0x0000000039c37211 */ /* 0x080fe400030f16ff */
[-C--:B------:R-:W-:Y:S02]  /*1eca0*/  LEA.HI.X.SX32 R17, R58, R0.reuse, 0x2, P2 ;  /* 0x000000003a117211 */ /* 0x080fe400010f16ff */
[----:B------:R-:W-:Y:S02]  /*1ecb0*/  LEA R134, P2, R55, R51, 0x2 ;  /* 0x0000003337867211 */ /* 0x000fe400078410ff */
[----:B------:R-:W-:-:S02]  /*1ecc0*/  LEA.HI.X.SX32 R19, R56, R0, 0x2, P4 ;  /* 0x0000000038137211 */ /* 0x000fc400020f16ff */
[----:B------:R-:W-:Y:S01]  /*1ecd0*/  LEA.HI.X.SX32 R135, R55, R0, 0x2, P2 ;  /* 0x0000000037877211 */ /* 0x000fe200010f16ff */
[----:B------:R1:W-:Y:S04]  /*1ece0*/  STL.64 [R1+0xe40], R16 ;  /* 0x000e401001007387 */ /* 0x0003e80000100a00 */
[----:B------:R-:W-:Y:S04]  /*1ecf0*/  STL.64 [R1+0xe38], R194 ;  /* 0x000e38c201007387 */ /* 0x000fe80000100a00 */
[----:B------:R4:W-:Y:S04]  /*1ed00*/  STL.64 [R1+0xe30], R18 ;  /* 0x000e301201007387 */ /* 0x0009e80000100a00 */
[----:B------:R-:W-:Y:S01]  /*1ed10*/  STL.64 [R1+0xe28], R134 ;  /* 0x000e288601007387 */ /* 0x000fe20000100a00 */
[----:B--2---:R-:W-:-:S04]  /*1ed20*/  LEA R20, P6, R250, R51, 0x2 ;  /* 0x00000033fa147211 */ /* 0x004fc800078c10ff */
[----:B------:R-:W-:-:S05]  /*1ed30*/  LEA.HI.X.SX32 R21, R250, R0, 0x2, P6 ;  /* 0x00000000fa157211 */ /* 0x000fca00030f16ff */
[----:B------:R2:W-:Y:S04]  /*1ed40*/  STL.64 [R1+0xe20], R20 ;  /* 0x000e201401007387 */ /* 0x0005e80000100a00 */
[----:B------:R-:W2:Y:S01]  /*1ed50*/  LDL R55, [R1+0x480] ;  /* 0x0004800001377983 */ /* 0x000ea20000100800 */
[CC--:B------:R-:W-:Y:S02]  /*1ed60*/  LEA R22, P2, R200.reuse, R51.reuse, 0x2 ;  /* 0x00000033c8167211 */ /* 0x0c0fe400078410ff */
[-C--:B---3--:R-:W-:Y:S02]  /*1ed70*/  LEA R132, P4, R251, R51.reuse, 0x2 ;  /* 0x00000033fb847211 */ /* 0x088fe400078810ff */
[----:B------:R-:W-:Y:S02]  /*1ed80*/  LEA R130, P6, R201, R51, 0x2 ;  /* 0x00000033c9827211 */ /* 0x000fe400078c10ff */
[----:B------:R-:W-:-:S02]  /*1ed90*/  LEA.HI.X.SX32 R23, R200, R0, 0x2, P2 ;  /* 0x00000000c8177211 */ /* 0x000fc400010f16ff */
[-C--:B------:R-:W-:Y:S02]  /*1eda0*/  LEA.HI.X.SX32 R133, R251, R0.reuse, 0x2, P4 ;  /* 0x00000000fb857211 */ /* 0x080fe400020f16ff */
[-C--:B------:R-:W-:Y:S02]  /*1edb0*/  LEA R128, P2, R203, R51.reuse, 0x2 ;  /* 0x00000033cb807211 */ /* 0x080fe400078410ff */
[-C--:B------:R-:W-:Y:S02]  /*1edc0*/  LEA R24, P4, R202, R51.reuse, 0x2 ;  /* 0x00000033ca187211 */ /* 0x080fe400078810ff */
[-C--:B------:R-:W-:Y:S02]  /*1edd0*/  LEA.HI.X.SX32 R131, R201, R0.reuse, 0x2, P6 ;  /* 0x00000000c9837211 */ /* 0x080fe400030f16ff */
        /* <DEDUP_REMOVED lines=63> */
[-C--:B------:R-:W-:Y:S01]  /*1f1d0*/  LEA R218, P2, R236, R51.reuse, 0x2 ;  /* 0x00000033ecda7211 */ /* 0x080fe200078410ff */
[----:B------:R-:W3:Y:S01]  /*1f1e0*/  S2R R54, SR_TID.X ;  /* 0x0000000000367919 */ /* 0x000ee20000002100 */
[-C--:B------:R-:W-:Y:S02]  /*1f1f0*/  LEA R96, P4, R235, R51.reuse, 0x2 ;  /* 0x00000033eb607211 */ /* 0x080fe400078810ff */
[-C--:B------:R-:W-:Y:S02]  /*1f200*/  LEA.HI.X.SX32 R221, R234, R0.reuse, 0x2, P6 ;  /* 0x00000000eadd7211 */ /* 0x080fe400030f16ff */
[----:B------:R-:W-:Y:S02]  /*1f210*/  LEA R94, P6, R237, R51, 0x2 ;  /* 0x00000033ed5e7211 */ /* 0x000fe400078c10ff */
[----:B------:R-:W-:-:S02]  /*1f220*/  LEA.HI.X.SX32 R219, R236, R0, 0x2, P2 ;  /* 0x00000000ecdb7211 */ /* 0x000fc400010f16ff */
[-C--:B------:R-:W-:Y:S02]  /*1f230*/  LEA.HI.X.SX32 R97, R235, R0.reuse, 0x2, P4 ;  /* 0x00000000eb617211 */ /* 0x080fe400020f16ff */
[-C--:B------:R-:W-:Y:S02]  /*1f240*/  LEA R84, P2, R239, R51.reuse, 0x2 ;  /* 0x00000033ef547211 */ /* 0x080fe400078410ff */
[-C--:B------:R-:W-:Y:S01]  /*1f250*/  LEA R216, P4, R238, R51.reuse, 0x2 ;  /* 0x00000033eed87211 */ /* 0x080fe200078810ff */
[----:B------:R-:W-:Y:S01]  /*1f260*/  IMAD R48, R199, 0x2, R249 ;  /* 0x00000002c7307824 */ /* 0x000fe200078e02f9 */
[-C--:B------:R-:W-:Y:S02]  /*1f270*/  LEA.HI.X.SX32 R95, R237, R0.reuse, 0x2, P6 ;  /* 0x00000000ed5f7211 */ /* 0x080fe400030f16ff */
[----:B------:R-:W-:Y:S02]  /*1f280*/  LEA R214, P6, R240, R51, 0x2 ;  /* 0x00000033f0d67211 */ /* 0x000fe400078c10ff */
[----:B------:R-:W-:-:S02]  /*1f290*/  LEA.HI.X.SX32 R85, R239, R0, 0x2, P2 ;  /* 0x00000000ef557211 */ /* 0x000fc400010f16ff */
[----:B------:R-:W-:Y:S02]  /*1f2a0*/  LEA.HI.X.SX32 R217, R238, R0, 0x2, P4 ;  /* 0x00000000eed97211 */ /* 0x000fe400020f16ff */
[-C--:B------:R-:W-:Y:S02]  /*1f2b0*/  LEA R212, P2, R242, R51.reuse, 0x2 ;  /* 0x00000033f2d47211 */ /* 0x080fe400078410ff */
[-C--:B------:R-:W-:Y:S02]  /*1f2c0*/  LEA R82, P4, R241, R51.reuse, 0x2 ;  /* 0x00000033f1527211 */ /* 0x080fe400078810ff */
[----:B------:R-:W-:Y:S02]  /*1f2d0*/  LEA R49, R199, R48, 0x1 ;  /* 0x00000030c7317211 */ /* 0x000fe400078e08ff */
[----:B------:R-:W-:Y:S02]  /*1f2e0*/  LEA.HI.X.SX32 R215, R240, R0, 0x2, P6 ;  /* 0x00000000f0d77211 */ /* 0x000fe400030f16ff */
[----:B------:R-:W-:-:S02]  /*1f2f0*/  LEA R64, P6, R243, R51, 0x2 ;  /* 0x00000033f3407211 */ /* 0x000fc400078c10ff */
[-C--:B------:R-:W-:Y:S02]  /*1f300*/  LEA.HI.X.SX32 R213, R242, R0.reuse, 0x2, P2 ;  /* 0x00000000f2d57211 */ /* 0x080fe400010f16ff */
[-C--:B------:R-:W-:Y:S02]  /*1f310*/  LEA.HI.X.SX32 R83, R241, R0.reuse, 0x2, P4 ;  /* 0x00000000f1537211 */ /* 0x080fe400020f16ff */
[-C--:B------:R-:W-:Y:S02]  /*1f320*/  LEA R62, P2, R245, R51.reuse, 0x2 ;  /* 0x00000033f53e7211 */ /* 0x080fe400078410ff */
[-C--:B------:R-:W-:Y:S01]  /*1f330*/  LEA R210, P4, R244, R51.reuse, 0x2 ;  /* 0x00000033f4d27211 */ /* 0x080fe200078810ff */
[----:B------:R-:W-:Y:S01]  /*1f340*/  IMAD R50, R199, 0x2, R49 ;  /* 0x00000002c7327824 */ /* 0x000fe200078e0231 */
[----:B------:R-:W-:Y:S02]  /*1f350*/  LEA.HI.X.SX32 R65, R243, R0, 0x2, P6 ;  /* 0x00000000f3417211 */ /* 0x000fe400030f16ff */
[----:B------:R-:W-:-:S02]  /*1f360*/  LEA R208, P6, R246, R51, 0x2 ;  /* 0x00000033f6d07211 */ /* 0x000fc400078c10ff */
[-C--:B------:R-:W-:Y:S02]  /*1f370*/  LEA.HI.X.SX32 R63, R245, R0.reuse, 0x2, P2 ;  /* 0x00000000f53f7211 */ /* 0x080fe400010f16ff */
[-C--:B------:R-:W-:Y:S02]  /*1f380*/  LEA.HI.X.SX32 R211, R244, R0.reuse, 0x2, P4 ;  /* 0x00000000f4d37211 */ /* 0x080fe400020f16ff */
[-C--:B------:R-:W-:Y:S01]  /*1f390*/  LEA R206, P2, R248, R51.reuse, 0x2 ;  /* 0x00000033f8ce7211 */ /* 0x080fe200078410ff */
[----:B------:R-:W-:Y:S01]  /*1f3a0*/  IMAD R53, R199, 0x2, R50 ;  /* 0x00000002c7357824 */ /* 0x000fe200078e0232 */
[-C--:B------:R-:W-:Y:S02]  /*1f3b0*/  LEA R60, P4, R247, R51.reuse, 0x2 ;  /* 0x00000033f73c7211 */ /* 0x080fe400078810ff */
[----:B------:R-:W-:Y:S02]  /*1f3c0*/  LEA.HI.X.SX32 R209, R246, R0, 0x2, P6 ;  /* 0x00000000f6d17211 */ /* 0x000fe400030f16ff */
[----:B------:R-:W-:-:S02]  /*1f3d0*/  LEA R58, P6, R191, R51, 0x2 ;  /* 0x00000033bf3a7211 */ /* 0x000fc400078c10ff */
[-C--:B------:R-:W-:Y:S01]  /*1f3e0*/  LEA.HI.X.SX32 R207, R248, R0.reuse, 0x2, P2 ;  /* 0x00000000f8cf7211 */ /* 0x080fe200010f16ff */
[----:B------:R-:W-:Y:S01]  /*1f3f0*/  IMAD R52, R199, 0x2, R53 ;  /* 0x00000002c7347824 */ /* 0x000fe200078e0235 */
[-C--:B------:R-:W-:Y:S02]  /*1f400*/  LEA.HI.X.SX32 R61, R247, R0.reuse, 0x2, P4 ;  /* 0x00000000f73d7211 */ /* 0x080fe400020f16ff */
[-C--:B------:R-:W-:Y:S02]  /*1f410*/  LEA R56, P2, R48, R51.reuse, 0x2 ;  /* 0x0000003330387211 */ /* 0x080fe400078410ff */
[----:B---3--:R-:W-:Y:S02]  /*1f420*/  SHF.R.U32.HI R87, RZ, 0x6, R54 ;  /* 0x00000006ff577819 */ /* 0x008fe40000011636 */
[----:B------:R-:W-:Y:S02]  /*1f430*/  LEA R204, P4, R249, R51, 0x2 ;  /* 0x00000033f9cc7211 */ /* 0x000fe400078810ff */
[----:B------:R-:W-:-:S02]  /*1f440*/  LEA.HI.X.SX32 R59, R191, R0, 0x2, P6 ;  /* 0x00000000bf3b7211 */ /* 0x000fc400030f16ff */
[-C--:B------:R-:W-:Y:S02]  /*1f450*/  LEA R202, P6, R49, R51.reuse, 0x2 ;  /* 0x0000003331ca7211 */ /* 0x080fe400078c10ff */
[-C--:B------:R-:W-:Y:S01]  /*1f460*/  LEA.HI.X.SX32 R57, R48, R0.reuse, 0x2, P2 ;  /* 0x0000000030397211 */ /* 0x080fe200010f16ff */
[----:B------:R-:W-:Y:S01]  /*1f470*/  IMAD R48, R199, 0x2, R52 ;  /* 0x00000002c7307824 */ /* 0x000fe200078e0234 */
[----:B------:R-:W-:Y:S02]  /*1f480*/  SGXT.U32 R87, R87, 0x1 ;  /* 0x000000015757781a */ /* 0x000fe40000000000 */
[----:B------:R-:W-:Y:S02]  /*1f490*/  LEA.HI.X.SX32 R205, R249, R0, 0x2, P4 ;  /* 0x00000000f9cd7211 */ /* 0x000fe400020f16ff */
[-C--:B------:R-:W-:Y:S01]  /*1f4a0*/  LEA R92, P4, R50, R51.reuse, 0x2 ;  /* 0x00000033325c7211 */ /* 0x080fe200078810ff */
[----:B------:R-:W-:Y:S01]  /*1f4b0*/  IMAD R199, R199, 0x2, R48 ;  /* 0x00000002c7c77824 */ /* 0x000fe200078e0230 */
[----:B------:R-:W-:-:S02]  /*1f4c0*/  LEA R200, P2, R53, R51, 0x2 ;  /* 0x0000003335c87211 */ /* 0x000fc400078410ff */
[-C--:B------:R-:W-:Y:S02]  /*1f4d0*/  LEA.HI.X.SX32 R203, R49, R0.reuse, 0x2, P6 ;  /* 0x0000000031cb7211 */ /* 0x080fe400030f16ff */
[C---:B------:R-:W-:Y:S02]  /*1f4e0*/  LOP3.LUT R88, R87.reuse, 0xc, RZ, 0xfc, !PT ;  /* 0x0000000c57587812 */ /* 0x040fe400078efcff */
[-C--:B------:R-:W-:Y:S02]  /*1f4f0*/  LEA R90, P6, R52, R51.reuse, 0x2 ;  /* 0x00000033345a7211 */ /* 0x080fe400078c10ff */
[----:B------:R-:W-:Y:S02]  /*1f500*/  LEA.HI.X.SX32 R93, R50, R0, 0x2, P4 ;  /* 0x00000000325d7211 */ /* 0x000fe400020f16ff */
[----:B------:R-:W-:Y:S02]  /*1f510*/  LEA R250, P4, R48, R51, 0x2 ;  /* 0x0000003330fa7211 */ /* 0x000fe400078810ff */
[----:B------:R-:W-:-:S02]  /*1f520*/  LOP3.LUT R86, R87, 0x10, RZ, 0xfc, !PT ;  /* 0x0000001057567812 */ /* 0x000fc400078efcff */
[-C--:B------:R-:W-:Y:S02]  /*1f530*/  LEA.HI.X.SX32 R201, R53, R0.reuse, 0x2, P2 ;  /* 0x0000000035c97211 */ /* 0x080fe400010f16ff */
[----:B------:R-:W-:Y:S02]  /*1f540*/  ISETP.GE.AND P2, PT, R88, c[0x0][0x180], PT ;  /* 0x0000600058007a0c */ /* 0x000fe40003f46270 */
[-C--:B------:R-:W-:Y:S02]  /*1f550*/  LEA.HI.X.SX32 R91, R52, R0.reuse, 0x2, P6 ;  /* 0x00000000345b7211 */ /* 0x080fe400030f16ff */
[----:B------:R-:W-:Y:S02]  /*1f560*/  LEA R88, P6, R199, R51, 0x2 ;  /* 0x00000033c7587211 */ /* 0x000fe400078c10ff */
[----:B------:R-:W-:Y:S02]  /*1f570*/  LEA.HI.X.SX32 R251, R48, R0, 0x2, P4 ;  /* 0x0000000030fb7211 */ /* 0x000fe400020f16ff */
[----:B------:R-:W-:-:S02]  /*1f580*/  ISETP.GE.AND P4, PT, R86, c[0x0][0x180], PT ;  /* 0x0000600056007a0c */ /* 0x000fc40003f86270 */
[----:B------:R-:W-:Y:S02]  /*1f590*/  LOP3.LUT R49, R87, 0x14, RZ, 0xfc, !PT ;  /* 0x0000001457317812 */ /* 0x000fe400078efcff */
[----:B------:R-:W-:Y:S02]  /*1f5a0*/  LEA.HI.X.SX32 R89, R199, R0, 0x2, P6 ;  /* 0x00000000c7597211 */ /* 0x000fe400030f16ff */
[C---:B------:R-:W-:Y:S02]  /*1f5b0*/  SEL R0, R2.reuse, RZ, !P2 ;  /* 0x000000ff02007207 */ /* 0x040fe40005000000 */
[----:B------:R-:W-:Y:S02]  /*1f5c0*/  SEL R48, R2, RZ, !P4 ;  /* 0x000000ff02307207 */ /* 0x000fe40006000000 */
[----:B------:R-:W-:Y:S02]  /*1f5d0*/  ISETP.GE.AND P6, PT, R49, c[0x0][0x180], PT ;  /* 0x0000600031007a0c */ /* 0x000fe40003fc6270 */
[----:B------:R-:W-:-:S02]  /*1f5e0*/  LOP3.LUT R49, R87, 0x18, RZ, 0xfc, !PT ;  /* 0x0000001857317812 */ /* 0x000fc400078efcff */
[----:B------:R-:W-:Y:S02]  /*1f5f0*/  ISETP.NE.U32.AND P4, PT, R0, RZ, PT ;  /* 0x000000ff0000720c */ /* 0x000fe40003f85070 */
[----:B------:R-:W-:Y:S02]  /*1f600*/  ISETP.NE.U32.AND P2, PT, R48, RZ, PT ;  /* 0x000000ff3000720c */ /* 0x000fe40003f45070 */
[C---:B------:R-:W-:Y:S02]  /*1f610*/  SEL R0, R2.reuse, RZ, !P6 ;  /* 0x000000ff02007207 */ /* 0x040fe40007000000 */
[----:B------:R-:W-:Y:S01]  /*1f620*/  ISETP.GE.AND P6, PT, R49, c[0x0][0x180], PT ;  /* 0x0000600031007a0c */ /* 0x000fe20003fc6270 */
[----:B------:R-:W-:Y:S01]  /*1f630*/  ULDC.64 UR12, c[0x0][0x118] ;  /* 0x00004600000c7ab9 */ /* 0x000fe20000000a00 */
[----:B------:R-:W-:Y:S02]  /*1f640*/  LOP3.LUT R51, R87, 0x1c, RZ, 0xfc, !PT ;  /* 0x0000001c57337812 */ /* 0x000fe400078efcff */
[----:B------:R-:W-:-:S04]  /*1f650*/  SEL R50, R2, RZ, !P6 ;  /* 0x000000ff02327207 */ /* 0x000fc80007000000 */
[----:B------:R-:W-:Y:S02]  /*1f660*/  ISETP.NE.U32.AND P6, PT, R50, RZ, PT ;  /* 0x000000ff3200720c */ /* 0x000fe40003fc5070 */
[----:B------:R-:W-:Y:S02]  /*1f670*/  LOP3.LUT R50, R87, 0x20, RZ, 0xfc, !PT ;  /* 0x0000002057327812 */ /* 0x000fe400078efcff */
[C---:B--2---:R-:W-:Y:S02]  /*1f680*/  IADD3 R48, R55.reuse, 0x100000, RZ ;  /* 0x0010000037307810 */ /* 0x044fe40007ffe0ff */
[----:B------:R-:W-:-:S03]  /*1f690*/  IADD3 R49, R55, 0x100000, RZ ;  /* 0x0010000037317810 */ /* 0x000fc60007ffe0ff */
[----:B------:R2:W-:Y:S01]  /*1f6a0*/  LDGSTS.E [R48+-0x80000], [R16.64], P0 ;  /* 0x8000000010307fae */ /* 0x0005e2000812184c */
[----:B------:R-:W-:Y:S02]  /*1f6b0*/  ISETP.NE.U32.AND P0, PT, R0, RZ, PT ;  /* 0x000000ff0000720c */ /* 0x000fe40003f05070 */
[----:B------:R-:W-:Y:S01]  /*1f6c0*/  IADD3 R0, R55, 0x100000, RZ ;  /* 0x0010000037007810 */ /* 0x000fe20007ffe0ff */
[----:B------:R3:W-:Y:S01]  /*1f6d0*/  LDGSTS.E [R49+-0x7fc00], [R18.64], P1 ;  /* 0x8040000012317fae */ /* 0x0007e2000892184c */
[----:B------:R-:W-:-:S03]  /*1f6e0*/  ISETP.GE.AND P1, PT, R51, c[0x0][0x180], PT ;  /* 0x0000600033007a0c */ /* 0x000fc60003f26270 */
[----:B------:R1:W-:Y:S01]  /*1f6f0*/  LDGSTS.E [R0+-0x7f800], [R20.64], P3 ;  /* 0x8080000014007fae */ /* 0x0003e2000992184c */
[----:B------:R-:W-:Y:S02]  /*1f700*/  ISETP.GE.AND P3, PT, R50, c[0x0][0x180], PT ;  /* 0x0000600032007a0c */ /* 0x000fe40003f66270 */
[----:B--2---:R-:W-:Y:S01]  /*1f710*/  LOP3.LUT R48, R87, 0x24, RZ, 0xfc, !PT ;  /* 0x0000002457307812 */ /* 0x004fe200078efcff */
[----:B------:R1:W-:Y:S01]  /*1f720*/  LDGSTS.E [R0+-0x7f400], [R22.64], P4 ;  /* 0x80c0000016007fae */ /* 0x0003e2000a12184c */
[----:B---3--:R-:W-:Y:S02]  /*1f730*/  SEL R49, R2, RZ, !P1 ;  /* 0x000000ff02317207 */ /* 0x008fe40004800000 */
[----:B------:R-:W-:Y:S02]  /*1f740*/  ISETP.GE.AND P1, PT, R48, c[0x0][0x180], PT ;  /* 0x0000600030007a0c */ /* 0x000fe40003f26270 */
[----:B------:R-:W-:Y:S02]  /*1f750*/  SEL R48, R2, RZ, !P3 ;  /* 0x000000ff02307207 */ /* 0x000fe40005800000 */
[----:B------:R-:W-:-:S02]  /*1f760*/  ISETP.NE.U32.AND P3, PT, R49, RZ, PT ;  /* 0x000000ff3100720c */ /* 0x000fc40003f65070 */
[----:B------:R-:W-:Y:S02]  /*1f770*/  IADD3 R49, R55, 0x100000, RZ ;  /* 0x0010000037317810 */ /* 0x000fe40007ffe0ff */
[----:B------:R-:W-:Y:S02]  /*1f780*/  SEL R50, R2, RZ, !P1 ;  /* 0x000000ff02327207 */ /* 0x000fe40004800000 */
[C---:B------:R-:W-:Y:S01]  /*1f790*/  LOP3.LUT R51, R87.reuse, 0x28, RZ, 0xfc, !PT ;  /* 0x0000002857337812 */ /* 0x040fe200078efcff */
[----:B------:R2:W-:Y:S01]  /*1f7a0*/  LDGSTS.E [R49+-0x7f000], [R24.64], P2 ;  /* 0x8100000018317fae */ /* 0x0005e2000912184c */
[----:B------:R-:W-:Y:S02]  /*1f7b0*/  ISETP.NE.U32.AND P1, PT, R50, RZ, PT ;  /* 0x000000ff3200720c */ /* 0x000fe40003f25070 */
[----:B------:R-:W-:Y:S01]  /*1f7c0*/  LOP3.LUT R50, R87, 0x2c, RZ, 0xfc, !PT ;  /* 0x0000002c57327812 */ /* 0x000fe200078efcff */
[----:B------:R1:W-:Y:S01]  /*1f7d0*/  LDGSTS.E [R0+-0x7ec00], [R26.64], P0 ;  /* 0x814000001a007fae */ /* 0x0003e2000812184c */
[----:B------:R-:W-:-:S02]  /*1f7e0*/  ISETP.NE.U32.AND P4, PT, R48, RZ, PT ;  /* 0x000000ff3000720c */ /* 0x000fc40003f85070 */
[----:B------:R-:W-:Y:S01]  /*1f7f0*/  ISETP.GE.AND P2, PT, R51, c[0x0][0x180], PT ;  /* 0x0000600033007a0c */ /* 0x000fe20003f46270 */
[----:B------:R1:W-:Y:S01]  /*1f800*/  LDGSTS.E [R0+-0x7e800], [R28.64], P6 ;  /* 0x818000001c007fae */ /* 0x0003e2000b12184c */
[----:B------:R-:W-:Y:S02]  /*1f810*/  LOP3.LUT R48, R87, 0x30, RZ, 0xfc, !PT ;  /* 0x0000003057307812 */ /* 0x000fe400078efcff */
[----:B------:R-:W-:Y:S02]  /*1f820*/  ISETP.GE.AND P0, PT, R50, c[0x0][0x180], PT ;  /* 0x0000600032007a0c */ /* 0x000fe40003f06270 */
[----:B--2---:R-:W-:Y:S02]  /*1f830*/  SEL R49, R2, RZ, !P2 ;  /* 0x000000ff02317207 */ /* 0x004fe40005000000 */
[----:B------:R-:W-:Y:S02]  /*1f840*/  ISETP.GE.AND P2, PT, R48, c[0x0][0x180], PT ;  /* 0x0000600030007a0c */ /* 0x000fe40003f46270 */
[----:B------:R-:W-:-:S02]  /*1f850*/  SEL R48, R2, RZ, !P0 ;  /* 0x000000ff02307207 */ /* 0x000fc40004000000 */
[----:B------:R-:W-:Y:S02]  /*1f860*/  ISETP.NE.U32.AND P0, PT, R49, RZ, PT ;  /* 0x000000ff3100720c */ /* 0x000fe40003f05070 */
        /* <DEDUP_REMOVED lines=87> */
[----:B------:R-:W-:-:S02]  /*1fde0*/  ISETP.GE.AND P0, PT, R51, c[0x0][0x180], PT ;  /* 0x0000600033007a0c */ /* 0x000fc40003f06270 */
[----:B------:R-:W-:Y:S01]  /*1fdf0*/  ISETP.NE.U32.AND P3, PT, R48, RZ, PT ;  /* 0x000000ff3000720c */ /* 0x000fe20003f65070 */
        /* <DEDUP_REMOVED lines=12> */
[----:B------:R-:W-:Y:S01]  /*1fec0*/  ISETP.NE.U32.AND P0, PT, R48, RZ, PT ;  /* 0x000000ff3000720c */ /* 0x000fe20003f05070 */
[----:B------:R1:W-:Y:S01]  /*1fed0*/  LDGSTS.E [R0+-0x79800], [R208.64], P3 ;  /* 0x86800000d0007fae */ /* 0x0003e2000992184c */
[----:B------:R-:W-:-:S02]  /*1fee0*/  LOP3.LUT R50, R87, 0x2, RZ, 0xfc, !PT ;  /* 0x0000000257327812 */ /* 0x000fc400078efcff */
        /* <DEDUP_REMOVED lines=8> */
[----:B------:R-:W-:Y:S02]  /*1ff70*/  SEL R50, R2, RZ, !P4 ;  /* 0x000000ff02327207 */ /* 0x000fe40006000000 */
[----:B------:R-:W-:Y:S02]  /*1ff80*/  IADD3 R49, R55, 0x100000, RZ ;  /* 0x0010000037317810 */ /* 0x000fe40007ffe0ff */
[C---:B------:R-:W-:Y:S02]  /*1ff90*/  LOP3.LUT R51, R87.reuse, 0xa, RZ, 0xfc, !PT ;  /* 0x0000000a57337812 */ /* 0x040fe400078efcff */
[----:B------:R-:W-:Y:S01]  /*1ffa0*/  ISETP.NE.U32.AND P1, PT, R50, RZ, PT ;  /* 0x000000ff3200720c */ /* 0x000fe20003f25070 */
[----:B------:R2:W-:Y:S01]  /*1ffb0*/  LDGSTS.E [R49+-0x79000], [R204.64], P2 ;  /* 0x87000000cc317fae */ /* 0x0005e2000912184c */
[----:B------:R-:W-:-:S02]  /*1ffc0*/  LOP3.LUT R50, R87, 0xe, RZ, 0xfc, !PT ;  /* 0x0000000e57327812 */ /* 0x000fc400078efcff */
[----:B------:R-:W-:Y:S01]  /*1ffd0*/  ISETP.NE.U32.AND P4, PT, R48, RZ, PT ;  /* 0x000000ff3000720c */ /* 0x000fe20003f85070 */
[----:B------:R1:W-:Y:S01]  /*1ffe0*/  LDGSTS.E [R0+-0x78c00], [R202.64], P0 ;  /* 0x87400000ca007fae */ /* 0x0003e2000812184c */
[----:B------:R-:W-:Y:S02]  /*1fff0*/  ISETP.GE.AND P2, PT, R51, c[0x0][0x180], PT ;  /* 0x0000600033007a0c */ /* 0x000fe40003f46270 */
[----:B------:R-:W-:Y:S01]  /*20000*/  LOP3.LUT R48, R87, 0x12, RZ, 0xfc, !PT ;  /* 0x0000001257307812 */ /* 0x000fe200078efcff */
[----:B------:R1:W-:Y:S01]  /*20010*/  LDGSTS.E [R0+-0x78800], [R200.64], P6 ;  /* 0x87800000c8007fae */ /* 0x0003e2000b12184c */
[----:B------:R-:W-:Y:S02]  /*20020*/  ISETP.GE.AND P0, PT, R50, c[0x0][0x180], PT ;  /* 0x0000600032007a0c */ /* 0x000fe40003f06270 */
[----:B------:R-:W-:Y:S01]  /*20030*/  LOP3.LUT R51, R55, 0x40, RZ, 0x3c, !PT ;  /* 0x0000004037337812 */ /* 0x000fe200078e3cff */
[----:B------:R1:W-:Y:S01]  /*20040*/  LDGSTS.E [R0+-0x78400], [R250.64], P3 ;  /* 0x87c00000fa007fae */ /* 0x0003e2000992184c */
[----:B--2---:R-:W-:-:S02]  /*20050*/  SEL R49, R2, RZ, !P2 ;  /* 0x000000ff02317207 */ /* 0x004fc40005000000 */
[----:B------:R-:W-:Y:S02]  /*20060*/  ISETP.GE.AND P2, PT, R48, c[0x0][0x180], PT ;  /* 0x0000600030007a0c */ /* 0x000fe40003f46270 */
[C---:B------:R-:W-:Y:S02]  /*20070*/  SEL R48, R2.reuse, RZ, !P0 ;  /* 0x000000ff02307207 */ /* 0x040fe40004000000 */
[----:B------:R-:W-:Y:S02]  /*20080*/  ISETP.NE.U32.AND P0, PT, R49, RZ, PT ;  /* 0x000000ff3100720c */ /* 0x000fe40003f05070 */
[----:B------:R-:W-:Y:S02]  /*20090*/  LOP3.LUT R50, R87, 0x16, RZ, 0xfc, !PT ;  /* 0x0000001657327812 */ /* 0x000fe400078efcff */
[----:B------:R-:W-:Y:S02]  /*200a0*/  SEL R49, R2, RZ, !P2 ;  /* 0x000000ff02317207 */ /* 0x000fe40005000000 */
[----:B-1----:R-:W-:-:S02]  /*200b0*/  IADD3 R0, R51, 0x100000, RZ ;  /* 0x0010000033007810 */ /* 0x002fc40007ffe0ff */
[----:B------:R-:W-:Y:S02]  /*200c0*/  ISETP.NE.U32.AND P2, PT, R48, RZ, PT ;  /* 0x000000ff3000720c */ /* 0x000fe40003f45070 */
[----:B------:R-:W-:Y:S01]  /*200d0*/  LOP3.LUT R48, R87, 0x1a, RZ, 0xfc, !PT ;  /* 0x0000001a57307812 */ /* 0x000fe200078efcff */
[----:B------:R1:W-:Y:S01]  /*200e0*/  LDGSTS.E [R0+-0x7fe00], [R194.64], P4 ;  /* 0x80200000c2007fae */ /* 0x0003e2000a12184c */
[----:B------:R-:W-:Y:S02]  /*200f0*/  ISETP.GE.AND P3, PT, R50, c[0x0][0x180], PT ;  /* 0x0000600032007a0c */ /* 0x000fe40003f66270 */
[----:B------:R-:W-:Y:S02]  /*20100*/  ISETP.NE.U32.AND P6, PT, R49, RZ, PT ;  /* 0x000000ff3100720c */ /* 0x000fe40003fc5070 */
[----:B------:R-:W-:Y:S02]  /*20110*/  LOP3.LUT R49, R87, 0x1e, RZ, 0xfc, !PT ;  /* 0x0000001e57317812 */ /* 0x000fe400078efcff */
[----:B------:R-:W-:-:S02]  /*20120*/  ISETP.GE.AND P4, PT, R48, c[0x0][0x180], PT ;  /* 0x0000600030007a0c */ /* 0x000fc40003f86270 */
[C---:B------:R-:W-:Y:S02]  /*20130*/  SEL R48, R2.reuse, RZ, !P3 ;  /* 0x000000ff02307207 */ /* 0x040fe40005800000 */
[----:B------:R-:W-:Y:S02]  /*20140*/  ISETP.GE.AND P3, PT, R49, c[0x0][0x180], PT ;  /* 0x0000600031007a0c */ /* 0x000fe40003f66270 */
[----:B-1----:R-:W-:Y:S02]  /*20150*/  SEL R0, R2, RZ, !P4 ;  /* 0x000000ff02007207 */ /* 0x002fe40006000000 */
[C---:B------:R-:W-:Y:S02]  /*20160*/  IADD3 R50, R51.reuse, 0x100000, RZ ;  /* 0x0010000033327810 */ /* 0x040fe40007ffe0ff */
[----:B------:R-:W-:Y:S02]  /*20170*/  ISETP.NE.U32.AND P4, PT, R48, RZ, PT ;  /* 0x000000ff3000720c */ /* 0x000fe40003f85070 */
[----:B------:R-:W-:Y:S01]  /*20180*/  IADD3 R48, R51, 0x100000, RZ ;  /* 0x0010000033307810 */ /* 0x000fe20007ffe0ff */
[----:B------:R1:W-:Y:S01]  /*20190*/  LDGSTS.E [R50+-0x7fa00], [R134.64], P1 ;  /* 0x8060000086327fae */ /* 0x0003e2000892184c */
[----:B------:R-:W-:-:S02]  /*201a0*/  SEL R49, R2, RZ, !P3 ;  /* 0x000000ff02317207 */ /* 0x000fc40005800000 */
[----:B------:R-:W-:Y:S01]  /*201b0*/  ISETP.NE.U32.AND P3, PT, R0, RZ, PT ;  /* 0x000000ff0000720c */ /* 0x000fe20003f65070 */
[----:B------:R2:W-:Y:S01]  /*201c0*/  LDGSTS.E [R48+-0x7f600], [R132.64], P0 ;  /* 0x80a0000084307fae */ /* 0x0005e2000812184c */
[----:B------:R-:W-:Y:S02]  /*201d0*/  LOP3.LUT R52, R87, 0x22, RZ, 0xfc, !PT ;  /* 0x0000002257347812 */ /* 0x000fe400078efcff */
[----:B------:R-:W-:Y:S02]  /*201e0*/  IADD3 R0, R51, 0x100000, RZ ;  /* 0x0010000033007810 */ /* 0x000fe40007ffe0ff */
[----:B------:R-:W-:Y:S02]  /*201f0*/  ISETP.GE.AND P0, PT, R52, c[0x0][0x180], PT ;  /* 0x0000600034007a0c */ /* 0x000fe40003f06270 */
[----:B-1----:R-:W-:Y:S01]  /*20200*/  LOP3.LUT R50, R87, 0x26, RZ, 0xfc, !PT ;  /* 0x0000002657327812 */ /* 0x002fe200078efcff */
[----:B------:R1:W-:Y:S01]  /*20210*/  LDGSTS.E [R0+-0x7f200], [R130.64], P2 ;  /* 0x80e0000082007fae */ /* 0x0003e2000912184c */
[----:B------:R-:W-:-:S02]  /*20220*/  ISETP.NE.U32.AND P1, PT, R49, RZ, PT ;  /* 0x000000ff3100720c */ /* 0x000fc40003f25070 */
[----:B------:R-:W-:Y:S02]  /*20230*/  LOP3.LUT R49, R87, 0x2a, RZ, 0xfc, !PT ;  /* 0x0000002a57317812 */ /* 0x000fe400078efcff */
[----:B------:R-:W-:Y:S02]  /*20240*/  ISETP.GE.AND P2, PT, R50, c[0x0][0x180], PT ;  /* 0x0000600032007a0c */ /* 0x000fe40003f46270 */
[C---:B--2---:R-:W-:Y:S02]  /*20250*/  SEL R48, R2.reuse, RZ, !P0 ;  /* 0x000000ff02307207 */ /* 0x044fe40004000000 */
[----:B------:R-:W-:Y:S02]  /*20260*/  ISETP.GE.AND P0, PT, R49, c[0x0][0x180], PT ;  /* 0x0000600031007a0c */ /* 0x000fe40003f06270 */
[----:B------:R-:W-:Y:S02]  /*20270*/  IADD3 R50, R51, 0x100000, RZ ;  /* 0x0010000033327810 */ /* 0x000fe40007ffe0ff */
[----:B-1----:R-:W-:-:S02]  /*20280*/  SEL R0, R2, RZ, !P2 ;  /* 0x000000ff02007207 */ /* 0x002fc40005000000 */
[----:B------:R-:W-:Y:S01]  /*20290*/  ISETP.NE.U32.AND P2, PT, R48, RZ, PT ;  /* 0x000000ff3000720c */ /* 0x000fe20003f45070 */
[----:B------:R1:W-:Y:S01]  /*202a0*/  LDGSTS.E [R50+-0x7ee00], [R128.64], P6 ;  /* 0x8120000080327fae */ /* 0x0003e2000b12184c */
[----:B------:R-:W-:Y:S02]  /*202b0*/  IADD3 R48, R51, 0x100000, RZ ;  /* 0x0010000033307810 */ /* 0x000fe40007ffe0ff */
[----:B------:R-:W-:Y:S02]  /*202c0*/  SEL R49, R2, RZ, !P0 ;  /* 0x000000ff02317207 */ /* 0x000fe40004000000 */
[----:B------:R-:W-:Y:S01]  /*202d0*/  ISETP.NE.U32.AND P0, PT, R0, RZ, PT ;  /* 0x000000ff0000720c */ /* 0x000fe20003f05070 */
[----:B------:R2:W-:Y:S01]  /*202e0*/  LDGSTS.E [R48+-0x7ea00], [R126.64], P4 ;  /* 0x816000007e307fae */ /* 0x0005e2000a12184c */
[----:B------:R-:W-:Y:S02]  /*202f0*/  LOP3.LUT R52, R87, 0x2e, RZ, 0xfc, !PT ;  /* 0x0000002e57347812 */ /* 0x000fe400078efcff */
[----:B------:R-:W-:-:S02]  /*20300*/  IADD3 R0, R51, 0x100000, RZ ;  /* 0x0010000033007810 */ /* 0x000fc40007ffe0ff */
[----:B------:R-:W-:Y:S02]  /*20310*/  ISETP.GE.AND P4, PT, R52, c[0x0][0x180], PT ;  /* 0x0000600034007a0c */ /* 0x000fe40003f86270 */
[----:B-1----:R-:W-:Y:S01]  /*20320*/  LOP3.LUT R50, R87, 0x32, RZ, 0xfc, !PT ;  /* 0x0000003257327812 */ /* 0x002fe200078efcff */
[----:B------:R1:W-:Y:S01]  /*20330*/  LDGSTS.E [R0+-0x7e600], [R124.64], P3 ;  /* 0x81a000007c007fae */ /* 0x0003e2000992184c */
[----:B------:R-:W-:Y:S02]  /*20340*/  ISETP.NE.U32.AND P6, PT, R49, RZ, PT ;  /* 0x000000ff3100720c */ /* 0x000fe40003fc5070 */
[----:B------:R-:W-:Y:S02]  /*20350*/  LOP3.LUT R49, R87, 0x36, RZ, 0xfc, !PT ;  /* 0x0000003657317812 */ /* 0x000fe400078efcff */
[----:B------:R-:W-:Y:S02]  /*20360*/  ISETP.GE.AND P3, PT, R50, c[0x0][0x180], PT ;  /* 0x0000600032007a0c */ /* 0x000fe40003f66270 */
[----:B--2---:R-:W-:-:S02]  /*20370*/  SEL R48, R2, RZ, !P4 ;  /* 0x000000ff02307207 */ /* 0x004fc40006000000 */
[----:B------:R-:W-:Y:S02]  /*20380*/  ISETP.GE.AND P4, PT, R49, c[0x0][0x180], PT ;  /* 0x0000600031007a0c */ /* 0x000fe40003f86270 */
[C---:B------:R-:W-:Y:S02]  /*20390*/  IADD3 R50, R51.reuse, 0x100000, RZ ;  /* 0x0010000033327810 */ /* 0x040fe40007ffe0ff */
[----:B-1----:R-:W-:Y:S02]  /*203a0*/  SEL R0, R2, RZ, !P3 ;  /* 0x000000ff02007207 */ /* 0x002fe40005800000 */
[----:B------:R-:W-:Y:S01]  /*203b0*/  ISETP.NE.U32.AND P3, PT, R48, RZ, PT ;  /* 0x000000ff3000720c */ /* 0x000fe20003f65070 */
[----:B------:R1:W-:Y:S01]  /*203c0*/  LDGSTS.E [R50+-0x7e200], [R122.64], P1 ;  /* 0x81e000007a327fae */ /* 0x0003e2000892184c */
[----:B------:R-:W-:Y:S02]  /*203d0*/  IADD3 R48, R51, 0x100000, RZ ;  /* 0x0010000033307810 */ /* 0x000fe40007ffe0ff */
        /* <DEDUP_REMOVED lines=11> */
[C---:B--2---:R-:W-:Y:S01]  /*20490*/  SEL R48, R2.reuse, RZ, !P2 ;  /* 0x000000ff02307207 */ /* 0x044fe20005000000 */
[----:B------:R-:W-:Y:S01]  /*204a0*/  STL.64 [R1+0xe18], R132 ;  /* 0x000e188401007387 */ /* 0x000fe20000100a00 */
[----:B------:R-:W-:Y:S02]  /*204b0*/  ISETP.GE.AND P2, PT, R49, c[0x0][0x180], PT ;  /* 0x0000600031007a0c */ /* 0x000fe40003f46270 */
[----:B------:R-:W-:Y:S01]  /*204c0*/  IADD3 R50, R51, 0x100000, RZ ;  /* 0x0010000033327810 */ /* 0x000fe20007ffe0ff */
[----:B------:R2:W-:Y:S01]  /*204d0*/  STL.64 [R1+0xe10], R22 ;  /* 0x000e101601007387 */ /* 0x0005e20000100a00 */
[----:B-1----:R-:W-:-:S02]  /*204e0*/  SEL R0, R2, RZ, !P0 ;  /* 0x000000ff02007207 */ /* 0x002fc40004000000 */
[----:B------:R-:W-:Y:S01]  /*204f0*/  ISETP.NE.U32.AND P0, PT, R48, RZ, PT ;  /* 0x000000ff3000720c */ /* 0x000fe20003f05070 */
[----:B------:R-:W-:Y:S01]  /*20500*/  STL.64 [R1+0xe08], R130 ;  /* 0x000e088201007387 */ /* 0x000fe20000100a00 */
[----:B------:R-:W-:Y:S02]  /*20510*/  IADD3 R48, R51, 0x100000, RZ ;  /* 0x0010000033307810 */ /* 0x000fe40007ffe0ff */
[----:B------:R-:W-:Y:S01]  /*20520*/  SEL R49, R2, RZ, !P2 ;  /* 0x000000ff02317207 */ /* 0x000fe20005000000 */
[----:B------:R1:W-:Y:S01]  /*20530*/  STL.64 [R1+0xe00], R24 ;  /* 0x000e001801007387 */ /* 0x0003e20000100a00 */
[----:B------:R-:W-:Y:S02]  /*20540*/  ISETP.NE.U32.AND P2, PT, R0, RZ, PT ;  /* 0x000000ff0000720c */ /* 0x000fe40003f45070 */
[----:B------:R-:W-:Y:S01]  /*20550*/  LOP3.LUT R52, R87, 0x46, RZ, 0xfc, !PT ;  /* 0x0000004657347812 */ /* 0x000fe200078efcff */
[----:B------:R-:W-:Y:S01]  /*20560*/  STL.64 [R1+0xdf8], R128 ;  /* 0x000df88001007387 */ /* 0x000fe20000100a00 */
[----:B------:R-:W-:-:S03]  /*20570*/  IADD3 R0, R51, 0x100000, RZ ;  /* 0x0010000033007810 */ /* 0x000fc60007ffe0ff */
[----:B------:R3:W-:Y:S04]  /*20580*/  STL.64 [R1+0xdf0], R26 ;  /* 0x000df01a01007387 */ /* 0x0007e80000100a00 */
[----:B------:R-:W-:Y:S04]  /*20590*/  STL.64 [R1+0xde8], R126 ;  /* 0x000de87e01007387 */ /* 0x000fe80000100a00 */
[----:B------:R1:W-:Y:S04]  /*205a0*/  STL.64 [R1+0xde0], R28 ;  /* 0x000de01c01007387 */ /* 0x0003e80000100a00 */
[----:B------:R1:W-:Y:S01]  /*205b0*/  LDGSTS.E [R50+-0x7d600], [R116.64], P6 ;  /* 0x82a0000074327fae */ /* 0x0003e2000b12184c */
[----:B------:R-:W-:-:S03]  /*205c0*/  ISETP.NE.U32.AND P6, PT, R49, RZ, PT ;  /* 0x000000ff3100720c */ /* 0x000fc60003fc5070 */
[----:B------:R-:W-:Y:S01]  /*205d0*/  STL.64 [R1+0xdd8], R124 ;  /* 0x000dd87c01007387 */ /* 0x000fe20000100a00 */
[----:B------:R-:W-:-:S03]  /*205e0*/  LOP3.LUT R49, R87, 0x4e, RZ, 0xfc, !PT ;  /* 0x0000004e57317812 */ /* 0x000fc600078efcff */
[----:B------:R2:W-:Y:S01]  /*205f0*/  LDGSTS.E [R48+-0x7d200], [R114.64], P3 ;  /* 0x82e0000072307fae */ /* 0x0005e2000992184c */
[----:B------:R-:W-:Y:S02]  /*20600*/  ISETP.GE.AND P3, PT, R52, c[0x0][0x180], PT ;  /* 0x0000600034007a0c */ /* 0x000fe40003f66270 */
[----:B-1----:R-:W-:Y:S01]  /*20610*/  LOP3.LUT R50, R87, 0x4a, RZ, 0xfc, !PT ;  /* 0x0000004a57327812 */ /* 0x002fe200078efcff */
[----:B------:R1:W-:Y:S04]  /*20620*/  STL.64 [R1+0xdd0], R30 ;  /* 0x000dd01e01007387 */ /* 0x0003e80000100a00 */
[----:B------:R-:W-:Y:S04]  /*20630*/  STL.64 [R1+0xdc8], R122 ;  /* 0x000dc87a01007387 */ /* 0x000fe80000100a00 */
[----:B------:R1:W-:Y:S01]  /*20640*/  STL.64 [R1+0xdc0], R32 ;  /* 0x000dc02001007387 */ /* 0x0003e20000100a00 */
[----:B--2---:R-:W-:-:S03]  /*20650*/  SEL R48, R2, RZ, !P3 ;  /* 0x000000ff02307207 */ /* 0x004fc60005800000 */
[----:B------:R2:W-:Y:S01]  /*20660*/  LDGSTS.E [R0+-0x7ce00], [R112.64], P4 ;  /* 0x8320000070007fae */ /* 0x0005e2000a12184c */
[----:B------:R-:W-:-:S03]  /*20670*/  ISETP.GE.AND P4, PT, R50, c[0x0][0x180], PT ;  /* 0x0000600032007a0c */ /* 0x000fc60003f86270 */
[----:B------:R-:W-:Y:S01]  /*20680*/  STL.64 [R1+0xdb8], R120 ;  /* 0x000db87801007387 */ /* 0x000fe20000100a00 */
[----:B------:R-:W-:-:S03]  /*20690*/  ISETP.GE.AND P3, PT, R49, c[0x0][0x180], PT ;  /* 0x0000600031007a0c */ /* 0x000fc60003f66270 */
[----:B------:R1:W-:Y:S01]  /*206a0*/  STL.64 [R1+0xdb0], R66 ;  /* 0x000db04201007387 */ /* 0x0003e20000100a00 */
[----:B------:R-:W-:-:S03]  /*206b0*/  IADD3 R50, R51, 0x100000, RZ ;  /* 0x0010000033327810 */ /* 0x000fc60007ffe0ff */
[----:B------:R-:W-:Y:S01]  /*206c0*/  STL.64 [R1+0xda8], R118 ;  /* 0x000da87601007387 */ /* 0x000fe20000100a00 */
[----:B--2---:R-:W-:-:S03]  /*206d0*/  SEL R0, R2, RZ, !P4 ;  /* 0x000000ff02007207 */ /* 0x004fc60006000000 */
[----:B------:R2:W-:Y:S01]  /*206e0*/  STL.64 [R1+0xda0], R68 ;  /* 0x000da04401007387 */ /* 0x0005e20000100a00 */
[----:B------:R-:W-:-:S03]  /*206f0*/  ISETP.NE.U32.AND P4, PT, R48, RZ, PT ;  /* 0x000000ff3000720c */ /* 0x000fc60003f85070 */
[----:B------:R-:W-:Y:S01]  /*20700*/  STL.64 [R1+0xd98], R116 ;  /* 0x000d987401007387 */ /* 0x000fe20000100a00 */
[----:B------:R-:W-:-:S03]  /*20710*/  IADD3 R48, R51, 0x100000, RZ ;  /* 0x0010000033307810 */ /* 0x000fc60007ffe0ff */
[----:B------:R1:W-:Y:S01]  /*20720*/  STL.64 [R1+0xd90], R70 ;  /* 0x000d904601007387 */ /* 0x0003e20000100a00 */
[----:B------:R-:W-:-:S03]  /*20730*/  SEL R49, R2, RZ, !P3 ;  /* 0x000000ff02317207 */ /* 0x000fc60005800000 */
[----:B------:R-:W-:Y:S01]  /*20740*/  STL.64 [R1+0xd88], R114 ;  /* 0x000d887201007387 */ /* 0x000fe20000100a00 */
[----:B------:R-:W-:Y:S02]  /*20750*/  ISETP.NE.U32.AND P3, PT, R0, RZ, PT ;  /* 0x000000ff0000720c */ /* 0x000fe40003f65070 */
[----:B------:R-:W-:Y:S01]  /*20760*/  LOP3.LUT R52, R87, 0x52, RZ, 0xfc, !PT ;  /* 0x0000005257347812 */ /* 0x000fe200078efcff */
[----:B------:R1:W-:Y:S01]  /*20770*/  STL.64 [R1+0xd80], R72 ;  /* 0x000d804801007387 */ /* 0x0003e20000100a00 */
[----:B------:R-:W-:-:S03]  /*20780*/  IADD3 R0, R51, 0x100000, RZ ;  /* 0x0010000033007810 */ /* 0x000fc60007ffe0ff */
[----:B------:R-:W-:Y:S04]  /*20790*/  STL.64 [R1+0xd78], R112 ;  /* 0x000d787001007387 */ /* 0x000fe80000100a00 */
[----:B------:R1:W-:Y:S04]  /*207a0*/  STL.64 [R1+0xd70], R74 ;  /* 0x000d704a01007387 */ /* 0x0003e80000100a00 */
[----:B------:R-:W-:Y:S04]  /*207b0*/  STL.64 [R1+0xd68], R110 ;  /* 0x000d686e01007387 */ /* 0x000fe80000100a00 */
[----:B------:R1:W-:Y:S01]  /*207c0*/  LDGSTS.E [R50+-0x7ca00], [R110.64], P1 ;  /* 0x836000006e327fae */ /* 0x0003e2000892184c */
[----:B------:R-:W-:-:S03]  /*207d0*/  ISETP.NE.U32.AND P1, PT, R49, RZ, PT ;  /* 0x000000ff3100720c */ /* 0x000fc60003f25070 */
[----:B------:R2:W-:Y:S01]  /*207e0*/  STL.64 [R1+0xd60], R76 ;  /* 0x000d604c01007387 */ /* 0x0005e20000100a00 */
[----:B------:R-:W-:-:S03]  /*207f0*/  LOP3.LUT R49, R87, 0x5a, RZ, 0xfc, !PT ;  /* 0x0000005a57317812 */ /* 0x000fc600078efcff */
[----:B------:R2:W-:Y:S01]  /*20800*/  LDGSTS.E [R48+-0x7c600], [R108.64], P0 ;  /* 0x83a000006c307fae */ /* 0x0005e2000812184c */
[----:B------:R-:W-:Y:S02]  /*20810*/  ISETP.GE.AND P0, PT, R52, c[0x0][0x180], PT ;  /* 0x0000600034007a0c */ /* 0x000fe40003f06270 */
[----:B-1----:R-:W-:Y:S01]  /*20820*/  LOP3.LUT R50, R87, 0x56, RZ, 0xfc, !PT ;  /* 0x0000005657327812 */ /* 0x002fe200078efcff */
[----:B------:R-:W-:Y:S04]  /*20830*/  STL.64 [R1+0xd58], R108 ;  /* 0x000d586c01007387 */ /* 0x000fe80000100a00 */
[----:B------:R1:W-:Y:S04]  /*20840*/  STL.64 [R1+0xd50], R78 ;  /* 0x000d504e01007387 */ /* 0x0003e80000100a00 */
[----:B------:R-:W-:Y:S01]  /*20850*/  STL.64 [R1+0xd48], R106 ;  /* 0x000d486a01007387 */ /* 0x000fe20000100a00 */
[----:B--2---:R-:W-:-:S03]  /*20860*/  SEL R48, R2, RZ, !P0 ;  /* 0x000000ff02307207 */ /* 0x004fc60004000000 */
[----:B------:R2:W-:Y:S01]  /*20870*/  LDGSTS.E [R0+-0x7c200], [R106.64], P2 ;  /* 0x83e000006a007fae */ /* 0x0005e2000912184c */
[----:B------:R-:W-:-:S03]  /*20880*/  ISETP.GE.AND P2, PT, R50, c[0x0][0x180], PT ;  /* 0x0000600032007a0c */ /* 0x000fc60003f46270 */
[----:B------:R1:W-:Y:S01]  /*20890*/  STL.64 [R1+0xd40], R80 ;  /* 0x000d405001007387 */ /* 0x0003e20000100a00 */
[----:B------:R-:W-:-:S03]  /*208a0*/  ISETP.GE.AND P0, PT, R49, c[0x0][0x180], PT ;  /* 0x0000600031007a0c */ /* 0x000fc60003f06270 */
[----:B------:R-:W-:Y:S01]  /*208b0*/  STL.64 [R1+0xd38], R104 ;  /* 0x000d386801007387 */ /* 0x000fe20000100a00 */
[----:B------:R-:W-:-:S03]  /*208c0*/  IADD3 R50, R51, 0x100000, RZ ;  /* 0x0010000033327810 */ /* 0x000fc60007ffe0ff */
[----:B------:R1:W-:Y:S01]  /*208d0*/  STL.64 [R1+0xd30], R136 ;  /* 0x000d308801007387 */ /* 0x0003e20000100a00 */
[----:B--2---:R-:W-:-:S03]  /*208e0*/  SEL R0, R2, RZ, !P2 ;  /* 0x000000ff02007207 */ /* 0x004fc60005000000 */
[----:B------:R2:W-:Y:S01]  /*208f0*/  STL.64 [R1+0xd28], R102 ;  /* 0x000d286601007387 */ /* 0x0005e20000100a00 */
[----:B------:R-:W-:-:S03]  /*20900*/  ISETP.NE.U32.AND P2, PT, R48, RZ, PT ;  /* 0x000000ff3000720c */ /* 0x000fc60003f45070 */
[----:B------:R2:W-:Y:S01]  /*20910*/  STL.64 [R1+0xd20], R224 ;  /* 0x000d20e001007387 */ /* 0x0005e20000100a00 */
[----:B------:R-:W-:Y:S02]  /*20920*/  IADD3 R48, R51, 0x100000, RZ ;  /* 0x0010000033307810 */ /* 0x000fe40007ffe0ff */
[----:B------:R-:W-:Y:S01]  /*20930*/  SEL R49, R2, RZ, !P0 ;  /* 0x000000ff02317207 */ /* 0x000fe20004000000 */
[----:B------:R2:W-:Y:S01]  /*20940*/  STL.64 [R1+0xd18], R100 ;  /* 0x000d186401007387 */ /* 0x0005e20000100a00 */
[----:B------:R-:W-:-:S03]  /*20950*/  ISETP.NE.U32.AND P0, PT, R0, RZ, PT ;  /* 0x000000ff0000720c */ /* 0x000fc60003f05070 */
[----:B------:R2:W-:Y:S01]  /*20960*/  STL.64 [R1+0xd10], R222 ;  /* 0x000d10de01007387 */ /* 0x0005e20000100a00 */
[----:B------:R-:W-:-:S03]  /*20970*/  LOP3.LUT R52, R87, 0x5e, RZ, 0xfc, !PT ;  /* 0x0000005e57347812 */ /* 0x000fc600078efcff */
[----:B------:R2:W-:Y:S01]  /*20980*/  STL.64 [R1+0xd08], R98 ;  /* 0x000d086201007387 */ /* 0x0005e20000100a00 */
[----:B------:R-:W-:-:S03]  /*20990*/  IADD3 R0, R51, 0x100000, RZ ;  /* 0x0010000033007810 */ /* 0x000fc60007ffe0ff */
[----:B------:R2:W-:Y:S04]  /*209a0*/  STL.64 [R1+0xd00], R220 ;  /* 0x000d00dc01007387 */ /* 0x0005e80000100a00 */
[----:B------:R2:W-:Y:S04]  /*209b0*/  STL.64 [R1+0xcf8], R96 ;  /* 0x000cf86001007387 */ /* 0x0005e80000100a00 */
[----:B------:R1:W-:Y:S01]  /*209c0*/  LDGSTS.E [R50+-0x7be00], [R104.64], P6 ;  /* 0x8420000068327fae */ /* 0x0003e2000b12184c */
[----:B------:R-:W-:Y:S02]  /*209d0*/  ISETP.NE.U32.AND P6, PT, R49, RZ, PT ;  /* 0x000000ff3100720c */ /* 0x000fe40003fc5070 */
[----:B------:R-:W-:Y:S01]  /*209e0*/  LOP3.LUT R49, R87, 0x62, RZ, 0xfc, !PT ;  /* 0x0000006257317812 */ /* 0x000fe200078efcff */
[----:B------:R2:W-:Y:S04]  /*209f0*/  STL.64 [R1+0xcf0], R218 ;  /* 0x000cf0da01007387 */ /* 0x0005e80000100a00 */
[----:B------:R2:W-:Y:S04]  /*20a00*/  STL.64 [R1+0xce8], R94 ;  /* 0x000ce85e01007387 */ /* 0x0005e80000100a00 */
[----:B------:R2:W-:Y:S01]  /*20a10*/  LDGSTS.E [R48+-0x7ba00], [R102.64], P4 ;  /* 0x8460000066307fae */ /* 0x0005e2000a12184c */
[----:B------:R-:W-:-:S03]  /*20a20*/  ISETP.GE.AND P4, PT, R52, c[0x0][0x180], PT ;  /* 0x0000600034007a0c */ /* 0x000fc60003f86270 */
[----:B------:R2:W-:Y:S01]  /*20a30*/  STL.64 [R1+0xce0], R216 ;  /* 0x000ce0d801007387 */ /* 0x0005e20000100a00 */
[----:B-1----:R-:W-:-:S03]  /*20a40*/  LOP3.LUT R50, R87, 0x66, RZ, 0xfc, !PT ;  /* 0x0000006657327812 */ /* 0x002fc600078efcff */
[----:B------:R1:W-:Y:S04]  /*20a50*/  STL.64 [R1+0xcd8], R84 ;  /* 0x000cd85401007387 */ /* 0x0003e80000100a00 */
[----:B------:R1:W-:Y:S04]  /*20a60*/  STL.64 [R1+0xcd0], R214 ;  /* 0x000cd0d601007387 */ /* 0x0003e80000100a00 */
[----:B------:R1:W-:Y:S01]  /*20a70*/  LDGSTS.E [R0+-0x7b600], [R100.64], P3 ;  /* 0x84a0000064007fae */ /* 0x0003e2000992184c */
[----:B------:R-:W-:Y:S02]  /*20a80*/  ISETP.GE.AND P3, PT, R49, c[0x0][0x180], PT ;  /* 0x0000600031007a0c */ /* 0x000fe40003f66270 */
[C---:B------:R-:W-:Y:S01]  /*20a90*/  SEL R49, R2.reuse, RZ, !P4 ;  /* 0x000000ff02317207 */ /* 0x040fe20006000000 */
[----:B------:R1:W-:Y:S01]  /*20aa0*/  STL.64 [R1+0xcc8], R82 ;  /* 0x000cc85201007387 */ /* 0x0003e20000100a00 */
[----:B--2---:R-:W-:-:S03]  /*20ab0*/  SEL R48, R2, RZ, !P3 ;  /* 0x000000ff02307207 */ /* 0x004fc60005800000 */
[----:B------:R2:W-:Y:S01]  /*20ac0*/  STL.64 [R1+0xcc0], R212 ;  /* 0x000cc0d401007387 */ /* 0x0005e20000100a00 */
[----:B------:R-:W-:-:S03]  /*20ad0*/  ISETP.GE.AND P4, PT, R50, c[0x0][0x180], PT ;  /* 0x0000600032007a0c */ /* 0x000fc60003f86270 */
[----:B------:R2:W-:Y:S01]  /*20ae0*/  STL.64 [R1+0xcb8], R64 ;  /* 0x000cb84001007387 */ /* 0x0005e20000100a00 */
[----:B------:R-:W-:-:S03]  /*20af0*/  ISETP.NE.U32.AND P3, PT, R49, RZ, PT ;  /* 0x000000ff3100720c */ /* 0x000fc60003f65070 */
[----:B------:R2:W-:Y:S04]  /*20b00*/  STL.64 [R1+0xcb0], R210 ;  /* 0x000cb0d201007387 */ /* 0x0005e80000100a00 */
[----:B------:R2:W-:Y:S04]  /*20b10*/  STL.64 [R1+0xca8], R62 ;  /* 0x000ca83e01007387 */ /* 0x0005e80000100a00 */
[----:B------:R2:W-:Y:S01]  /*20b20*/  STL.64 [R1+0xca0], R208 ;  /* 0x000ca0d001007387 */ /* 0x0005e20000100a00 */
[----:B------:R-:W-:-:S03]  /*20b30*/  SEL R49, R2, RZ, !P4 ;  /* 0x000000ff02317207 */ /* 0x000fc60006000000 */
[----:B------:R2:W-:Y:S04]  /*20b40*/  STL.64 [R1+0xc98], R60 ;  /* 0x000c983c01007387 */ /* 0x0005e80000100a00 */
[----:B------:R2:W-:Y:S04]  /*20b50*/  STL.64 [R1+0xc88], R206 ;  /* 0x000c88ce01007387 */ /* 0x0005e80000100a00 */
[----:B------:R1:W-:Y:S01]  /*20b60*/  LDGSTS.E [R0+-0x7b200], [R98.64], P1 ;  /* 0x84e0000062007fae */ /* 0x0003e2000892184c */
[----:B------:R-:W-:Y:S02]  /*20b70*/  ISETP.NE.U32.AND P1, PT, R48, RZ, PT ;  /* 0x000000ff3000720c */ /* 0x000fe40003f25070 */
[----:B------:R-:W-:Y:S01]  /*20b80*/  IADD3 R48, R51, 0x100000, RZ ;  /* 0x0010000033307810 */ /* 0x000fe20007ffe0ff */
[----:B------:R2:W-:Y:S01]  /*20b90*/  STL.64 [R1+0xc90], R58 ;  /* 0x000c903a01007387 */ /* 0x0005e20000100a00 */
[----:B------:R-:W-:-:S03]  /*20ba0*/  LOP3.LUT R50, R87, 0x6a, RZ, 0xfc, !PT ;  /* 0x0000006a57327812 */ /* 0x000fc600078efcff */
[----:B------:R2:W-:Y:S01]  /*20bb0*/  STL.64 [R1+0xc60], R204 ;  /* 0x000c60cc01007387 */ /* 0x0005e20000100a00 */
[----:B------:R-:W-:-:S03]  /*20bc0*/  ISETP.NE.U32.AND P4, PT, R49, RZ, PT ;  /* 0x000000ff3100720c */ /* 0x000fc60003f85070 */
[----:B------:R2:W-:Y:S01]  /*20bd0*/  STL.64 [R1+0xc80], R56 ;  /* 0x000c803801007387 */ /* 0x0005e20000100a00 */
[----:B------:R-:W-:-:S03]  /*20be0*/  LOP3.LUT R49, R87, 0x6e, RZ, 0xfc, !PT ;  /* 0x0000006e57317812 */ /* 0x000fc600078efcff */
[----:B------:R2:W-:Y:S04]  /*20bf0*/  STL.64 [R1+0xc58], R202 ;  /* 0x000c58ca01007387 */ /* 0x0005e80000100a00 */
[----:B------:R2:W-:Y:S04]  /*20c00*/  STL.64 [R1+0xc68], R92 ;  /* 0x000c685c01007387 */ /* 0x0005e80000100a00 */
[----:B------:R2:W-:Y:S04]  /*20c10*/  STL.64 [R1+0xc50], R200 ;  /* 0x000c50c801007387 */ /* 0x0005e80000100a00 */
[----:B------:R1:W-:Y:S04]  /*20c20*/  LDGSTS.E [R0+-0x7ae00], [R96.64], P2 ;  /* 0x8520000060007fae */ /* 0x0003e8000912184c */
[----:B------:R2:W-:Y:S04]  /*20c30*/  STL.64 [R1+0xc78], R90 ;  /* 0x000c785a01007387 */ /* 0x0005e80000100a00 */
[----:B------:R1:W-:Y:S01]  /*20c40*/  LDGSTS.E [R48+-0x7aa00], [R94.64], P0 ;  /* 0x856000005e307fae */ /* 0x0003e2000812184c */
[----:B------:R-:W-:-:S03]  /*20c50*/  ISETP.GE.AND P0, PT, R50, c[0x0][0x180], PT ;  /* 0x0000600032007a0c */ /* 0x000fc60003f06270 */
[----:B------:R2:W-:Y:S01]  /*20c60*/  STL.64 [R1+0xc70], R88 ;  /* 0x000c705801007387 */ /* 0x0005e20000100a00 */
[----:B------:R-:W-:-:S03]  /*20c70*/  ISETP.GE.AND P2, PT, R49, c[0x0][0x180], PT ;  /* 0x0000600031007a0c */ /* 0x000fc60003f46270 */
[----:B------:R1:W-:Y:S01]  /*20c80*/  LDGSTS.E [R0+-0x7a600], [R84.64], P6 ;  /* 0x85a0000054007fae */ /* 0x0003e2000b12184c */
[----:B------:R-:W-:-:S03]  /*20c90*/  LOP3.LUT R49, R87, 0x76, RZ, 0xfc, !PT ;  /* 0x0000007657317812 */ /* 0x000fc600078efcff */
[----:B------:R2:W5:Y:S04]  /*20ca0*/  LDL.LU.64 R16, [R1+0x19e0] ;  /* 0x0019e00001107983 */ /* 0x0005680000300a00 */
[----:B----4-:R2:W5:Y:S01]  /*20cb0*/  LDL.LU.64 R18, [R1+0x19d8] ;  /* 0x0019d80001127983 */ /* 0x0105620000300a00 */
[----:B-1----:R-:W-:-:S03]  /*20cc0*/  LOP3.LUT R0, R87, 0x72, RZ, 0xfc, !PT ;  /* 0x0000007257007812 */ /* 0x002fc600078efcff */
[----:B------:R2:W5:Y:S04]  /*20cd0*/  LDL.LU.64 R20, [R1+0x19d0] ;  /* 0x0019d00001147983 */ /* 0x0005680000300a00 */
[----:B------:R1:W-:Y:S04]  /*20ce0*/  LDGSTS.E [R48+-0x7a200], [R82.64], P3 ;  /* 0x85e0000052307fae */ /* 0x0003e8000992184c */
[----:B------:R2:W5:Y:S04]  /*20cf0*/  LDL.LU.64 R22, [R1+0x19c8] ;  /* 0x0019c80001167983 */ /* 0x0005680000300a00 */
[----:B------:R2:W5:Y:S01]  /*20d00*/  LDL.LU.64 R24, [R1+0x19c0] ;  /* 0x0019c00001187983 */ /* 0x0005620000300a00 */
[----:B-1----:R-:W-:-:S03]  /*20d10*/  SEL R48, R2, RZ, !P0 ;  /* 0x000000ff02307207 */ /* 0x002fc60004000000 */
[----:B---3--:R2:W5:Y:S01]  /*20d20*/  LDL.LU.64 R26, [R1+0x19b8] ;  /* 0x0019b800011a7983 */ /* 0x0085620000300a00 */
[----:B------:R-:W-:Y:S02]  /*20d30*/  ISETP.GE.AND P0, PT, R0, c[0x0][0x180], PT ;  /* 0x0000600000007a0c */ /* 0x000fe40003f06270 */
[C---:B------:R-:W-:Y:S01]  /*20d40*/  SEL R0, R2.reuse, RZ, !P2 ;  /* 0x000000ff02007207 */ /* 0x040fe20005000000 */
[----:B------:R2:W5:Y:S01]  /*20d50*/  LDL.LU.64 R28, [R1+0x19b0] ;  /* 0x0019b000011c7983 */ /* 0x0005620000300a00 */
[----:B------:R-:W-:Y:S02]  /*20d60*/  ISETP.GE.AND P2, PT, R49, c[0x0][0x180], PT ;  /* 0x0000600031007a0c */ /* 0x000fe40003f46270 */
[----:B------:R-:W-:Y:S01]  /*20d70*/  SEL R49, R2, RZ, !P0 ;  /* 0x000000ff02317207 */ /* 0x000fe20004000000 */
[----:B------:R2:W5:Y:S01]  /*20d80*/  LDL.LU.64 R30, [R1+0x19a8] ;  /* 0x0019a800011e7983 */ /* 0x0005620000300a00 */
[----:B------:R-:W-:-:S03]  /*20d90*/  ISETP.NE.U32.AND P3, PT, R48, RZ, PT ;  /* 0x000000ff3000720c */ /* 0x000fc60003f65070 */
[----:B------:R2:W5:Y:S01]  /*20da0*/  LDL.LU.64 R32, [R1+0x19a0] ;  /* 0x0019a00001207983 */ /* 0x0005620000300a00 */
[----:B------:R-:W-:-:S03]  /*20db0*/  ISETP.NE.U32.AND P6, PT, R0, RZ, PT ;  /* 0x000000ff0000720c */ /* 0x000fc60003fc5070 */
[----:B------:R2:W5:Y:S01]  /*20dc0*/  LDL.LU.64 R66, [R1+0x1998] ;  /* 0x0019980001427983 */ /* 0x0005620000300a00 */
[----:B------:R-:W-:-:S03]  /*20dd0*/  SEL R48, R2, RZ, !P2 ;  /* 0x000000ff02307207 */ /* 0x000fc60005000000 */
[----:B------:R2:W5:Y:S01]  /*20de0*/  LDL.LU.64 R68, [R1+0x1990] ;  /* 0x0019900001447983 */ /* 0x0005620000300a00 */
[----:B------:R-:W-:Y:S02]  /*20df0*/  IADD3 R0, R51, 0x100000, RZ ;  /* 0x0010000033007810 */ /* 0x000fe40007ffe0ff */
[----:B------:R-:W-:Y:S01]  /*20e00*/  ISETP.NE.U32.AND P2, PT, R49, RZ, PT ;  /* 0x000000ff3100720c */ /* 0x000fe20003f45070 */
[----:B------:R2:W5:Y:S01]  /*20e10*/  LDL.LU.64 R70, [R1+0x1988] ;  /* 0x0019880001467983 */ /* 0x0005620000300a00 */
[----:B------:R-:W-:-:S03]  /*20e20*/  IADD3 R49, R51, 0x100000, RZ ;  /* 0x0010000033317810 */ /* 0x000fc60007ffe0ff */
[----:B------:R2:W5:Y:S04]  /*20e30*/  LDL.LU.64 R72, [R1+0x1980] ;  /* 0x0019800001487983 */ /* 0x0005680000300a00 */
[----:B------:R2:W5:Y:S04]  /*20e40*/  LDL.LU.64 R74, [R1+0x1978] ;  /* 0x00197800014a7983 */ /* 0x0005680000300a00 */
[----:B------:R2:W5:Y:S04]  /*20e50*/  LDL.LU.64 R76, [R1+0x1970] ;  /* 0x00197000014c7983 */ /* 0x0005680000300a00 */
[----:B------:R2:W5:Y:S04]  /*20e60*/  LDL.LU.64 R78, [R1+0x1968] ;  /* 0x00196800014e7983 */ /* 0x0005680000300a00 */
[----:B------:R2:W5:Y:S04]  /*20e70*/  LDL.LU R80, [R1+0x1960] ;  /* 0x0019600001507983 */ /* 0x0005680000300800 */
[----:B------:R2:W5:Y:S04]  /*20e80*/  LDL.LU.64 R136, [R1+0x1958] ;  /* 0x0019580001887983 */ /* 0x0005680000300a00 */
[----:B------:R2:W-:Y:S04]  /*20e90*/  LDGSTS.E [R0+-0x79e00], [R64.64], P1 ;  /* 0x8620000040007fae */ /* 0x0005e8000892184c */
[----:B------:R2:W-:Y:S04]  /*20ea0*/  STL [R1+0x16a4], R51 ;  /* 0x0016a43301007387 */ /* 0x0005e80000100800 */
[----:B------:R2:W-:Y:S01]  /*20eb0*/  LDGSTS.E [R49+-0x79a00], [R62.64], P4 ;  /* 0x866000003e317fae */ /* 0x0005e2000a12184c */
[----:B------:R-:W-:-:S06]  /*20ec0*/  ISETP.NE.U32.AND P0, PT, R48, RZ, PT ;  /* 0x000000ff3000720c */ /* 0x000fcc0003f05070 */
[----:B--2---:R-:W-:Y:S01]  /*20ed0*/  IADD3 R0, R51, 0x100000, RZ ;  /* 0x0010000033007810 */ /* 0x004fe20007ffe0ff */
[----:B------:R-:W-:-:S06]  /*20ee0*/  ULDC.64 UR6, c[0x0][0x188] ;  /* 0x0000620000067ab9 */ /* 0x000fcc0000000a00 */
[----:B------:R-:W-:Y:S01]  /*20ef0*/  STL [R1+0x21c4], R38 ;  /* 0x0021c42601007387 */ /* 0x000fe20000100800 */
[----:B------:R-:W-:Y:S01]  /*20f00*/  IADD3 R48, R51, 0x100000, RZ ;  /* 0x0010000033307810 */ /* 0x000fe20007ffe0ff */
[----:B------:R-:W-:-:S02]  /*20f10*/  ULDC UR4, c[0x0][0x180] ;  /* 0x0000600000047ab9 */ /* 0x000fc40000000800 */
[----:B------:R-:W-:Y:S01]  /*20f20*/  STL [R1+0x21c0], R37 ;  /* 0x0021c02501007387 */ /* 0x000fe20000100800 */
[----:B------:R-:W-:-:S03]  /*20f30*/  UIADD3 UR8, UR4, -0x80, URZ ;  /* 0xffffff8004087890 */ /* 0x000fc6000fffe03f */
[----:B------:R-:W-:Y:S04]  /*20f40*/  STL [R1+0x21bc], R36 ;  /* 0x0021bc2401007387 */ /* 0x000fe80000100800 */
[----:B------:R1:W-:Y:S04]  /*20f50*/  STL [R1+0x21b8], R35 ;  /* 0x0021b82301007387 */ /* 0x0003e80000100800 */
[----:B------:R-:W-:Y:S04]  /*20f60*/  STL [R1+0x21b4], R141 ;  /* 0x0021b48d01007387 */ /* 0x000fe80000100800 */
[----:B------:R-:W-:Y:S01]  /*20f70*/  STL [R1+0x21b0], R142 ;  /* 0x0021b08e01007387 */ /* 0x000fe20000100800 */
[----:B-1----:R-:W-:-:S03]  /*20f80*/  LOP3.LUT R35, R87, 0x7a, RZ, 0xfc, !PT ;  /* 0x0000007a57237812 */ /* 0x002fc600078efcff */
[----:B------:R-:W-:Y:S01]  /*20f90*/  STL [R1+0x21ac], R143 ;  /* 0x0021ac8f01007387 */ /* 0x000fe20000100800 */
[----:B------:R-:W-:-:S03]  /*20fa0*/  ISETP.GE.AND P4, PT, R35, c[0x0][0x180], PT ;  /* 0x0000600023007a0c */ /* 0x000fc60003f86270 */
        /* <DEDUP_REMOVED lines=12> */
[----:B------:R-:W1:Y:S04]  /*21070*/  S2R R55, SR_TID.X ;  /* 0x0000000000377919 */ /* 0x000e680000002100 */
[----:B------:R-:W-:Y:S04]  /*21080*/  STL [R1+0x2178], R156 ;  /* 0x0021789c01007387 */ /* 0x000fe80000100800 */
[----:B------:R-:W-:Y:S04]  /*21090*/  STL [R1+0x2174], R157 ;  /* 0x0021749d01007387 */ /* 0x000fe80000100800 */
[----:B------:R-:W-:Y:S04]  /*210a0*/  STL [R1+0x2170], R158 ;  /* 0x0021709e01007387 */ /* 0x000fe80000100800 */
[----:B------:R-:W-:Y:S04]  /*210b0*/  STL [R1+0x216c], R159 ;  /* 0x00216c9f01007387 */ /* 0x000fe80000100800 */
[----:B------:R-:W-:Y:S04]  /*210c0*/  STL [R1+0x2168], R160 ;  /* 0x002168a001007387 */ /* 0x000fe80000100800 */
[----:B------:R-:W-:Y:S01]  /*210d0*/  STL [R1+0x2164], R161 ;  /* 0x002164a101007387 */ /* 0x000fe20000100800 */
[----:B-1----:R-:W-:-:S03]  /*210e0*/  SHF.R.U32.HI R55, RZ, 0x6, R55 ;  /* 0x00000006ff377819 */ /* 0x002fc60000011637 */
[----:B------:R-:W-:Y:S01]  /*210f0*/  STL [R1+0x2160], R162 ;  /* 0x002160a201007387 */ /* 0x000fe20000100800 */
[----:B------:R-:W-:-:S03]  /*21100*/  SGXT.U32 R55, R55, 0x1 ;  /* 0x000000013737781a */ /* 0x000fc60000000000 */
[----:B------:R-:W-:Y:S01]  /*21110*/  STL [R1+0x215c], R163 ;  /* 0x00215ca301007387 */ /* 0x000fe20000100800 */
[----:B------:R-:W-:-:S03]  /*21120*/  LOP3.LUT R55, R55, 0x4, RZ, 0xfc, !PT ;  /* 0x0000000437377812 */ /* 0x000fc600078efcff */
        /* <DEDUP_REMOVED lines=16> */
[----:B------:R1:W-:Y:S04]  /*21230*/  LDGSTS.E [R0+-0x79600], [R60.64], P3 ;  /* 0x86a000003c007fae */ /* 0x0003e8000992184c */
[----:B------:R-:W-:Y:S04]  /*21240*/  STL [R1+0x2118], R180 ;  /* 0x002118b401007387 */ /* 0x000fe80000100800 */
[----:B------:R2:W-:Y:S01]  /*21250*/  LDGSTS.E [R48+-0x79200], [R58.64], P6 ;  /* 0x86e000003a307fae */ /* 0x0005e2000b12184c */
[----:B------:R-:W-:-:S03]  /*21260*/  ISETP.GE.AND P6, PT, R87, UR8, PT ;  /* 0x0000000857007c0c */ /* 0x000fc6000bfc6270 */
[----:B------:R-:W-:Y:S01]  /*21270*/  STL [R1+0x2114], R181 ;  /* 0x002114b501007387 */ /* 0x000fe20000100800 */
[----:B-1----:R-:W-:-:S03]  /*21280*/  LOP3.LUT R0, R87, 0x7e, RZ, 0xfc, !PT ;  /* 0x0000007e57007812 */ /* 0x002fc600078efcff */
[----:B------:R-:W-:Y:S01]  /*21290*/  STL [R1+0x2110], R182 ;  /* 0x002110b601007387 */ /* 0x000fe20000100800 */
[----:B------:R-:W-:Y:S02]  /*212a0*/  ISETP.GE.AND P1, PT, R0, c[0x0][0x180], PT ;  /* 0x0000600000007a0c */ /* 0x000fe40003f26270 */
[----:B------:R-:W-:Y:S01]  /*212b0*/  SEL R0, RZ, 0x4, P6 ;  /* 0x00000004ff007807 */ /* 0x000fe20003000000 */
[----:B--2---:R-:W-:Y:S01]  /*212c0*/  IMAD.MOV.U32 R58, RZ, RZ, 0x7f ;  /* 0x0000007fff3a7424 */ /* 0x004fe200078e00ff */
[----:B------:R-:W-:Y:S01]  /*212d0*/  STL [R1+0x210c], R183 ;  /* 0x00210cb701007387 */ /* 0x000fe20000100800 */
[----:B------:R-:W-:Y:S02]  /*212e0*/  SEL R48, R2, RZ, !P4 ;  /* 0x000000ff02307207 */ /* 0x000fe40006000000 */
[----:B------:R-:W-:Y:S01]  /*212f0*/  ISETP.GE.AND P6, PT, R55, UR8, PT ;  /* 0x0000000837007c0c */ /* 0x000fe2000bfc6270 */
[----:B------:R-:W-:Y:S01]  /*21300*/  STL [R1+0x2108], R184 ;  /* 0x002108b801007387 */ /* 0x000fe20000100800 */
[----:B------:R-:W-:-:S02]  /*21310*/  IADD3 R58, R58, c[0x0][0x180], RZ ;  /* 0x000060003a3a7a10 */ /* 0x000fc40007ffe0ff */
[----:B------:R-:W-:Y:S01]  /*21320*/  SEL R2, R2, RZ, !P1 ;  /* 0x000000ff02027207 */ /* 0x000fe20004800000 */
[----:B------:R-:W-:Y:S01]  /*21330*/  STL [R1+0x2104], R185 ;  /* 0x002104b901007387 */ /* 0x000fe20000100800 */
[----:B------:R-:W-:Y:S02]  /*21340*/  ISETP.GT.AND P3, PT, R58, 0xff, PT ;  /* 0x000000ff3a00780c */ /* 0x000fe40003f64270 */
[----:B------:R-:W-:Y:S01]  /*21350*/  ISETP.NE.U32.AND P4, PT, R48, RZ, PT ;  /* 0x000000ff3000720c */ /* 0x000fe20003f85070 */
[----:B------:R-:W-:Y:S01]  /*21360*/  STL [R1+0x2100], R186 ;  /* 0x002100ba01007387 */ /* 0x000fe20000100800 */
[----:B------:R-:W-:Y:S02]  /*21370*/  SEL R48, R0, RZ, P3 ;  /* 0x000000ff00307207 */ /* 0x000fe40001800000 */
[----:B------:R-:W-:Y:S01]  /*21380*/  SEL R0, RZ, 0x4, P6 ;  /* 0x00000004ff007807 */ /* 0x000fe20003000000 */
[----:B------:R-:W-:Y:S01]  /*21390*/  STL [R1+0x20fc], R187 ;  /* 0x0020fcbb01007387 */ /* 0x000fe20000100800 */
[----:B------:R-:W-:-:S02]  /*213a0*/  ISETP.NE.U32.AND P6, PT, R2, RZ, PT ;  /* 0x000000ff0200720c */ /* 0x000fc40003fc5070 */
[C---:B------:R-:W-:Y:S01]  /*213b0*/  IADD3 R2, R51.reuse, 0x100000, RZ ;  /* 0x0010000033027810 */ /* 0x040fe20007ffe0ff */
[----:B------:R-:W-:Y:S01]  /*213c0*/  STL [R1+0x20f8], R188 ;  /* 0x0020f8bc01007387 */ /* 0x000fe20000100800 */
[----:B------:R-:W-:Y:S02]  /*213d0*/  ISETP.NE.U32.AND P1, PT, R48, RZ, PT ;  /* 0x000000ff3000720c */ /* 0x000fe40003f25070 */
[----:B------:R-:W-:Y:S01]  /*213e0*/  IADD3 R48, R51, 0x100000, RZ ;  /* 0x0010000033307810 */ /* 0x000fe20007ffe0ff */
[----:B------:R-:W-:Y:S01]  /*213f0*/  STL [R1+0x20f4], R189 ;  /* 0x0020f4bd01007387 */ /* 0x000fe20000100800 */
[----:B------:R-:W-:Y:S02]  /*21400*/  LOP3.LUT R87, R87, 0x8, RZ, 0xfc, !PT ;  /* 0x0000000857577812 */ /* 0x000fe400078efcff */
[----:B------:R-:W-:Y:S01]  /*21410*/  SEL R0, R0, RZ, P3 ;  /* 0x000000ff00007207 */ /* 0x000fe20001800000 */
[----:B------:R-:W-:Y:S04]  /*21420*/  STL [R1+0x20f0], R190 ;  /* 0x0020f0be01007387 */ /* 0x000fe80000100800 */
[----:B------:R-:W-:Y:S04]  /*21430*/  STL [R1+0x20ec], R196 ;  /* 0x0020ecc401007387 */ /* 0x000fe80000100800 */
[----:B------:R-:W-:Y:S04]  /*21440*/  STL [R1+0x20e8], R192 ;  /* 0x0020e8c001007387 */ /* 0x000fe80000100800 */
[----:B------:R-:W-:Y:S04]  /*21450*/  STL [R1+0x20e4], R193 ;  /* 0x0020e4c101007387 */ /* 0x000fe80000100800 */
[----:B------:R1:W-:Y:S04]  /*21460*/  STL.64 [R1+0x1f78], R250 ;  /* 0x001f78fa01007387 */ /* 0x0003e80000100a00 */
[----:B------:R-:W2:Y:S04]  /*21470*/  LDL.LU R65, [R1+0x868] ;  /* 0x0008680001417983 */ /* 0x000ea80000300800 */
[----:B------:R-:W3:Y:S04]  /*21480*/  LDL.LU R64, [R1+0x864] ;  /* 0x0008640001407983 */ /* 0x000ee80000300800 */
[----:B------:R-:W4:Y:S01]  /*21490*/  LDL.LU R63, [R1+0x860] ;  /* 0x00086000013f7983 */ /* 0x000f220000300800 */
[----:B-1----:R-:W-:-:S03]  /*214a0*/  LOP3.LUT R250, R54, 0x7f, RZ, 0xc0, !PT ;  /* 0x0000007f36fa7812 */ /* 0x002fc600078ec0ff */
[----:B------:R-:W2:Y:S04]  /*214b0*/  LDL.LU R62, [R1+0x85c] ;  /* 0x00085c00013e7983 */ /* 0x000ea80000300800 */
[----:B------:R-:W2:Y:S04]  /*214c0*/  LDL.LU R61, [R1+0x858] ;  /* 0x00085800013d7983 */ /* 0x000ea80000300800 */
[----:B------:R-:W2:Y:S04]  /*214d0*/  LDL.LU R60, [R1+0x854] ;  /* 0x00085400013c7983 */ /* 0x000ea80000300800 */
[----:B------:R-:W2:Y:S04]  /*214e0*/  LDL.LU R59, [R1+0x850] ;  /* 0x00085000013b7983 */ /* 0x000ea80000300800 */
[----:B------:R1:W-:Y:S04]  /*214f0*/  LDGSTS.E [R2+-0x78e00], [R56.64], P2 ;  /* 0x8720000038027fae */ /* 0x0003e8000912184c */
[----:B------:R-:W2:Y:S04]  /*21500*/  LDL.LU R58, [R1+0x84c] ;  /* 0x00084c00013a7983 */ /* 0x000ea80000300800 */
[----:B------:R1:W-:Y:S04]  /*21510*/  LDGSTS.E [R48+-0x78a00], [R92.64], P0 ;  /* 0x876000005c307fae */ /* 0x0003e8000812184c */
[----:B-1----:R-:W2:Y:S04]  /*21520*/  LDL.LU R57, [R1+0x848] ;  /* 0x0008480001397983 */ /* 0x002ea80000300800 */
[----:B------:R-:W2:Y:S04]  /*21530*/  LDL.LU R56, [R1+0x844] ;  /* 0x0008440001387983 */ /* 0x000ea80000300800 */
[----:B------:R-:W2:Y:S04]  /*21540*/  LDL.LU R55, [R1+0x840] ;  /* 0x0008400001377983 */ /* 0x000ea80000300800 */
[----:B------:R-:W2:Y:S04]  /*21550*/  LDL.LU R54, [R1+0x83c] ;  /* 0x00083c0001367983 */ /* 0x000ea80000300800 */
[----:B------:R-:W2:Y:S04]  /*21560*/  LDL.LU R86, [R1+0x838] ;  /* 0x0008380001567983 */ /* 0x000ea80000300800 */
[----:B------:R-:W3:Y:S04]  /*21570*/  LDL.LU R85, [R1+0x834] ;  /* 0x0008340001557983 */ /* 0x000ee80000300800 */
[----:B------:R-:W4:Y:S04]  /*21580*/  LDL.LU R84, [R1+0x830] ;  /* 0x0008300001547983 */ /* 0x000f280000300800 */
[----:B------:R-:W4:Y:S04]  /*21590*/  LDL.LU R83, [R1+0x82c] ;  /* 0x00082c0001537983 */ /* 0x000f280000300800 */
[----:B------:R-:W4:Y:S04]  /*215a0*/  LDL.LU R82, [R1+0x828] ;  /* 0x0008280001527983 */ /* 0x000f280000300800 */
[----:B------:R-:W4:Y:S01]  /*215b0*/  LDL.LU R81, [R1+0x824] ;  /* 0x0008240001517983 */ /* 0x000f220000300800 */
[----:B------:R-:W-:Y:S01]  /*215c0*/  ISETP.GE.AND P0, PT, R87, UR8, PT ;  /* 0x0000000857007c0c */ /* 0x000fe2000bf06270 */
[----:B------:R-:W-:-:S02]  /*215d0*/  IMAD R48, R250, c[0x0][0x18c], RZ ;  /* 0x00006300fa307a24 */ /* 0x000fc400078e02ff */
[----:B------:R1:W-:Y:S01]  /*215e0*/  LDGSTS.E [R2+-0x78600], [R90.64], P4 ;  /* 0x87a000005a027fae */ /* 0x0003e2000a12184c */
[----:B------:R-:W-:Y:S02]  /*215f0*/  ISETP.NE.U32.AND P2, PT, R0, RZ, PT ;  /* 0x000000ff0000720c */ /* 0x000fe40003f45070 */
[----:B------:R-:W-:Y:S02]  /*21600*/  IADD3 R0, R51, 0x100000, RZ ;  /* 0x0010000033007810 */ /* 0x000fe40007ffe0ff */
[----:B------:R-:W-:Y:S01]  /*21610*/  LEA R246, P4, R48, c[0x0][0x168], 0x2 ;  /* 0x00005a0030f67a11 */ /* 0x000fe200078810ff */
[----:B------:R-:W-:Y:S04]  /*21620*/  STL [R1+0x20b0], R250 ;  /* 0x0020b0fa01007387 */ /* 0x000fe80000100800 */
[----:B------:R1:W-:Y:S02]  /*21630*/  LDGSTS.E [R0+-0x78200], [R88.64], P6 ;  /* 0x87e0000058007fae */ /* 0x0003e4000b12184c */
[----:B-1----:R-:W-:Y:S01]  /*21640*/  SEL R2, RZ, 0x4, P0 ;  /* 0x00000004ff027807 */ /* 0x002fe20000000000 */
[----:B------:R-:W-:-:S02]  /*21650*/  IMAD R252, R252, c[0x0][0x190], RZ ;  /* 0x00006400fcfc7a24 */ /* 0x000fc400078e02ff */
[----:B-----5:R-:W-:Y:S01]  /*21660*/  IMAD R136, R136, c[0x0][0x190], RZ ;  /* 0x0000640088887a24 */ /* 0x020fe200078e02ff */
[----:B------:R-:W-:Y:S01]  /*21670*/  SEL R2, R2, RZ, P3 ;  /* 0x000000ff02027207 */ /* 0x000fe20001800000 */
[----:B------:R-:W-:Y:S02]  /*21680*/  IMAD R137, R137, c[0x0][0x190], RZ ;  /* 0x0000640089897a24 */ /* 0x000fe400078e02ff */
[----:B------:R-:W-:Y:S02]  /*21690*/  IMAD R138, R138, c[0x0][0x190], RZ ;  /* 0x000064008a8a7a24 */ /* 0x000fe400078e02ff */
[----:B------:R-:W-:Y:S01]  /*216a0*/  IMAD R80, R80, c[0x0][0x190], RZ ;  /* 0x0000640050507a24 */ /* 0x000fe200078e02ff */
[----:B------:R-:W-:Y:S01]  /*216b0*/  LEA.HI.X.SX32 R0, R48, c[0x0][0x16c], 0x2, P4 ;  /* 0x00005b0030007a11 */ /* 0x000fe200020f16ff */
[----:B------:R1:W-:Y:S04]  /*216c0*/  STL [R1+0xfbc], R2 ;  /* 0x000fbc0201007387 */ /* 0x0003e80000100800 */
[----:B------:R-:W1:Y:S01]  /*216d0*/  LDL.LU R111, [R1+0x820] ;  /* 0x00082000016f7983 */ /* 0x000e620000300800 */
[----:B------:R-:W-:-:S02]  /*216e0*/  IMAD R79, R79, c[0x0][0x190], RZ ;  /* 0x000064004f4f7a24 */ /* 0x000fc400078e02ff */
[----:B------:R-:W-:Y:S02]  /*216f0*/  IMAD R78, R78, c[0x0][0x190], RZ ;  /* 0x000064004e4e7a24 */ /* 0x000fe400078e02ff */
[----:B------:R-:W-:Y:S02]  /*21700*/  IMAD R77, R77, c[0x0][0x190], RZ ;  /* 0x000064004d4d7a24 */ /* 0x000fe400078e02ff */
[----:B------:R-:W-:Y:S02]  /*21710*/  IMAD R33, R33, c[0x0][0x190], RZ ;  /* 0x0000640021217a24 */ /* 0x000fe400078e02ff */
[----:B------:R-:W-:Y:S02]  /*21720*/  IMAD R15, R15, c[0x0][0x190], RZ ;  /* 0x000064000f0f7a24 */ /* 0x000fe400078e02ff */
[----:B------:R-:W-:Y:S02]  /*21730*/  IMAD R13, R13, c[0x0][0x190], RZ ;  /* 0x000064000d0d7a24 */ /* 0x000fe400078e02ff */
        /* <DEDUP_REMOVED lines=27> */
[----:B------:R-:W-:Y:S01]  /*218f0*/  IMAD R66, R66, c[0x0][0x190], RZ ;  /* 0x0000640042427a24 */ /* 0x000fe200078e02ff */
[----:B------:R-:W-:Y:S01]  /*21900*/  USHF.L.U32 UR5, UR6, 0x7, URZ ;  /* 0x0000000706057899 */ /* 0x000fe2000800063f */
[----:B------:R-:W0:Y:S01]  /*21910*/  LDGDEPBAR ;  /* 0x00000000000079af */ /* 0x000e220000000000 */
[----:B--2---:R-:W-:Y:S02]  /*21920*/  IMAD R53, R86, c[0x0][0x190], RZ ;  /* 0x0000640056357a24 */ /* 0x004fe400078e02ff */
[----:B---3--:R-:W-:Y:S02]  /*21930*/  IMAD R52, R85, c[0x0][0x190], RZ ;  /* 0x0000640055347a24 */ /* 0x008fe400078e02ff */
[----:B----4-:R-:W-:-:S02]  /*21940*/  IMAD R51, R84, c[0x0][0x190], RZ ;  /* 0x0000640054337a24 */ /* 0x010fc400078e02ff */
[----:B------:R-:W-:Y:S02]  /*21950*/  IMAD R50, R83, c[0x0][0x190], RZ ;  /* 0x0000640053327a24 */ /* 0x000fe400078e02ff */
[----:B------:R-:W-:Y:S02]  /*21960*/  IMAD R48, R81, c[0x0][0x190], RZ ;  /* 0x0000640051307a24 */ /* 0x000fe400078e02ff */
[----:B------:R-:W2:Y:S04]  /*21970*/  LDL.LU R81, [R1+0x81c] ;  /* 0x00081c0001517983 */ /* 0x000ea80000300800 */
[----:B------:R-:W3:Y:S04]  /*21980*/  LDL.LU R83, [R1+0x818] ;  /* 0x0008180001537983 */ /* 0x000ee80000300800 */
[----:B------:R-:W4:Y:S04]  /*21990*/  LDL.LU R84, [R1+0x814] ;  /* 0x0008140001547983 */ /* 0x000f280000300800 */
        /* <DEDUP_REMOVED lines=22> */
[----:B------:R-:W-:-:S03]  /*21b00*/  IMAD R49, R82, c[0x0][0x190], RZ ;  /* 0x0000640052317a24 */ /* 0x000fc600078e02ff */
[----:B------:R-:W2:Y:S04]  /*21b10*/  LDL.LU R107, [R1+0x7b8] ;  /* 0x0007b800016b7983 */ /* 0x000ea80000300800 */
[----:B------:R-:W2:Y:S04]  /*21b20*/  LDL.LU R108, [R1+0x7b4] ;  /* 0x0007b400016c7983 */ /* 0x000ea80000300800 */
[----:B------:R-:W2:Y:S04]  /*21b30*/  LDL.LU R109, [R1+0x7b0] ;  /* 0x0007b000016d7983 */ /* 0x000ea80000300800 */
[----:B------:R-:W2:Y:S04]  /*21b40*/  LDL.LU R110, [R1+0x7ac] ;  /* 0x0007ac00016e7983 */ /* 0x000ea80000300800 */
[----:B------:R-:W2:Y:S04]  /*21b50*/  LDL.LU R82, [R1+0x7a8] ;  /* 0x0007a80001527983 */ /* 0x000ea80000300800 */
[----:B------:R-:W3:Y:S04]  /*21b60*/  LDL.LU R112, [R1+0x7a4] ;  /* 0x0007a40001707983 */ /* 0x000ee80000300800 */
        /* <DEDUP_REMOVED lines=23> */
[----:B------:R-:W3:Y:S01]  /*21ce0*/  LDL.LU R201, [R1+0x744] ;  /* 0x0007440001c97983 */ /* 0x000ee20000300800 */
[----:B-1----:R-:W-:-:S03]  /*21cf0*/  IMAD R2, R111, c[0x0][0x190], RZ ;  /* 0x000064006f027a24 */ /* 0x002fc600078e02ff */
[----:B------:R-:W4:Y:S04]  /*21d00*/  LDL.LU R194, [R1+0x740] ;  /* 0x0007400001c27983 */ /* 0x000f280000300800 */
[----:B------:R-:W4:Y:S04]  /*21d10*/  LDL.LU R195, [R1+0x73c] ;  /* 0x00073c0001c37983 */ /* 0x000f280000300800 */
[----:B------:R-:W4:Y:S04]  /*21d20*/  LDL.LU R197, [R1+0x738] ;  /* 0x0007380001c57983 */ /* 0x000f280000300800 */
[----:B------:R-:W4:Y:S04]  /*21d30*/  LDL.LU R198, [R1+0x734] ;  /* 0x0007340001c67983 */ /* 0x000f280000300800 */
[----:B------:R-:W4:Y:S01]  /*21d40*/  LDL.LU R200, [R1+0x730] ;  /* 0x0007300001c87983 */ /* 0x000f220000300800 */
[----:B--2---:R-:W-:-:S03]  /*21d50*/  IMAD R111, R82, c[0x0][0x190], RZ ;  /* 0x00006400526f7a24 */ /* 0x004fc600078e02ff */
[----:B------:R-:W2:Y:S01]  /*21d60*/  LDL.LU R82, [R1+0x72c] ;  /* 0x00072c0001527983 */ /* 0x000ea20000300800 */
[----:B---3--:R-:W-:-:S03]  /*21d70*/  IMAD R191, R201, c[0x0][0x190], RZ ;  /* 0x00006400c9bf7a24 */ /* 0x008fc600078e02ff */
        /* <DEDUP_REMOVED lines=25> */
[----:B----4-:R-:W-:-:S03]  /*21f10*/  IMAD R199, R200, c[0x0][0x190], RZ ;  /* 0x00006400c8c77a24 */ /* 0x010fc600078e02ff */
[----:B------:R-:W4:Y:S04]  /*21f20*/  LDL.LU R226, [R1+0x6c4] ;  /* 0x0006c40001e27983 */ /* 0x000f280000300800 */
[----:B------:R-:W3:Y:S04]  /*21f30*/  LDL.LU R227, [R1+0x6c0] ;  /* 0x0006c00001e37983 */ /* 0x000ee80000300800 */
[----:B------:R-:W3:Y:S04]  /*21f40*/  LDL.LU R228, [R1+0x6bc] ;  /* 0x0006bc0001e47983 */ /* 0x000ee80000300800 */
[----:B------:R-:W3:Y:S04]  /*21f50*/  LDL.LU R229, [R1+0x6b8] ;  /* 0x0006b80001e57983 */ /* 0x000ee80000300800 */
[----:B------:R-:W3:Y:S01]  /*21f60*/  LDL.LU R230, [R1+0x6b4] ;  /* 0x0006b40001e67983 */ /* 0x000ee20000300800 */
[----:B--2---:R-:W-:-:S03]  /*21f70*/  IMAD R200, R82, c[0x0][0x190], RZ ;  /* 0x0000640052c87a24 */ /* 0x004fc600078e02ff */
        /* <DEDUP_REMOVED lines=30> */
[----:B------:R-:W4:Y:S01]  /*22160*/  LDL.LU R248, [R1+0x638] ;  /* 0x0006380001f87983 */ /* 0x000f220000300800 */
[----:B--2---:R-:W-:-:S03]  /*22170*/  IMAD R231, R82, c[0x0][0x190], RZ ;  /* 0x0000640052e77a24 */ /* 0x004fc600078e02ff */
[----:B------:R-:W2:Y:S01]  /*22180*/  LDL.LU R82, [R1+0x634] ;  /* 0x0006340001527983 */ /* 0x000ea20000300800 */
[----:B---3--:R-:W-:Y:S02]  /*22190*/  IMAD R150, R149, c[0x0][0x190], RZ ;  /* 0x0000640095967a24 */ /* 0x008fe400078e02ff */
[----:B----4-:R-:W-:-:S03]  /*221a0*/  IMAD R149, R148, c[0x0][0x190], RZ ;  /* 0x0000640094957a24 */ /* 0x010fc600078e02ff */
[----:B------:R-:W-:Y:S01]  /*221b0*/  STL [R1+0x15c], R150 ;  /* 0x00015c9601007387 */ /* 0x000fe20000100800 */
[----:B------:R-:W-:-:S03]  /*221c0*/  IMAD R148, R147, c[0x0][0x190], RZ ;  /* 0x0000640093947a24 */ /* 0x000fc600078e02ff */
        /* <DEDUP_REMOVED lines=16> */
[----:B------:R1:W-:Y:S01]  /*222d0*/  STL [R1+0x180], R35 ;  /* 0x0001802301007387 */ /* 0x0003e20000100800 */
[----:B------:R-:W-:-:S03]  /*222e0*/  IMAD R36, R37, c[0x0][0x190], RZ ;  /* 0x0000640025247a24 */ /* 0x000fc600078e02ff */
[----:B------:R-:W-:Y:S01]  /*222f0*/  STL [R1+0x184], R141 ;  /* 0x0001848d01007387 */ /* 0x000fe20000100800 */
[----:B-1----:R-:W-:-:S03]  /*22300*/  IMAD R35, R38, c[0x0][0x190], RZ ;  /* 0x0000640026237a24 */ /* 0x002fc600078e02ff */
[----:B------:R1:W-:Y:S01]  /*22310*/  STL [R1+0x188], R36 ;  /* 0x0001882401007387 */ /* 0x0003e20000100800 */
[----:B------:R-:W-:-:S03]  /*22320*/  IMAD R37, R249, c[0x0][0x190], RZ ;  /* 0x00006400f9257a24 */ /* 0x000fc600078e02ff */
[----:B------:R2:W-:Y:S01]  /*22330*/  STL [R1+0x190], R35 ;  /* 0x0001902301007387 */ /* 0x0005e20000100800 */
[----:B-1----:R-:W-:-:S03]  /*22340*/  IMAD R36, R248, c[0x0][0x190], RZ ;  /* 0x00006400f8247a24 */ /* 0x002fc600078e02ff */
[----:B------:R-:W-:Y:S04]  /*22350*/  STL [R1+0x19c], R37 ;  /* 0x00019c2501007387 */ /* 0x000fe80000100800 */
[----:B------:R-:W3:Y:S04]  /*22360*/  LDL.LU R164, [R1+0x630] ;  /* 0x0006300001a47983 */ /* 0x000ee80000300800 */
[----:B------:R-:W-:Y:S04]  /*22370*/  STL [R1+0x1a0], R36 ;  /* 0x0001a02401007387 */ /* 0x000fe80000100800 */
[----:B------:R-:W4:Y:S01]  /*22380*/  LDL.LU R163, [R1+0x62c] ;  /* 0x00062c0001a37983 */ /* 0x000f220000300800 */
[----:B--2---:R-:W-:-:S05]  /*22390*/  IMAD R35, R82, c[0x0][0x190], RZ ;  /* 0x0000640052237a24 */ /* 0x004fca00078e02ff */
[----:B------:R1:W-:Y:S04]  /*223a0*/  STL [R1+0x1a4], R35 ;  /* 0x0001a42301007387 */ /* 0x0003e80000100800 */
        /* <DEDUP_REMOVED lines=22> */
[----:B-1----:R-:W2:Y:S04]  /*22510*/  LDL.LU R35, [R1+0x5d0] ;  /* 0x0005d00001237983 */ /* 0x002ea80000300800 */
[----:B------:R-:W2:Y:S04]  /*22520*/  LDL.LU R36, [R1+0x5cc] ;  /* 0x0005cc0001247983 */ /* 0x000ea80000300800 */
[----:B------:R-:W2:Y:S04]  /*22530*/  LDL.LU R37, [R1+0x5c8] ;  /* 0x0005c80001257983 */ /* 0x000ea80000300800 */
[----:B------:R-:W2:Y:S04]  /*22540*/  LDL.LU R38, [R1+0x5c4] ;  /* 0x0005c40001267983 */ /* 0x000ea80000300800 */
[----:B------:R-:W2:Y:S04]  /*22550*/  LDL.LU R249, [R1+0x5c0] ;  /* 0x0005c00001f97983 */ /* 0x000ea80000300800 */
[----:B------:R-:W2:Y:S04]  /*22560*/  LDL.LU R248, [R1+0x5bc] ;  /* 0x0005bc0001f87983 */ /* 0x000ea80000300800 */
[----:B------:R-:W2:Y:S01]  /*22570*/  LDL.LU R82, [R1+0x5b4] ;  /* 0x0005b40001527983 */ /* 0x000ea20000300800 */
[----:B---3--:R-:W-:-:S02]  /*22580*/  IMAD R165, R164, c[0x0][0x190], RZ ;  /* 0x00006400a4a57a24 */ /* 0x008fc400078e02ff */
[----:B----4-:R-:W-:-:S03]  /*22590*/  IMAD R164, R163, c[0x0][0x190], RZ ;  /* 0x00006400a3a47a24 */ /* 0x010fc600078e02ff */
[----:B------:R-:W-:Y:S04]  /*225a0*/  STL [R1+0x1a8], R165 ;  /* 0x0001a8a501007387 */ /* 0x000fe80000100800 */
[----:B------:R-:W-:Y:S01]  /*225b0*/  STL [R1+0x1ac], R164 ;  /* 0x0001aca401007387 */ /* 0x000fe20000100800 */
[----:B--2---:R-:W-:Y:S02]  /*225c0*/  IMAD R163, R162, c[0x0][0x190], RZ ;  /* 0x00006400a2a37a24 */ /* 0x004fe400078e02ff */
        /* <DEDUP_REMOVED lines=53> */
[----:B------:R-:W-:Y:S01]  /*22920*/  STL [R1+0x21c], R37 ;  /* 0x00021c2501007387 */ /* 0x000fe20000100800 */
[----:B--2---:R-:W-:-:S03]  /*22930*/  IMAD R35, R82, c[0x0][0x190], RZ ;  /* 0x0000640052237a24 */ /* 0x004fc600078e02ff */
[----:B------:R-:W2:Y:S04]  /*22940*/  LDL.LU R164, [R1+0x59c] ;  /* 0x00059c0001a47983 */ /* 0x000ea80000300800 */
[----:B------:R-:W-:Y:S04]  /*22950*/  STL [R1+0x220], R36 ;  /* 0x0002202401007387 */ /* 0x000fe80000100800 */
[----:B------:R-:W3:Y:S04]  /*22960*/  LDL.LU R163, [R1+0x598] ;  /* 0x0005980001a37983 */ /* 0x000ee80000300800 */
        /* <DEDUP_REMOVED lines=27> */
[----:B------:R-:W4:Y:S04]  /*22b20*/  LDL.LU R249, [R1+0x4cc] ;  /* 0x0004cc0001f97983 */ /* 0x000f280000300800 */
[----:B------:R-:W4:Y:S04]  /*22b30*/  LDL.LU R248, [R1+0x4c8] ;  /* 0x0004c80001f87983 */ /* 0x000f280000300800 */
[----:B------:R-:W4:Y:S01]  /*22b40*/  LDL.LU R82, [R1+0x4b8] ;  /* 0x0004b80001527983 */ /* 0x000f220000300800 */
[----:B--2---:R-:W-:-:S02]  /*22b50*/  IMAD R165, R164, c[0x0][0x190], RZ ;  /* 0x00006400a4a57a24 */ /* 0x004fc400078e02ff */
[----:B---3--:R-:W-:-:S03]  /*22b60*/  IMAD R164, R163, c[0x0][0x190], RZ ;  /* 0x00006400a3a47a24 */ /* 0x008fc600078e02ff */
[----:B------:R-:W-:Y:S01]  /*22b70*/  STL [R1+0x22c], R165 ;  /* 0x00022ca501007387 */ /* 0x000fe20000100800 */
        /* <DEDUP_REMOVED lines=235> */
[----:B------:R1:W-:Y:S04]  /*23a30*/  STL [R1+0x2a8], R36 ;  /* 0x0002a82401007387 */ /* 0x0003e80000100800 */
[----:B------:R2:W-:Y:S01]  /*23a40*/  STL [R1+0x484], R35 ;  /* 0x0004842301007387 */ /* 0x0005e20000100800 */
[----:B-1----:R-:W-:Y:S02]  /*23a50*/  IMAD R36, R38, c[0x0][0x190], RZ ;  /* 0x0000640026247a24 */ /* 0x002fe400078e02ff */
[----:B--2---:R-:W-:-:S03]  /*23a60*/  IMAD R35, R249, c[0x0][0x190], RZ ;  /* 0x00006400f9237a24 */ /* 0x004fc600078e02ff */
[----:B------:R-:W-:Y:S04]  /*23a70*/  STL [R1+0x2a4], R36 ;  /* 0x0002a42401007387 */ /* 0x000fe80000100800 */
[----:B------:R-:W2:Y:S04]  /*23a80*/  LDL.LU R165, [R1+0x384] ;  /* 0x0003840001a57983 */ /* 0x000ea80000300800 */
[----:B------:R1:W-:Y:S04]  /*23a90*/  STL [R1+0x334], R35 ;  /* 0x0003342301007387 */ /* 0x0003e80000100800 */
        /* <DEDUP_REMOVED lines=13> */
[----:B------:R-:W-:-:S03]  /*23b70*/  IMAD R193, R248, c[0x0][0x190], RZ ;  /* 0x00006400f8c17a24 */ /* 0x000fc600078e02ff */
        /* <DEDUP_REMOVED lines=17> */
[----:B--2---:R-:W-:-:S02]  /*23c90*/  IMAD R192, R165, c[0x0][0x190], RZ ;  /* 0x00006400a5c07a24 */ /* 0x004fc400078e02ff */
[----:B---3--:R-:W-:Y:S02]  /*23ca0*/  IMAD R175, R164, c[0x0][0x190], RZ ;  /* 0x00006400a4af7a24 */ /* 0x008fe400078e02ff */
[----:B----4-:R-:W-:Y:S02]  /*23cb0*/  IMAD R179, R163, c[0x0][0x190], RZ ;  /* 0x00006400a3b37a24 */ /* 0x010fe400078e02ff */
[----:B------:R-:W-:Y:S02]  /*23cc0*/  IMAD R250, R162, c[0x0][0x190], RZ ;  /* 0x00006400a2fa7a24 */ /* 0x000fe400078e02ff */
[----:B------:R-:W-:Y:S02]  /*23cd0*/  IMAD R196, R161, c[0x0][0x190], RZ ;  /* 0x00006400a1c47a24 */ /* 0x000fe400078e02ff */
[----:B------:R-:W-:Y:S02]  /*23ce0*/  IMAD R186, R160, c[0x0][0x190], RZ ;  /* 0x00006400a0ba7a24 */ /* 0x000fe400078e02ff */
[----:B------:R-:W-:-:S02]  /*23cf0*/  IMAD R180, R159, c[0x0][0x190], RZ ;  /* 0x000064009fb47a24 */ /* 0x000fc400078e02ff */
[----:B------:R-:W-:Y:S02]  /*23d00*/  IMAD R188, R158, c[0x0][0x190], RZ ;  /* 0x000064009ebc7a24 */ /* 0x000fe400078e02ff */
[----:B------:R-:W-:Y:S02]  /*23d10*/  IMAD R169, R157, c[0x0][0x190], RZ ;  /* 0x000064009da97a24 */ /* 0x000fe400078e02ff */
[----:B------:R-:W-:Y:S02]  /*23d20*/  IMAD R152, R152, c[0x0][0x190], RZ ;  /* 0x0000640098987a24 */ /* 0x000fe400078e02ff */
[----:B------:R-:W-:-:S03]  /*23d30*/  IMAD R151, R151, c[0x0][0x190], RZ ;  /* 0x0000640097977a24 */ /* 0x000fc600078e02ff */
[----:B------:R1:W-:Y:S01]  /*23d40*/  STL [R1+0x34c], R152 ;  /* 0x00034c9801007387 */ /* 0x0003e20000100800 */
[----:B------:R-:W-:-:S03]  /*23d50*/  IMAD R150, R150, c[0x0][0x190], RZ ;  /* 0x0000640096967a24 */ /* 0x000fc600078e02ff */
[----:B------:R2:W-:Y:S01]  /*23d60*/  STL [R1+0x348], R151 ;  /* 0x0003489701007387 */ /* 0x0005e20000100800 */
[----:B------:R-:W-:-:S03]  /*23d70*/  IMAD R149, R149, c[0x0][0x190], RZ ;  /* 0x0000640095957a24 */ /* 0x000fc600078e02ff */
[----:B------:R3:W-:Y:S04]  /*23d80*/  STL [R1+0x344], R150 ;  /* 0x0003449601007387 */ /* 0x0007e80000100800 */
[----:B------:R2:W-:Y:S01]  /*23d90*/  STL [R1+0x8c8], R149 ;  /* 0x0008c89501007387 */ /* 0x0005e20000100800 */
[----:B------:R-:W-:-:S05]  /*23da0*/  IMAD R145, R145, c[0x0][0x190], RZ ;  /* 0x0000640091917a24 */ /* 0x000fca00078e02ff */
[----:B------:R1:W-:Y:S04]  /*23db0*/  STL [R1+0x298], R145 ;  /* 0x0002989101007387 */ /* 0x0003e80000100800 */
[----:B------:R-:W4:Y:S01]  /*23dc0*/  LDL.LU R166, [R1+0x24c] ;  /* 0x00024c0001a67983 */ /* 0x000f220000300800 */
[----:B------:R-:W-:Y:S02]  /*23dd0*/  IMAD R171, R156, c[0x0][0x190], RZ ;  /* 0x000064009cab7a24 */ /* 0x000fe400078e02ff */
[----:B------:R-:W-:Y:S02]  /*23de0*/  IMAD R187, R155, c[0x0][0x190], RZ ;  /* 0x000064009bbb7a24 */ /* 0x000fe400078e02ff */
[----:B------:R-:W-:Y:S02]  /*23df0*/  IMAD R168, R154, c[0x0][0x190], RZ ;  /* 0x000064009aa87a24 */ /* 0x000fe400078e02ff */
[----:B------:R-:W-:-:S02]  /*23e00*/  IMAD R177, R153, c[0x0][0x190], RZ ;  /* 0x0000640099b17a24 */ /* 0x000fc400078e02ff */
[----:B------:R-:W-:Y:S02]  /*23e10*/  IMAD R181, R148, c[0x0][0x190], RZ ;  /* 0x0000640094b57a24 */ /* 0x000fe400078e02ff */
[----:B------:R-:W-:Y:S02]  /*23e20*/  IMAD R173, R249, c[0x0][0x190], RZ ;  /* 0x00006400f9ad7a24 */ /* 0x000fe400078e02ff */
        /* <DEDUP_REMOVED lines=14> */
[----:B-1----:R-:W4:Y:S01]  /*23f10*/  LDL.LU R152, [R1+0x134] ;  /* 0x0001340001987983 */ /* 0x002f220000300800 */
[----:B------:R-:W-:-:S03]  /*23f20*/  IMAD R174, R147, c[0x0][0x190], RZ ;  /* 0x0000640093ae7a24 */ /* 0x000fc600078e02ff */
[----:B--2---:R-:W2:Y:S01]  /*23f30*/  LDL.LU R151, [R1+0x130] ;  /* 0x0001300001977983 */ /* 0x004ea20000300800 */
[----:B------:R-:W-:-:S03]  /*23f40*/  IMAD R190, R146, c[0x0][0x190], RZ ;  /* 0x0000640092be7a24 */ /* 0x000fc600078e02ff */
[----:B---3--:R-:W3:Y:S04]  /*23f50*/  LDL.LU R150, [R1+0x12c] ;  /* 0x00012c0001967983 */ /* 0x008ee80000300800 */
[----:B------:R-:W3:Y:S01]  /*23f60*/  LDL.LU R149, [R1+0x128] ;  /* 0x0001280001957983 */ /* 0x000ee20000300800 */
[----:B------:R-:W-:-:S03]  /*23f70*/  IMAD R184, R144, c[0x0][0x190], RZ ;  /* 0x0000640090b87a24 */ /* 0x000fc600078e02ff */
        /* <DEDUP_REMOVED lines=8> */
[----:B------:R-:W3:Y:S04]  /*24000*/  LDL.LU R144, [R1+0x114] ;  /* 0x0001140001907983 */ /* 0x000ee80000300800 */
[----:B------:R-:W3:Y:S01]  /*24010*/  LDL.LU R143, [R1+0x110] ;  /* 0x00011000018f7983 */ /* 0x000ee20000300800 */
[----:B------:R-:W-:-:S03]  /*24020*/  IMAD R183, R36, c[0x0][0x190], RZ ;  /* 0x0000640024b77a24 */ /* 0x000fc600078e02ff */
[----:B------:R-:W3:Y:S04]  /*24030*/  LDL.LU R142, [R1+0x10c] ;  /* 0x00010c00018e7983 */ /* 0x000ee80000300800 */
[----:B------:R-:W3:Y:S01]  /*24040*/  LDL.LU R141, [R1+0x108] ;  /* 0x00010800018d7983 */ /* 0x000ee20000300800 */
[----:B------:R-:W-:-:S03]  /*24050*/  IMAD R185, R37, c[0x0][0x190], RZ ;  /* 0x0000640025b97a24 */ /* 0x000fc600078e02ff */
[----:B------:R-:W3:Y:S01]  /*24060*/  LDL.LU R35, [R1+0x104] ;  /* 0x0001040001237983 */ /* 0x000ee20000300800 */
[----:B------:R-:W-:-:S03]  /*24070*/  IMAD R178, R38, c[0x0][0x190], RZ ;  /* 0x0000640026b27a24 */ /* 0x000fc600078e02ff */
[----:B------:R-:W3:Y:S04]  /*24080*/  LDL.LU R36, [R1+0x100] ;  /* 0x0001000001247983 */ /* 0x000ee80000300800 */
[----:B------:R-:W3:Y:S04]  /*24090*/  LDL.LU R37, [R1+0xfc] ;  /* 0x0000fc0001257983 */ /* 0x000ee80000300800 */
[----:B------:R-:W3:Y:S01]  /*240a0*/  LDL.LU R38, [R1+0xf8] ;  /* 0x0000f80001267983 */ /* 0x000ee20000300800 */
[----:B----4-:R-:W-:-:S05]  /*240b0*/  IMAD R167, R166, c[0x0][0x190], RZ ;  /* 0x00006400a6a77a24 */ /* 0x010fca00078e02ff */
[----:B------:R1:W-:Y:S01]  /*240c0*/  STL [R1+0x24c], R167 ;  /* 0x00024ca701007387 */ /* 0x0003e20000100800 */
[----:B------:R-:W-:Y:S02]  /*240d0*/  IMAD R166, R165, c[0x0][0x190], RZ ;  /* 0x00006400a5a67a24 */ /* 0x000fe400078e02ff */
        /* <DEDUP_REMOVED lines=26> */
[----:B--2---:R-:W-:-:S03]  /*24280*/  IMAD R152, R151, c[0x0][0x190], RZ ;  /* 0x0000640097987a24 */ /* 0x004fc600078e02ff */
[----:B------:R-:W-:Y:S01]  /*24290*/  STL [R1+0x134], R153 ;  /* 0x0001349901007387 */ /* 0x000fe20000100800 */
[----:B---3--:R-:W-:-:S03]  /*242a0*/  IMAD R151, R150, c[0x0][0x190], RZ ;  /* 0x0000640096977a24 */ /* 0x008fc600078e02ff */
        /* <DEDUP_REMOVED lines=24> */
[----:B------:R3:W-:Y:S04]  /*24430*/  STL [R1+0x100], R141 ;  /* 0x0001008d01007387 */ /* 0x0007e80000100800 */
[----:B-1----:R-:W4:Y:S01]  /*24440*/  LDL.LU R167, [R1+0xf4] ;  /* 0x0000f40001a77983 */ /* 0x002f220000300800 */
[----:B--2---:R-:W-:-:S03]  /*24450*/  IMAD R35, R38, c[0x0][0x190], RZ ;  /* 0x0000640026237a24 */ /* 0x004fc600078e02ff */
[----:B------:R-:W-:Y:S04]  /*24460*/  STL [R1+0xfc], R36 ;  /* 0x0000fc2401007387 */ /* 0x000fe80000100800 */
[----:B------:R-:W2:Y:S04]  /*24470*/  LDL.LU R166, [R1+0xf0] ;  /* 0x0000f00001a67983 */ /* 0x000ea80000300800 */
        /* <DEDUP_REMOVED lines=25> */
[----:B---3--:R-:W3:Y:S04]  /*24610*/  LDL.LU R141, [R1+0x8c] ;  /* 0x00008c00018d7983 */ /* 0x008ee80000300800 */
[----:B-1----:R-:W3:Y:S04]  /*24620*/  LDL.LU R35, [R1+0x88] ;  /* 0x0000880001237983 */ /* 0x002ee80000300800 */
[----:B------:R-:W3:Y:S04]  /*24630*/  LDL.LU R36, [R1+0x84] ;  /* 0x0000840001247983 */ /* 0x000ee80000300800 */
[----:B------:R-:W3:Y:S04]  /*24640*/  LDL.LU R37, [R1+0x80] ;  /* 0x0000800001257983 */ /* 0x000ee80000300800 */
[----:B------:R-:W3:Y:S01]  /*24650*/  LDL.LU R38, [R1+0x7c] ;  /* 0x00007c0001267983 */ /* 0x000ee20000300800 */
[----:B----4-:R-:W-:-:S02]  /*24660*/  IMAD R167, R167, c[0x0][0x190], RZ ;  /* 0x00006400a7a77a24 */ /* 0x010fc400078e02ff */
[----:B--2---:R-:W-:-:S03]  /*24670*/  IMAD R166, R166, c[0x0][0x190], RZ ;  /* 0x00006400a6a67a24 */ /* 0x004fc600078e02ff */
[----:B------:R-:W-:Y:S01]  /*24680*/  STL [R1+0xf4], R167 ;  /* 0x0000f4a701007387 */ /* 0x000fe20000100800 */
[----:B------:R-:W-:-:S03]  /*24690*/  IMAD R165, R165, c[0x0][0x190], RZ ;  /* 0x00006400a5a57a24 */ /* 0x000fc600078e02ff */
[----:B------:R-:W-:Y:S01]  /*246a0*/  STL [R1+0xf0], R166 ;  /* 0x0000f0a601007387 */ /* 0x000fe20000100800 */
[----:B------:R-:W-:Y:S02]  /*246b0*/  IMAD R176, R163, c[0x0][0x190], RZ ;  /* 0x00006400a3b07a24 */ /* 0x000fe400078e02ff */
[----:B------:R-:W-:Y:S01]  /*246c0*/  IMAD R163, R162, c[0x0][0x190], RZ ;  /* 0x00006400a2a37a24 */ /* 0x000fe200078e02ff */
        /* <DEDUP_REMOVED lines=41> */
[----:B---3--:R-:W-:-:S03]  /*24960*/  IMAD R142, R141, c[0x0][0x190], RZ ;  /* 0x000064008d8e7a24 */ /* 0x008fc600078e02ff */
        /* <DEDUP_REMOVED lines=8> */
[----:B------:R-:W2:Y:S04]  /*249f0*/  LDL.LU R38, [R1+0x78] ;  /* 0x0000780001267983 */ /* 0x000ea80000300800 */
[----:B------:R1:W-:Y:S04]  /*24a00*/  STL [R1+0x80], R36 ;  /* 0x0000802401007387 */ /* 0x0003e80000100800 */
[----:B------:R-:W3:Y:S04]  /*24a10*/  LDL.LU R37, [R1+0x74] ;  /* 0x0000740001257983 */ /* 0x000ee80000300800 */
[----:B------:R4:W-:Y:S04]  /*24a20*/  STL [R1+0x7c], R35 ;  /* 0x00007c2301007387 */ /* 0x0009e80000100800 */
        /* <DEDUP_REMOVED lines=29> */
[----:B------:R-:W4:Y:S01]  /*24c00*/  LDL.LU R167, [R1] ;  /* 0x0000000001a77983 */ /* 0x000f220000300800 */
[----:B--2---:R-:W-:-:S05]  /*24c10*/  IMAD R38, R38, c[0x0][0x190], RZ ;  /* 0x0000640026267a24 */ /* 0x004fca00078e02ff */
[----:B------:R1:W-:Y:S01]  /*24c20*/  STL [R1+0x78], R38 ;  /* 0x0000782601007387 */ /* 0x0003e20000100800 */
[----:B---3--:R-:W-:-:S03]  /*24c30*/  IMAD R37, R37, c[0x0][0x190], RZ ;  /* 0x0000640025257a24 */ /* 0x008fc600078e02ff */
[----:B-1----:R-:W2:Y:S01]  /*24c40*/  LDL.LU R38, [R1+0x21c4] ;  /* 0x0021c40001267983 */ /* 0x002ea20000300800 */
[----:B------:R-:W-:-:S03]  /*24c50*/  IMAD R36, R36, c[0x0][0x190], RZ ;  /* 0x0000640024247a24 */ /* 0x000fc600078e02ff */
[----:B------:R1:W-:Y:S01]  /*24c60*/  STL [R1+0x74], R37 ;  /* 0x0000742501007387 */ /* 0x0003e20000100800 */
[----:B----4-:R-:W-:Y:S02]  /*24c70*/  IMAD R35, R35, c[0x0][0x190], RZ ;  /* 0x0000640023237a24 */ /* 0x010fe400078e02ff */
[----:B------:R-:W-:Y:S01]  /*24c80*/  IMAD R141, R141, c[0x0][0x190], RZ ;  /* 0x000064008d8d7a24 */ /* 0x000fe200078e02ff */
[----:B-1----:R-:W3:Y:S01]  /*24c90*/  LDL.LU R37, [R1+0x21c0] ;  /* 0x0021c00001257983 */ /* 0x002ee20000300800 */
[----:B------:R-:W-:-:S03]  /*24ca0*/  IMAD R142, R142, c[0x0][0x190], RZ ;  /* 0x000064008e8e7a24 */ /* 0x000fc600078e02ff */
[----:B------:R1:W-:Y:S01]  /*24cb0*/  STL [R1+0x70], R36 ;  /* 0x0000702401007387 */ /* 0x0003e20000100800 */
[----:B------:R-:W-:-:S03]  /*24cc0*/  IMAD R143, R143, c[0x0][0x190], RZ ;  /* 0x000064008f8f7a24 */ /* 0x000fc600078e02ff */
[----:B-1----:R-:W4:Y:S04]  /*24cd0*/  LDL.LU R36, [R1+0x21bc] ;  /* 0x0021bc0001247983 */ /* 0x002f280000300800 */
[----:B------:R1:W-:Y:S01]  /*24ce0*/  STL [R1+0x6c], R35 ;  /* 0x00006c2301007387 */ /* 0x0003e20000100800 */
[----:B------:R-:W-:-:S03]  /*24cf0*/  IMAD R144, R144, c[0x0][0x190], RZ ;  /* 0x0000640090907a24 */ /* 0x000fc600078e02ff */
[----:B-1----:R-:W2:Y:S04]  /*24d00*/  LDL.LU R35, [R1+0x21b8] ;  /* 0x0021b80001237983 */ /* 0x002ea80000300800 */
[----:B------:R1:W-:Y:S01]  /*24d10*/  STL [R1+0x68], R141 ;  /* 0x0000688d01007387 */ /* 0x0003e20000100800 */
[----:B------:R-:W-:Y:S02]  /*24d20*/  IMAD R145, R145, c[0x0][0x190], RZ ;  /* 0x0000640091917a24 */ /* 0x000fe400078e02ff */
[----:B------:R-:W-:Y:S01]  /*24d30*/  IMAD R146, R146, c[0x0][0x190], RZ ;  /* 0x0000640092927a24 */ /* 0x000fe200078e02ff */
[----:B-1----:R-:W2:Y:S04]  /*24d40*/  LDL.LU R141, [R1+0x21b4] ;  /* 0x0021b400018d7983 */ /* 0x002ea80000300800 */
        /* <DEDUP_REMOVED lines=61> */
[----:B------:R1:W-:Y:S04]  /*25120*/  STL [R1+0x14], R162 ;  /* 0x000014a201007387 */ /* 0x0003e80000100800 */
        /* <DEDUP_REMOVED lines=11> */
[----:B------:R1:W-:Y:S02]  /*251e0*/  STL [R1+0x20c4], R252 ;  /* 0x0020c4fc01007387 */ /* 0x0003e40000100800 */
[----:B-1----:R-:W-:-:S02]  /*251f0*/  IMAD.MOV.U32 R252, RZ, RZ, R168 ;  /* 0x000000fffffc7224 */ /* 0x002fc400078e00a8 */
[----:B------:R-:W2:Y:S04]  /*25200*/  LDL.LU R168, [R1+0x2148] ;  /* 0x0021480001a87983 */ /* 0x000ea80000300800 */
[----:B------:R1:W-:Y:S02]  /*25210*/  STL [R1+0x20c8], R136 ;  /* 0x0020c88801007387 */ /* 0x0003e40000100800 */
[----:B-1----:R-:W-:Y:S02]  /*25220*/  MOV R136, R169 ;  /* 0x000000a900887202 */ /* 0x002fe40000000f00 */
[----:B------:R-:W2:Y:S04]  /*25230*/  LDL.LU R169, [R1+0x2144] ;  /* 0x0021440001a97983 */ /* 0x000ea80000300800 */
[----:B------:R1:W-:Y:S02]  /*25240*/  STL [R1+0x20cc], R137 ;  /* 0x0020cc8901007387 */ /* 0x0003e40000100800 */
[----:B-1----:R-:W-:-:S02]  /*25250*/  IMAD.MOV.U32 R137, RZ, RZ, R170 ;  /* 0x000000ffff897224 */ /* 0x002fc400078e00aa */
[----:B------:R-:W2:Y:S04]  /*25260*/  LDL.LU R170, [R1+0x2140] ;  /* 0x0021400001aa7983 */ /* 0x000ea80000300800 */
[----:B------:R1:W-:Y:S02]  /*25270*/  STL [R1+0x20d0], R138 ;  /* 0x0020d08a01007387 */ /* 0x0003e40000100800 */
[----:B-1----:R-:W-:Y:S02]  /*25280*/  IMAD.MOV.U32 R138, RZ, RZ, R171 ;  /* 0x000000ffff8a7224 */ /* 0x002fe400078e00ab */
[----:B------:R-:W2:Y:S04]  /*25290*/  LDL.LU R171, [R1+0x213c] ;  /* 0x00213c0001ab7983 */ /* 0x000ea80000300800 */
[----:B------:R1:W-:Y:S02]  /*252a0*/  STL [R1+0x20d4], R80 ;  /* 0x0020d45001007387 */ /* 0x0003e40000100800 */
[----:B-1----:R-:W-:-:S02]  /*252b0*/  IMAD.MOV.U32 R80, RZ, RZ, R172 ;  /* 0x000000ffff507224 */ /* 0x002fc400078e00ac */
[----:B------:R-:W3:Y:S04]  /*252c0*/  LDL.LU R172, [R1+0x2138] ;  /* 0x0021380001ac7983 */ /* 0x000ee80000300800 */
[----:B------:R1:W-:Y:S02]  /*252d0*/  STL [R1+0x20d8], R79 ;  /* 0x0020d84f01007387 */ /* 0x0003e40000100800 */
[----:B-1----:R-:W-:Y:S02]  /*252e0*/  IMAD.MOV.U32 R79, RZ, RZ, R173 ;  /* 0x000000ffff4f7224 */ /* 0x002fe400078e00ad */
[----:B------:R-:W3:Y:S04]  /*252f0*/  LDL.LU R173, [R1+0x2134] ;  /* 0x0021340001ad7983 */ /* 0x000ee80000300800 */
[----:B------:R1:W-:Y:S02]  /*25300*/  STL [R1+0x20dc], R78 ;  /* 0x0020dc4e01007387 */ /* 0x0003e40000100800 */
[----:B-1----:R-:W-:-:S02]  /*25310*/  IMAD.MOV.U32 R78, RZ, RZ, R174 ;  /* 0x000000ffff4e7224 */ /* 0x002fc400078e00ae */
[----:B------:R-:W3:Y:S04]  /*25320*/  LDL.LU R174, [R1+0x2130] ;  /* 0x0021300001ae7983 */ /* 0x000ee80000300800 */
[----:B------:R1:W-:Y:S02]  /*25330*/  STL [R1+0x20e0], R77 ;  /* 0x0020e04d01007387 */ /* 0x0003e40000100800 */
[----:B-1----:R-:W-:Y:S02]  /*25340*/  IMAD.MOV.U32 R77, RZ, RZ, R175 ;  /* 0x000000ffff4d7224 */ /* 0x002fe400078e00af */
[----:B------:R-:W3:Y:S04]  /*25350*/  LDL.LU R175, [R1+0x212c] ;  /* 0x00212c0001af7983 */ /* 0x000ee80000300800 */
[----:B------:R1:W-:Y:S02]  /*25360*/  STL [R1+0x8e4], R33 ;  /* 0x0008e42101007387 */ /* 0x0003e40000100800 */
[----:B-1----:R-:W-:Y:S01]  /*25370*/  MOV R33, R79 ;  /* 0x0000004f00217202 */ /* 0x002fe20000000f00 */
[----:B------:R-:W-:-:S02]  /*25380*/  IMAD R79, R32, c[0x0][0x190], RZ ;  /* 0x00006400204f7a24 */ /* 0x000fc400078e02ff */
[----:B------:R-:W-:Y:S02]  /*25390*/  IMAD.MOV.U32 R32, RZ, RZ, R137 ;  /* 0x000000ffff207224 */ /* 0x000fe400078e0089 */
[----:B------:R-:W-:Y:S02]  /*253a0*/  IMAD R137, R31, c[0x0][0x190], RZ ;  /* 0x000064001f897a24 */ /* 0x000fe400078e02ff */
[----:B------:R-:W-:Y:S02]  /*253b0*/  IMAD.MOV.U32 R31, RZ, RZ, R78 ;  /* 0x000000ffff1f7224 */ /* 0x000fe400078e004e */
[----:B------:R-:W-:Y:S02]  /*253c0*/  IMAD R78, R30, c[0x0][0x190], RZ ;  /* 0x000064001e4e7a24 */ /* 0x000fe400078e02ff */
[----:B------:R-:W-:Y:S02]  /*253d0*/  IMAD.MOV.U32 R30, RZ, RZ, R77 ;  /* 0x000000ffff1e7224 */ /* 0x000fe400078e004d */
[----:B------:R-:W-:-:S02]  /*253e0*/  IMAD R77, R29, c[0x0][0x190], RZ ;  /* 0x000064001d4d7a24 */ /* 0x000fc400078e02ff */
[----:B------:R-:W-:Y:S02]  /*253f0*/  IMAD.MOV.U32 R29, RZ, RZ, R138 ;  /* 0x000000ffff1d7224 */ /* 0x000fe400078e008a */
[----:B------:R-:W-:Y:S02]  /*25400*/  IMAD R138, R28, c[0x0][0x190], RZ ;  /* 0x000064001c8a7a24 */ /* 0x000fe400078e02ff */
[----:B------:R-:W-:Y:S02]  /*25410*/  IMAD.MOV.U32 R28, RZ, RZ, R30 ;  /* 0x000000ffff1c7224 */ /* 0x000fe400078e001e */
[----:B------:R-:W-:Y:S02]  /*25420*/  IMAD.MOV.U32 R30, RZ, RZ, R252 ;  /* 0x000000ffff1e7224 */ /* 0x000fe400078e00fc */
[----:B------:R-:W-:Y:S01]  /*25430*/  IMAD R252, R27, c[0x0][0x190], RZ ;  /* 0x000064001bfc7a24 */ /* 0x000fe200078e02ff */
[----:B------:R-:W-:Y:S01]  /*25440*/  MOV R27, R80 ;  /* 0x00000050001b7202 */ /* 0x000fe20000000f00 */
        /* <DEDUP_REMOVED lines=8> */
[----:B------:R-:W3:Y:S04]  /*254d0*/  LDL.LU R176, [R1+0x2128] ;  /* 0x0021280001b07983 */ /* 0x000ee80000300800 */
[----:B------:R1:W-:Y:S02]  /*254e0*/  STL [R1+0xe8c], R15 ;  /* 0x000e8c0f01007387 */ /* 0x0003e40000100800 */
[----:B-1----:R-:W-:Y:S02]  /*254f0*/  IMAD.MOV.U32 R15, RZ, RZ, R31 ;  /* 0x000000ffff0f7224 */ /* 0x002fe400078e001f */
[----:B------:R-:W-:-:S02]  /*25500*/  IMAD R31, R14, c[0x0][0x190], RZ ;  /* 0x000064000e1f7a24 */ /* 0x000fc400078e02ff */
[----:B------:R-:W-:Y:S02]  /*25510*/  IMAD.MOV.U32 R14, RZ, RZ, R177 ;  /* 0x000000ffff0e7224 */ /* 0x000fe400078e00b1 */
[----:B------:R-:W3:Y:S04]  /*25520*/  LDL.LU R177, [R1+0x2124] ;  /* 0x0021240001b17983 */ /* 0x000ee80000300800 */
[----:B------:R1:W-:Y:S02]  /*25530*/  STL [R1+0xe94], R13 ;  /* 0x000e940d01007387 */ /* 0x0003e40000100800 */
[----:B-1----:R-:W-:Y:S02]  /*25540*/  MOV R13, R178 ;  /* 0x000000b2000d7202 */ /* 0x002fe40000000f00 */
[----:B------:R-:W3:Y:S04]  /*25550*/  LDL.LU R178, [R1+0x2120] ;  /* 0x0021200001b27983 */ /* 0x000ee80000300800 */
[----:B------:R1:W-:Y:S02]  /*25560*/  STL [R1+0xe98], R12 ;  /* 0x000e980c01007387 */ /* 0x0003e40000100800 */
[----:B-1----:R-:W-:-:S02]  /*25570*/  IMAD.MOV.U32 R12, RZ, RZ, R179 ;  /* 0x000000ffff0c7224 */ /* 0x002fc400078e00b3 */
[----:B------:R-:W3:Y:S04]  /*25580*/  LDL.LU R179, [R1+0x211c] ;  /* 0x00211c0001b37983 */ /* 0x000ee80000300800 */
[----:B------:R1:W-:Y:S02]  /*25590*/  STL [R1+0xe9c], R11 ;  /* 0x000e9c0b01007387 */ /* 0x0003e40000100800 */
[----:B-1----:R-:W-:Y:S02]  /*255a0*/  IMAD.MOV.U32 R11, RZ, RZ, R12 ;  /* 0x000000ffff0b7224 */ /* 0x002fe400078e000c */
[----:B------:R-:W-:Y:S02]  /*255b0*/  IMAD R12, R9, c[0x0][0x190], RZ ;  /* 0x00006400090c7a24 */ /* 0x000fe400078e02ff */
[----:B------:R-:W-:-:S02]  /*255c0*/  IMAD.MOV.U32 R9, RZ, RZ, R26 ;  /* 0x000000ffff097224 */ /* 0x000fc400078e001a */
[----:B------:R-:W-:Y:S02]  /*255d0*/  IMAD R26, R8, c[0x0][0x190], RZ ;  /* 0x00006400081a7a24 */ /* 0x000fe400078e02ff */
[----:B------:R-:W-:Y:S02]  /*255e0*/  IMAD.MOV.U32 R8, RZ, RZ, R180 ;  /* 0x000000ffff087224 */ /* 0x000fe400078e00b4 */
[----:B------:R-:W3:Y:S04]  /*255f0*/  LDL.LU R180, [R1+0x2118] ;  /* 0x0021180001b47983 */ /* 0x000ee80000300800 */
[----:B------:R1:W-:Y:S02]  /*25600*/  STL [R1+0xeac], R7 ;  /* 0x000eac0701007387 */ /* 0x0003e40000100800 */
[----:B-1----:R-:W-:-:S02]  /*25610*/  IMAD.MOV.U32 R7, RZ, RZ, R181 ;  /* 0x000000ffff077224 */ /* 0x002fc400078e00b5 */
[----:B------:R-:W3:Y:S04]  /*25620*/  LDL.LU R181, [R1+0x2114] ;  /* 0x0021140001b57983 */ /* 0x000ee80000300800 */
[----:B------:R1:W-:Y:S02]  /*25630*/  STL [R1+0xeb0], R6 ;  /* 0x000eb00601007387 */ /* 0x0003e40000100800 */
[----:B-1----:R-:W-:Y:S02]  /*25640*/  IMAD.MOV.U32 R6, RZ, RZ, R11 ;  /* 0x000000ffff067224 */ /* 0x002fe400078e000b */
[----:B------:R-:W-:Y:S01]  /*25650*/  IMAD R11, R5, c[0x0][0x190], RZ ;  /* 0x00006400050b7a24 */ /* 0x000fe200078e02ff */
[----:B------:R-:W-:Y:S01]  /*25660*/  MOV R5, R28 ;  /* 0x0000001c00057202 */ /* 0x000fe20000000f00 */
[----:B------:R-:W-:-:S02]  /*25670*/  IMAD R28, R4, c[0x0][0x190], RZ ;  /* 0x00006400041c7a24 */ /* 0x000fc400078e02ff */
[----:B------:R-:W-:Y:S02]  /*25680*/  IMAD.MOV.U32 R4, RZ, RZ, R15 ;  /* 0x000000ffff047224 */ /* 0x000fe400078e000f */
[----:B------:R-:W-:Y:S02]  /*25690*/  IMAD R15, R3, c[0x0][0x190], RZ ;  /* 0x00006400030f7a24 */ /* 0x000fe400078e02ff */
[----:B------:R-:W-:Y:S02]  /*256a0*/  IMAD.MOV.U32 R3, RZ, RZ, R182 ;  /* 0x000000ffff037224 */ /* 0x000fe400078e00b6 */
[----:B------:R-:W4:Y:S04]  /*256b0*/  LDL.LU R182, [R1+0x2110] ;  /* 0x0021100001b67983 */ /* 0x000f280000300800 */
[----:B------:R1:W-:Y:S02]  /*256c0*/  STL [R1+0x20b4], R139 ;  /* 0x0020b48b01007387 */ /* 0x0003e40000100800 */
[----:B-1----:R-:W-:-:S02]  /*256d0*/  IMAD.MOV.U32 R139, RZ, RZ, R183 ;  /* 0x000000ffff8b7224 */ /* 0x002fc400078e00b7 */
[----:B------:R-:W4:Y:S04]  /*256e0*/  LDL.LU R183, [R1+0x210c] ;  /* 0x00210c0001b77983 */ /* 0x000f280000300800 */
[----:B------:R1:W-:Y:S02]  /*256f0*/  STL [R1+0x20b8], R140 ;  /* 0x0020b88c01007387 */ /* 0x0003e40000100800 */
[----:B-1----:R-:W-:Y:S02]  /*25700*/  IMAD.MOV.U32 R140, RZ, RZ, R8 ;  /* 0x000000ffff8c7224 */ /* 0x002fe400078e0008 */
[----:B------:R-:W-:Y:S02]  /*25710*/  IMAD R8, R47, c[0x0][0x190], RZ ;  /* 0x000064002f087a24 */ /* 0x000fe400078e02ff */
[----:B------:R-:W-:-:S02]  /*25720*/  IMAD.MOV.U32 R47, RZ, RZ, R25 ;  /* 0x000000ffff2f7224 */ /* 0x000fc400078e0019 */
[----:B------:R-:W-:Y:S02]  /*25730*/  IMAD R25, R46, c[0x0][0x190], RZ ;  /* 0x000064002e197a24 */ /* 0x000fe400078e02ff */
[----:B------:R-:W-:Y:S02]  /*25740*/  IMAD.MOV.U32 R46, RZ, RZ, R184 ;  /* 0x000000ffff2e7224 */ /* 0x000fe400078e00b8 */
[----:B------:R-:W4:Y:S04]  /*25750*/  LDL.LU R184, [R1+0x2108] ;  /* 0x0021080001b87983 */ /* 0x000f280000300800 */
[----:B------:R1:W-:Y:S02]  /*25760*/  STL [R1+0xec8], R45 ;  /* 0x000ec82d01007387 */ /* 0x0003e40000100800 */
[----:B-1----:R-:W-:Y:S01]  /*25770*/  MOV R45, R3 ;  /* 0x00000003002d7202 */ /* 0x002fe20000000f00 */
[----:B------:R-:W-:-:S02]  /*25780*/  IMAD.MOV.U32 R3, RZ, RZ, R27 ;  /* 0x000000ffff037224 */ /* 0x000fc400078e001b */
[----:B------:R-:W-:Y:S02]  /*25790*/  IMAD R27, R44, c[0x0][0x190], RZ ;  /* 0x000064002c1b7a24 */ /* 0x000fe400078e02ff */
[----:B------:R-:W-:Y:S02]  /*257a0*/  IMAD.MOV.U32 R44, RZ, RZ, R13 ;  /* 0x000000ffff2c7224 */ /* 0x000fe400078e000d */
[----:B------:R-:W-:Y:S02]  /*257b0*/  IMAD R13, R43, c[0x0][0x190], RZ ;  /* 0x000064002b0d7a24 */ /* 0x000fe400078e02ff */
[----:B------:R-:W-:Y:S02]  /*257c0*/  IMAD.MOV.U32 R43, RZ, RZ, R139 ;  /* 0x000000ffff2b7224 */ /* 0x000fe400078e008b */
[----:B------:R-:W-:Y:S02]  /*257d0*/  IMAD R139, R42, c[0x0][0x190], RZ ;  /* 0x000064002a8b7a24 */ /* 0x000fe400078e02ff */
[----:B------:R-:W-:-:S02]  /*257e0*/  IMAD.MOV.U32 R42, RZ, RZ, R185 ;  /* 0x000000ffff2a7224 */ /* 0x000fc400078e00b9 */
[----:B------:R-:W4:Y:S04]  /*257f0*/  LDL.LU R185, [R1+0x2104] ;  /* 0x0021040001b97983 */ /* 0x000f280000300800 */
[----:B------:R1:W-:Y:S01]  /*25800*/  STL [R1+0x20bc], R139 ;  /* 0x0020bc8b01007387 */ /* 0x0003e20000100800 */
[----:B--2---:R-:W-:Y:S02]  /*25810*/  IMAD R38, R38, c[0x0][0x190], RZ ;  /* 0x0000640026267a24 */ /* 0x004fe400078e02ff */
[----:B-1----:R-:W-:Y:S02]  /*25820*/  IMAD.MOV.U32 R139, RZ, RZ, R186 ;  /* 0x000000ffff8b7224 */ /* 0x002fe400078e00ba */
[----:B------:R-:W2:Y:S04]  /*25830*/  LDL.LU R186, [R1+0x2100] ;  /* 0x0021000001ba7983 */ /* 0x000ea80000300800 */
[----:B------:R1:W-:Y:S01]  /*25840*/  STL [R1+0xed8], R41 ;  /* 0x000ed82901007387 */ /* 0x0003e20000100800 */
[----:B------:R-:W-:-:S02]  /*25850*/  IMAD R35, R35, c[0x0][0x190], RZ ;  /* 0x0000640023237a24 */ /* 0x000fc400078e02ff */
[----:B-1----:R-:W-:Y:S01]  /*25860*/  IMAD.MOV.U32 R41, RZ, RZ, R42 ;  /* 0x000000ffff297224 */ /* 0x002fe200078e002a */
[----:B------:R-:W-:Y:S01]  /*25870*/  MOV R42, R43 ;  /* 0x0000002b002a7202 */ /* 0x000fe20000000f00 */
[----:B------:R-:W-:Y:S02]  /*25880*/  IMAD.MOV.U32 R43, RZ, RZ, R44 ;  /* 0x000000ffff2b7224 */ /* 0x000fe400078e002c */
[----:B------:R-:W-:Y:S02]  /*25890*/  IMAD.MOV.U32 R44, RZ, RZ, R46 ;  /* 0x000000ffff2c7224 */ /* 0x000fe400078e002e */
[----:B------:R-:W-:Y:S02]  /*258a0*/  IMAD.MOV.U32 R46, RZ, RZ, R16 ;  /* 0x000000ffff2e7224 */ /* 0x000fe400078e0010 */
[----:B------:R-:W-:Y:S02]  /*258b0*/  IMAD R16, R40, c[0x0][0x190], RZ ;  /* 0x0000640028107a24 */ /* 0x000fe400078e02ff */
[----:B------:R-:W-:-:S02]  /*258c0*/  IMAD.MOV.U32 R40, RZ, RZ, R14 ;  /* 0x000000ffff287224 */ /* 0x000fc400078e000e */
[----:B------:R-:W-:Y:S02]  /*258d0*/  IMAD R14, R39, c[0x0][0x190], RZ ;  /* 0x00006400270e7a24 */ /* 0x000fe400078e02ff */
[----:B------:R-:W-:Y:S02]  /*258e0*/  IMAD.MOV.U32 R39, RZ, RZ, R187 ;  /* 0x000000ffff277224 */ /* 0x000fe400078e00bb */
[----:B------:R-:W2:Y:S01]  /*258f0*/  LDL.LU R187, [R1+0x20fc] ;  /* 0x0020fc0001bb7983 */ /* 0x000ea20000300800 */
[----:B------:R-:W-:-:S03]  /*25900*/  IMAD R141, R141, c[0x0][0x190], RZ ;  /* 0x000064008d8d7a24 */ /* 0x000fc600078e02ff */
[----:B------:R1:W-:Y:S01]  /*25910*/  STL [R1+0xee4], R38 ;  /* 0x000ee42601007387 */ /* 0x0003e20000100800 */
[----:B------:R-:W-:Y:S02]  /*25920*/  IMAD R142, R142, c[0x0][0x190], RZ ;  /* 0x000064008e8e7a24 */ /* 0x000fe400078e02ff */
[----:B-1----:R-:W-:Y:S02]  /*25930*/  IMAD.MOV.U32 R38, RZ, RZ, R188 ;  /* 0x000000ffff267224 */ /* 0x002fe400078e00bc */
[----:B------:R-:W2:Y:S04]  /*25940*/  LDL.LU R188, [R1+0x20f8] ;  /* 0x0020f80001bc7983 */ /* 0x000ea80000300800 */
[----:B------:R1:W-:Y:S02]  /*25950*/  STL [R1+0xef0], R35 ;  /* 0x000ef02301007387 */ /* 0x0003e40000100800 */
[----:B-1----:R-:W-:-:S02]  /*25960*/  MOV R35, R189 ;  /* 0x000000bd00237202 */ /* 0x002fc40000000f00 */
[----:B------:R-:W2:Y:S04]  /*25970*/  LDL.LU R189, [R1+0x20f4] ;  /* 0x0020f40001bd7983 */ /* 0x000ea80000300800 */
[----:B------:R1:W-:Y:S02]  /*25980*/  STL [R1+0x20c0], R141 ;  /* 0x0020c08d01007387 */ /* 0x0003e40000100800 */
[----:B-1----:R-:W-:Y:S02]  /*25990*/  IMAD.MOV.U32 R141, RZ, RZ, R190 ;  /* 0x000000ffff8d7224 */ /* 0x002fe400078e00be */
[----:B------:R-:W2:Y:S04]  /*259a0*/  LDL.LU R190, [R1+0x20f0] ;  /* 0x0020f00001be7983 */ /* 0x000ea80000300800 */
[----:B------:R1:W-:Y:S02]  /*259b0*/  STL [R1+0xef4], R142 ;  /* 0x000ef48e01007387 */ /* 0x0003e40000100800 */
[----:B-1----:R-:W-:-:S02]  /*259c0*/  IMAD.MOV.U32 R142, RZ, RZ, R39 ;  /* 0x000000ffff8e7224 */ /* 0x002fc400078e0027 */
[----:B------:R-:W-:Y:S02]  /*259d0*/  IMAD.MOV.U32 R39, RZ, RZ, R42 ;  /* 0x000000ffff277224 */ /* 0x000fe400078e002a */
[----:B------:R-:W-:Y:S02]  /*259e0*/  IMAD.MOV.U32 R42, RZ, RZ, R43 ;  /* 0x000000ffff2a7224 */ /* 0x000fe400078e002b */
        /* <DEDUP_REMOVED lines=14> */
[----:B------:R-:W-:Y:S02]  /*25ad0*/  IMAD R142, R151, c[0x0][0x190], RZ ;  /* 0x00006400978e7a24 */ /* 0x000fe400078e02ff */
[----:B------:R-:W-:Y:S02]  /*25ae0*/  IMAD.MOV.U32 R151, RZ, RZ, R146 ;  /* 0x000000ffff977224 */ /* 0x000fe400078e0092 */
[----:B------:R-:W-:Y:S01]  /*25af0*/  IMAD R146, R152, c[0x0][0x190], RZ ;  /* 0x0000640098927a24 */ /* 0x000fe200078e02ff */
[----:B------:R-:W-:Y:S01]  /*25b00*/  MOV R152, R148 ;  /* 0x0000009400987202 */ /* 0x000fe20000000f00 */
[----:B------:R-:W-:-:S02]  /*25b10*/  IMAD.MOV.U32 R148, RZ, RZ, R144 ;  /* 0x000000ffff947224 */ /* 0x000fc400078e0090 */
[----:B------:R-:W-:Y:S02]  /*25b20*/  IMAD R144, R153, c[0x0][0x190], RZ ;  /* 0x0000640099907a24 */ /* 0x000fe400078e02ff */
[----:B------:R-:W-:Y:S02]  /*25b30*/  IMAD.MOV.U32 R153, RZ, RZ, R30 ;  /* 0x000000ffff997224 */ /* 0x000fe400078e001e */
[----:B------:R-:W-:Y:S02]  /*25b40*/  IMAD R30, R154, c[0x0][0x190], RZ ;  /* 0x000064009a1e7a24 */ /* 0x000fe400078e02ff */
[----:B------:R-:W-:Y:S02]  /*25b50*/  IMAD.MOV.U32 R154, RZ, RZ, R151 ;  /* 0x000000ffff9a7224 */ /* 0x000fe400078e0097 */
[----:B------:R-:W-:Y:S02]  /*25b60*/  IMAD R151, R155, c[0x0][0x190], RZ ;  /* 0x000064009b977a24 */ /* 0x000fe400078e02ff */
[----:B------:R-:W-:-:S02]  /*25b70*/  IMAD.MOV.U32 R155, RZ, RZ, R149 ;  /* 0x000000ffff9b7224 */ /* 0x000fc400078e0095 */
[----:B------:R-:W-:Y:S02]  /*25b80*/  IMAD R149, R156, c[0x0][0x190], RZ ;  /* 0x000064009c957a24 */ /* 0x000fe400078e02ff */
[----:B------:R-:W-:Y:S02]  /*25b90*/  IMAD.MOV.U32 R156, RZ, RZ, R150 ;  /* 0x000000ffff9c7224 */ /* 0x000fe400078e0096 */
[----:B------:R-:W-:Y:S02]  /*25ba0*/  IMAD R150, R157, c[0x0][0x190], RZ ;  /* 0x000064009d967a24 */ /* 0x000fe400078e02ff */
[----:B------:R-:W-:Y:S02]  /*25bb0*/  IMAD.MOV.U32 R157, RZ, RZ, R29 ;  /* 0x000000ffff9d7224 */ /* 0x000fe400078e001d */
[----:B------:R-:W-:Y:S01]  /*25bc0*/  IMAD R29, R158, c[0x0][0x190], RZ ;  /* 0x000064009e1d7a24 */ /* 0x000fe200078e02ff */
[----:B------:R-:W-:Y:S01]  /*25bd0*/  MOV R158, R153 ;  /* 0x00000099009e7202 */ /* 0x000fe20000000f00 */
[----:B------:R-:W-:-:S02]  /*25be0*/  IMAD R153, R159, c[0x0][0x190], RZ ;  /* 0x000064009f997a24 */ /* 0x000fc400078e02ff */
[----:B------:R-:W-:Y:S02]  /*25bf0*/  IMAD.MOV.U32 R159, RZ, RZ, R156 ;  /* 0x000000ffff9f7224 */ /* 0x000fe400078e009c */
        /* <DEDUP_REMOVED lines=9> */
[----:B------:R-:W-:-:S03]  /*25c90*/  IMAD R162, R164, c[0x0][0x190], RZ ;  /* 0x00006400a4a27a24 */ /* 0x000fc600078e02ff */
[----:B------:R-:W-:Y:S01]  /*25ca0*/  MOV R164, R163 ;  /* 0x000000a300a47202 */ /* 0x000fe20000000f00 */
        /* <DEDUP_REMOVED lines=12> */
[----:B---3--:R-:W-:-:S02]  /*25d70*/  IMAD R173, R173, c[0x0][0x190], RZ ;  /* 0x00006400adad7a24 */ /* 0x008fc400078e02ff */
[----:B------:R-:W-:Y:S02]  /*25d80*/  IMAD R156, R172, c[0x0][0x190], RZ ;  /* 0x00006400ac9c7a24 */ /* 0x000fe400078e02ff */
[----:B------:R-:W-:Y:S02]  /*25d90*/  IMAD.MOV.U32 R172, RZ, RZ, R196 ;  /* 0x000000ffffac7224 */ /* 0x000fe400078e00c4 */
[----:B------:R-:W-:Y:S01]  /*25da0*/  IMAD R174, R174, c[0x0][0x190], RZ ;  /* 0x00006400aeae7a24 */ /* 0x000fe200078e02ff */
[----:B------:R-:W3:Y:S04]  /*25db0*/  LDL.LU R196, [R1+0x20ec] ;  /* 0x0020ec0001c47983 */ /* 0x000ee80000300800 */
[----:B------:R1:W-:Y:S02]  /*25dc0*/  STL [R1+0xf70], R173 ;  /* 0x000f70ad01007387 */ /* 0x0003e40000100800 */
[----:B-1----:R-:W-:-:S02]  /*25dd0*/  IMAD.MOV.U32 R173, RZ, RZ, R192 ;  /* 0x000000ffffad7224 */ /* 0x002fc400078e00c0 */
[----:B------:R-:W3:Y:S04]  /*25de0*/  LDL.LU R192, [R1+0x20e8] ;  /* 0x0020e80001c07983 */ /* 0x000ee80000300800 */
[----:B------:R1:W-:Y:S02]  /*25df0*/  STL [R1+0xf78], R174 ;  /* 0x000f78ae01007387 */ /* 0x0003e40000100800 */
[----:B-1----:R-:W-:Y:S02]  /*25e00*/  IMAD.MOV.U32 R174, RZ, RZ, R193 ;  /* 0x000000ffffae7224 */ /* 0x002fe400078e00c1 */
[----:B------:R-:W3:Y:S01]  /*25e10*/  LDL.LU R193, [R1+0x20e4] ;  /* 0x0020e40001c17983 */ /* 0x000ee20000300800 */
[----:B------:R-:W-:-:S05]  /*25e20*/  IMAD R175, R175, c[0x0][0x190], RZ ;  /* 0x00006400afaf7a24 */ /* 0x000fca00078e02ff */
[----:B------:R1:W-:Y:S01]  /*25e30*/  STL [R1+0xf7c], R175 ;  /* 0x000f7caf01007387 */ /* 0x0003e20000100800 */
[----:B------:R-:W-:Y:S02]  /*25e40*/  IMAD R65, R65, c[0x0][0x190], RZ ;  /* 0x0000640041417a24 */ /* 0x000fe400078e02ff */
[----:B-1----:R-:W-:Y:S02]  /*25e50*/  IMAD R175, R176, c[0x0][0x190], RZ ;  /* 0x00006400b0af7a24 */ /* 0x002fe400078e02ff */
[----:B------:R-:W-:Y:S02]  /*25e60*/  IMAD R176, R177, c[0x0][0x190], RZ ;  /* 0x00006400b1b07a24 */ /* 0x000fe400078e02ff */
[----:B------:R-:W-:Y:S01]  /*25e70*/  IMAD R177, R178, c[0x0][0x190], RZ ;  /* 0x00006400b2b17a24 */ /* 0x000fe200078e02ff */
[----:B------:R1:W-:Y:S01]  /*25e80*/  STL [R1+0xf80], R175 ;  /* 0x000f80af01007387 */ /* 0x0003e20000100800 */
[----:B------:R-:W-:-:S03]  /*25e90*/  IMAD R64, R64, c[0x0][0x190], RZ ;  /* 0x0000640040407a24 */ /* 0x000fc600078e02ff */
[----:B------:R4:W-:Y:S01]  /*25ea0*/  STL [R1+0xf88], R176 ;  /* 0x000f88b001007387 */ /* 0x0009e20000100800 */
[----:B------:R-:W-:Y:S01]  /*25eb0*/  LEA R178, P0, R65, R246, 0x2 ;  /* 0x000000f641b27211 */ /* 0x000fe200078010ff */
[----:B-1----:R-:W-:Y:S02]  /*25ec0*/  IMAD R175, R179, c[0x0][0x190], RZ ;  /* 0x00006400b3af7a24 */ /* 0x002fe400078e02ff */
[----:B------:R-:W-:Y:S01]  /*25ed0*/  STL [R1+0xf90], R177 ;  /* 0x000f90b101007387 */ /* 0x000fe20000100800 */
[----:B----4-:R-:W-:Y:S02]  /*25ee0*/  IMAD R179, R182, c[0x0][0x190], RZ ;  /* 0x00006400b6b37a24 */ /* 0x010fe400078e02ff */
[----:B------:R-:W-:Y:S01]  /*25ef0*/  IMAD R176, R180, c[0x0][0x190], RZ ;  /* 0x00006400b4b07a24 */ /* 0x000fe200078e02ff */
[----:B------:R-:W-:Y:S01]  /*25f00*/  STL [R1+0xf98], R175 ;  /* 0x000f98af01007387 */ /* 0x000fe20000100800 */
[----:B------:R-:W-:-:S03]  /*25f10*/  IMAD R180, R183, c[0x0][0x190], RZ ;  /* 0x00006400b7b47a24 */ /* 0x000fc600078e02ff */
[----:B------:R1:W-:Y:S01]  /*25f20*/  STL [R1+0xfa0], R176 ;  /* 0x000fa0b001007387 */ /* 0x0003e20000100800 */
[----:B------:R-:W-:-:S03]  /*25f30*/  IMAD R63, R63, c[0x0][0x190], RZ ;  /* 0x000064003f3f7a24 */ /* 0x000fc600078e02ff */
[----:B------:R4:W-:Y:S01]  /*25f40*/  STL [R1+0xfb0], R179 ;  /* 0x000fb0b301007387 */ /* 0x0009e20000100800 */
[----:B------:R-:W-:Y:S01]  /*25f50*/  IMAD R62, R62, c[0x0][0x190], RZ ;  /* 0x000064003e3e7a24 */ /* 0x000fe200078e02ff */
[C---:B-1----:R-:W-:Y:S02]  /*25f60*/  LEA R176, P4, R64.reuse, R246, 0x2 ;  /* 0x000000f640b07211 */ /* 0x042fe400078810ff */
[-C--:B----4-:R-:W-:Y:S02]  /*25f70*/  LEA.HI.X.SX32 R179, R65, R0.reuse, 0x2, P0 ;  /* 0x0000000041b37211 */ /* 0x090fe400000f16ff */
[----:B------:R-:W-:Y:S01]  /*25f80*/  LEA.HI.X.SX32 R177, R64, R0, 0x2, P4 ;  /* 0x0000000040b17211 */ /* 0x000fe200020f16ff */
[----:B------:R-:W-:Y:S01]  /*25f90*/  STL [R1+0xfb8], R180 ;  /* 0x000fb8b401007387 */ /* 0x000fe20000100800 */
[----:B------:R-:W-:-:S03]  /*25fa0*/  IMAD R61, R61, c[0x0][0x190], RZ ;  /* 0x000064003d3d7a24 */ /* 0x000fc600078e02ff */
[----:B------:R1:W-:Y:S01]  /*25fb0*/  STL.64 [R1+0xc48], R178 ;  /* 0x000c48b201007387 */ /* 0x0003e20000100a00 */
[----:B------:R-:W-:-:S03]  /*25fc0*/  IMAD R65, R184, c[0x0][0x190], RZ ;  /* 0x00006400b8417a24 */ /* 0x000fc600078e02ff */
[----:B------:R4:W-:Y:S01]  /*25fd0*/  STL.64 [R1+0xc40], R176 ;  /* 0x000c40b001007387 */ /* 0x0009e20000100a00 */
[----:B------:R-:W-:Y:S01]  /*25fe0*/  IMAD R60, R60, c[0x0][0x190], RZ ;  /* 0x000064003c3c7a24 */ /* 0x000fe200078e02ff */
[CC--:B-1----:R-:W-:Y:S02]  /*25ff0*/  LEA R178, P0, R63.reuse, R246.reuse, 0x2 ;  /* 0x000000f63fb27211 */ /* 0x0c2fe400078010ff */
[C---:B----4-:R-:W-:Y:S02]  /*26000*/  LEA R176, P4, R62.reuse, R246, 0x2 ;  /* 0x000000f63eb07211 */ /* 0x050fe400078810ff */
[----:B------:R-:W-:Y:S02]  /*26010*/  LEA.HI.X.SX32 R179, R63, R0, 0x2, P0 ;  /* 0x000000003fb37211 */ /* 0x000fe400000f16ff */
[----:B------:R-:W-:Y:S02]  /*26020*/  LEA R64, P0, R61, R246, 0x2 ;  /* 0x000000f63d407211 */ /* 0x000fe400078010ff */
[----:B------:R-:W-:Y:S01]  /*26030*/  LEA.HI.X.SX32 R177, R62, R0, 0x2, P4 ;  /* 0x000000003eb17211 */ /* 0x000fe200020f16ff */
[----:B------:R1:W-:Y:S01]  /*26040*/  STL [R1+0xfb4], R65 ;  /* 0x000fb44101007387 */ /* 0x0003e20000100800 */
[----:B------:R-:W-:-:S02]  /*26050*/  IMAD R63, R185, c[0x0][0x190], RZ ;  /* 0x00006400b93f7a24 */ /* 0x000fc400078e02ff */
[----:B------:R-:W-:Y:S01]  /*26060*/  IMAD R59, R59, c[0x0][0x190], RZ ;  /* 0x000064003b3b7a24 */ /* 0x000fe200078e02ff */
[----:B------:R-:W-:Y:S01]  /*26070*/  STL.64 [R1+0xc38], R178 ;  /* 0x000c38b201007387 */ /* 0x000fe20000100a00 */
[----:B------:R-:W-:-:S03]  /*26080*/  IMAD R58, R58, c[0x0][0x190], RZ ;  /* 0x000064003a3a7a24 */ /* 0x000fc600078e02ff */
[----:B------:R4:W-:Y:S01]  /*26090*/  STL.64 [R1+0xc30], R176 ;  /* 0x000c30b001007387 */ /* 0x0009e20000100a00 */
[----:B-1----:R-:W-:-:S03]  /*260a0*/  LEA.HI.X.SX32 R65, R61, R0, 0x2, P0 ;  /* 0x000000003d417211 */ /* 0x002fc600000f16ff */
[----:B------:R-:W-:Y:S01]  /*260b0*/  STL [R1+0xfac], R63 ;  /* 0x000fac3f01007387 */ /* 0x000fe20000100800 */
[----:B------:R-:W-:-:S03]  /*260c0*/  IMAD R57, R57, c[0x0][0x190], RZ ;  /* 0x0000640039397a24 */ /* 0x000fc600078e02ff */
[----:B------:R1:W-:Y:S01]  /*260d0*/  STL.64 [R1+0xc28], R64 ;  /* 0x000c284001007387 */ /* 0x0003e20000100a00 */
[----:B----4-:R-:W-:Y:S01]  /*260e0*/  LEA R176, P4, R60, R246, 0x2 ;  /* 0x000000f63cb07211 */ /* 0x010fe200078810ff */
[----:B--2---:R-:W-:-:S03]  /*260f0*/  IMAD R61, R186, c[0x0][0x190], RZ ;  /* 0x00006400ba3d7a24 */ /* 0x004fc600078e02ff */
[----:B------:R-:W-:Y:S02]  /*26100*/  LEA.HI.X.SX32 R177, R60, R0, 0x2, P4 ;  /* 0x000000003cb17211 */ /* 0x000fe400020f16ff */
[-C--:B------:R-:W-:Y:S02]  /*26110*/  LEA R62, P4, R58, R246.reuse, 0x2 ;  /* 0x000000f63a3e7211 */ /* 0x080fe400078810ff */
[C---:B-1----:R-:W-:Y:S01]  /*26120*/  LEA R64, P0, R59.reuse, R246, 0x2 ;  /* 0x000000f63b407211 */ /* 0x042fe200078010ff */
[----:B------:R-:W-:Y:S01]  /*26130*/  IMAD R56, R56, c[0x0][0x190], RZ ;  /* 0x0000640038387a24 */ /* 0x000fe200078e02ff */
[-C--:B------:R-:W-:Y:S02]  /*26140*/  LEA.HI.X.SX32 R63, R58, R0.reuse, 0x2, P4 ;  /* 0x000000003a3f7211 */ /* 0x080fe400020f16ff */
[----:B------:R-:W-:Y:S02]  /*26150*/  LEA.HI.X.SX32 R65, R59, R0, 0x2, P0 ;  /* 0x000000003b417211 */ /* 0x000fe400000f16ff */
[----:B------:R-:W-:Y:S01]  /*26160*/  LEA R60, P0, R57, R246, 0x2 ;  /* 0x000000f6393c7211 */ /* 0x000fe200078010ff */
[----:B------:R1:W-:Y:S01]  /*26170*/  STL [R1+0xfa4], R61 ;  /* 0x000fa43d01007387 */ /* 0x0003e20000100800 */
[----:B------:R-:W-:-:S02]  /*26180*/  IMAD R59, R187, c[0x0][0x190], RZ ;  /* 0x00006400bb3b7a24 */ /* 0x000fc400078e02ff */
[----:B------:R-:W-:Y:S01]  /*26190*/  IMAD R55, R55, c[0x0][0x190], RZ ;  /* 0x0000640037377a24 */ /* 0x000fe200078e02ff */
[----:B------:R-:W-:Y:S01]  /*261a0*/  STL.64 [R1+0xc20], R176 ;  /* 0x000c20b001007387 */ /* 0x000fe20000100a00 */
[----:B------:R-:W-:-:S03]  /*261b0*/  IMAD R54, R54, c[0x0][0x190], RZ ;  /* 0x0000640036367a24 */ /* 0x000fc600078e02ff */
[----:B------:R-:W-:Y:S01]  /*261c0*/  STL.64 [R1+0xc18], R64 ;  /* 0x000c184001007387 */ /* 0x000fe20000100a00 */
[----:B-1----:R-:W-:-:S03]  /*261d0*/  LEA.HI.X.SX32 R61, R57, R0, 0x2, P0 ;  /* 0x00000000393d7211 */ /* 0x002fc600000f16ff */
[----:B------:R1:W-:Y:S04]  /*261e0*/  STL.64 [R1+0xc10], R62 ;  /* 0x000c103e01007387 */ /* 0x0003e80000100a00 */
[----:B------:R-:W-:Y:S04]  /*261f0*/  STL [R1+0xf9c], R59 ;  /* 0x000f9c3b01007387 */ /* 0x000fe80000100800 */
[----:B------:R2:W-:Y:S01]  /*26200*/  STL.64 [R1+0xc08], R60 ;  /* 0x000c083c01007387 */ /* 0x0005e20000100a00 */
[----:B-1----:R-:W-:Y:S01]  /*26210*/  LEA R62, P4, R56, R246, 0x2 ;  /* 0x000000f6383e7211 */ /* 0x002fe200078810ff */
[----:B------:R-:W-:-:S03]  /*26220*/  IMAD R57, R188, c[0x0][0x190], RZ ;  /* 0x00006400bc397a24 */ /* 0x000fc600078e02ff */
[----:B------:R-:W-:Y:S02]  /*26230*/  LEA.HI.X.SX32 R63, R56, R0, 0x2, P4 ;  /* 0x00000000383f7211 */ /* 0x000fe400020f16ff */
[CC--:B------:R-:W-:Y:S02]  /*26240*/  LEA R58, P4, R54.reuse, R246.reuse, 0x2 ;  /* 0x000000f6363a7211 */ /* 0x0c0fe400078810ff */
[C---:B--2---:R-:W-:Y:S02]  /*26250*/  LEA R60, P0, R55.reuse, R246, 0x2 ;  /* 0x000000f6373c7211 */ /* 0x044fe400078010ff */
[-C--:B------:R-:W-:Y:S02]  /*26260*/  LEA.HI.X.SX32 R59, R54, R0.reuse, 0x2, P4 ;  /* 0x00000000363b7211 */ /* 0x080fe400020f16ff */
[----:B------:R-:W-:Y:S02]  /*26270*/  LEA.HI.X.SX32 R61, R55, R0, 0x2, P0 ;  /* 0x00000000373d7211 */ /* 0x000fe400000f16ff */
[----:B------:R-:W-:Y:S01]  /*26280*/  LEA R56, P0, R53, R246, 0x2 ;  /* 0x000000f635387211 */ /* 0x000fe200078010ff */
[----:B------:R1:W-:Y:S01]  /*26290*/  STL [R1+0xf94], R57 ;  /* 0x000f943901007387 */ /* 0x0003e20000100800 */
[----:B------:R-:W-:-:S03]  /*262a0*/  IMAD R55, R189, c[0x0][0x190], RZ ;  /* 0x00006400bd377a24 */ /* 0x000fc600078e02ff */
[----:B------:R-:W-:Y:S04]  /*262b0*/  STL.64 [R1+0xc00], R62 ;  /* 0x000c003e01007387 */ /* 0x000fe80000100a00 */
        /* <DEDUP_REMOVED lines=9> */
[C---:B--2---:R-:W-:Y:S01]  /*26350*/  LEA R56, P0, R51.reuse, R246, 0x2 ;  /* 0x000000f633387211 */ /* 0x044fe200078010ff */
[----:B------:R-:W-:Y:S01]  /*26360*/  IMAD.MOV.U32 R175, RZ, RZ, R174 ;  /* 0x000000ffffaf7224 */ /* 0x000fe200078e00ae */
[-C--:B------:R-:W-:Y:S02]  /*26370*/  LEA.HI.X.SX32 R55, R50, R0.reuse, 0x2, P4 ;  /* 0x0000000032377211 */ /* 0x080fe400020f16ff */
[----:B------:R-:W-:Y:S02]  /*26380*/  LEA.HI.X.SX32 R57, R51, R0, 0x2, P0 ;  /* 0x0000000033397211 */ /* 0x000fe400000f16ff */
[----:B------:R-:W-:Y:S01]  /*26390*/  LEA R52, P0, R49, R246, 0x2 ;  /* 0x000000f631347211 */ /* 0x000fe200078010ff */
[----:B------:R-:W-:Y:S01]  /*263a0*/  IMAD.MOV.U32 R174, RZ, RZ, R173 ;  /* 0x000000ffffae7224 */ /* 0x000fe200078e00ad */
[----:B------:R1:W-:Y:S01]  /*263b0*/  STL [R1+0xf84], R53 ;  /* 0x000f843501007387 */ /* 0x0003e20000100800 */
[----:B------:R-:W-:-:S03]  /*263c0*/  IMAD R81, R81, c[0x0][0x190], RZ ;  /* 0x0000640051517a24 */ /* 0x000fc600078e02ff */
[----:B------:R-:W-:Y:S01]  /*263d0*/  STL.64 [R1+0xbe0], R58 ;  /* 0x000be03a01007387 */ /* 0x000fe20000100a00 */
[----:B------:R-:W-:-:S03]  /*263e0*/  IMAD.MOV.U32 R176, RZ, RZ, R175 ;  /* 0x000000ffffb07224 */ /* 0x000fc600078e00af */
[----:B------:R-:W-:Y:S01]  /*263f0*/  STL.64 [R1+0xbd8], R56 ;  /* 0x000bd83801007387 */ /* 0x000fe20000100a00 */
[----:B-1----:R-:W-:-:S03]  /*26400*/  LEA.HI.X.SX32 R53, R49, R0, 0x2, P0 ;  /* 0x0000000031357211 */ /* 0x002fc600000f16ff */
[----:B------:R1:W-:Y:S01]  /*26410*/  STL.64 [R1+0xbd0], R54 ;  /* 0x000bd03601007387 */ /* 0x0003e20000100a00 */
[----:B------:R-:W-:Y:S01]  /*26420*/  MOV R175, R174 ;  /* 0x000000ae00af7202 */ /* 0x000fe20000000f00 */
[----:B------:R-:W-:Y:S02]  /*26430*/  IMAD.MOV.U32 R174, RZ, RZ, R5 ;  /* 0x000000ffffae7224 */ /* 0x000fe400078e0005 */
[----:B------:R2:W-:Y:S01]  /*26440*/  STL.64 [R1+0xbc8], R52 ;  /* 0x000bc83401007387 */ /* 0x0005e20000100a00 */
[----:B------:R-:W-:Y:S02]  /*26450*/  IMAD.MOV.U32 R5, RZ, RZ, R6 ;  /* 0x000000ffff057224 */ /* 0x000fe400078e0006 */
[----:B------:R-:W-:Y:S01]  /*26460*/  IMAD R82, R82, c[0x0][0x190], RZ ;  /* 0x0000640052527a24 */ /* 0x000fe200078e02ff */
[-C--:B-1----:R-:W-:Y:S01]  /*26470*/  LEA R54, P4, R48, R246.reuse, 0x2 ;  /* 0x000000f630367211 */ /* 0x082fe200078810ff */
[----:B------:R-:W-:Y:S01]  /*26480*/  IMAD R248, R248, c[0x0][0x190], RZ ;  /* 0x00006400f8f87a24 */ /* 0x000fe200078e02ff */
[----:B--2---:R-:W-:-:S02]  /*26490*/  LEA R52, P0, R2, R246, 0x2 ;  /* 0x000000f602347211 */ /* 0x004fc400078010ff */
[----:B------:R-:W-:Y:S01]  /*264a0*/  LEA.HI.X.SX32 R55, R48, R0, 0x2, P4 ;  /* 0x0000000030377211 */ /* 0x000fe200020f16ff */
[----:B------:R-:W-:Y:S01]  /*264b0*/  IMAD R83, R83, c[0x0][0x190], RZ ;  /* 0x0000640053537a24 */ /* 0x000fe200078e02ff */
[C---:B------:R-:W-:Y:S01]  /*264c0*/  LEA R50, P4, R81.reuse, R246, 0x2 ;  /* 0x000000f651327211 */ /* 0x040fe200078810ff */
[----:B------:R-:W-:Y:S01]  /*264d0*/  IMAD.MOV.U32 R177, RZ, RZ, R175 ;  /* 0x000000ffffb17224 */ /* 0x000fe200078e00af */
[-C--:B------:R-:W-:Y:S01]  /*264e0*/  LEA.HI.X.SX32 R53, R2, R0.reuse, 0x2, P0 ;  /* 0x0000000002357211 */ /* 0x080fe200000f16ff */
[----:B------:R-:W-:Y:S01]  /*264f0*/  IMAD.MOV.U32 R6, RZ, RZ, R250 ;  /* 0x000000ffff067224 */ /* 0x000fe200078e00fa */
[----:B------:R-:W-:Y:S01]  /*26500*/  MOV R175, R5 ;  /* 0x0000000500af7202 */ /* 0x000fe20000000f00 */
[----:B------:R-:W-:Y:S01]  /*26510*/  IMAD R84, R84, c[0x0][0x190], RZ ;  /* 0x0000640054547a24 */ /* 0x000fe200078e02ff */
[----:B------:R-:W-:Y:S01]  /*26520*/  LEA.HI.X.SX32 R51, R81, R0, 0x2, P4 ;  /* 0x0000000051337211 */ /* 0x000fe200020f16ff */
[----:B------:R-:W-:Y:S02]  /*26530*/  IMAD R249, R249, c[0x0][0x190], RZ ;  /* 0x00006400f9f97a24 */ /* 0x000fe400078e02ff */
[----:B------:R-:W-:Y:S01]  /*26540*/  IMAD.MOV.U32 R5, RZ, RZ, R248 ;  /* 0x000000ffff057224 */ /* 0x000fe200078e00f8 */
[-C--:B------:R-:W-:Y:S01]  /*26550*/  LEA R248, P0, R82, R246.reuse, 0x2 ;  /* 0x000000f652f87211 */ /* 0x080fe200078010ff */
[----:B------:R-:W-:Y:S01]  /*26560*/  IMAD R85, R85, c[0x0][0x190], RZ ;  /* 0x0000640055557a24 */ /* 0x000fe200078e02ff */
[----:B------:R-:W-:Y:S01]  /*26570*/  LEA R48, P6, R83, R246, 0x2 ;  /* 0x000000f653307211 */ /* 0x000fe200078c10ff */
[----:B------:R-:W-:-:S02]  /*26580*/  IMAD.MOV.U32 R178, RZ, RZ, R176 ;  /* 0x000000ffffb27224 */ /* 0x000fc400078e00b0 */
[----:B------:R-:W-:Y:S02]  /*26590*/  IMAD.MOV.U32 R176, RZ, RZ, R174 ;  /* 0x000000ffffb07224 */ /* 0x000fe400078e00ae */
[----:B------:R-:W-:Y:S02]  /*265a0*/  IMAD.MOV.U32 R174, RZ, RZ, R6 ;  /* 0x000000ffffae7224 */ /* 0x000fe400078e0006 */
[----:B------:R-:W-:Y:S01]  /*265b0*/  IMAD.MOV.U32 R6, RZ, RZ, R249 ;  /* 0x000000ffff067224 */ /* 0x000fe200078e00f9 */
[----:B------:R-:W-:Y:S01]  /*265c0*/  LEA.HI.X.SX32 R249, R82, R0, 0x2, P0 ;  /* 0x0000000052f97211 */ /* 0x000fe200000f16ff */
[----:B------:R-:W-:Y:S02]  /*265d0*/  IMAD R86, R86, c[0x0][0x190], RZ ;  /* 0x0000640056567a24 */ /* 0x000fe400078e02ff */
[----:B------:R-:W-:Y:S02]  /*265e0*/  IMAD R87, R87, c[0x0][0x190], RZ ;  /* 0x0000640057577a24 */ /* 0x000fe400078e02ff */
[----:B------:R-:W-:-:S02]  /*265f0*/  IMAD R88, R88, c[0x0][0x190], RZ ;  /* 0x0000640058587a24 */ /* 0x000fc400078e02ff */
[----:B------:R-:W-:Y:S02]  /*26600*/  IMAD R89, R89, c[0x0][0x190], RZ ;  /* 0x0000640059597a24 */ /* 0x000fe400078e02ff */
[----:B------:R-:W-:Y:S02]  /*26610*/  IMAD R90, R90, c[0x0][0x190], RZ ;  /* 0x000064005a5a7a24 */ /* 0x000fe400078e02ff */
[----:B---3--:R-:W-:-:S05]  /*26620*/  IMAD R49, R192, c[0x0][0x190], RZ ;  /* 0x00006400c0317a24 */ /* 0x008fca00078e02ff */
[----:B------:R1:W-:Y:S04]  /*26630*/  STL [R1+0xf6c], R49 ;  /* 0x000f6c3101007387 */ /* 0x0003e80000100800 */
[----:B------:R-:W-:Y:S01]  /*26640*/  STL.64 [R1+0xbc0], R54 ;  /* 0x000bc03601007387 */ /* 0x000fe20000100a00 */
[----:B------:R-:W-:-:S03]  /*26650*/  IMAD R2, R193, c[0x0][0x190], RZ ;  /* 0x00006400c1027a24 */ /* 0x000fc600078e02ff */
[----:B------:R2:W-:Y:S01]  /*26660*/  STL.64 [R1+0xbb8], R52 ;  /* 0x000bb83401007387 */ /* 0x0005e20000100a00 */
[----:B-1----:R-:W-:-:S03]  /*26670*/  LEA.HI.X.SX32 R49, R83, R0, 0x2, P6 ;  /* 0x0000000053317211 */ /* 0x002fc600030f16ff */
[----:B------:R-:W-:Y:S04]  /*26680*/  STL [R1+0xf60], R2 ;  /* 0x000f600201007387 */ /* 0x000fe80000100800 */
[----:B------:R1:W-:Y:S01]  /*26690*/  STL.64 [R1+0xbb0], R50 ;  /* 0x000bb03201007387 */ /* 0x0003e20000100a00 */
[----:B--2---:R-:W-:-:S03]  /*266a0*/  LEA R52, P4, R84, R246, 0x2 ;  /* 0x000000f654347211 */ /* 0x004fc600078810ff */
[----:B------:R-:W-:Y:S01]  /*266b0*/  STL.64 [R1+0x1f80], R248 ;  /* 0x001f80f801007387 */ /* 0x000fe20000100a00 */
[----:B------:R-:W-:Y:S02]  /*266c0*/  LEA.HI.X.SX32 R53, R84, R0, 0x2, P4 ;  /* 0x0000000054357211 */ /* 0x000fe400020f16ff */
[C---:B-1----:R-:W-:Y:S01]  /*266d0*/  LEA R50, P0, R85.reuse, R246, 0x2 ;  /* 0x000000f655327211 */ /* 0x042fe200078010ff */
[----:B------:R1:W-:Y:S03]  /*266e0*/  STL.64 [R1+0xba8], R48 ;  /* 0x000ba83001007387 */ /* 0x0003e60000100a00 */
[----:B------:R-:W-:Y:S01]  /*266f0*/  LEA.HI.X.SX32 R51, R85, R0, 0x2, P0 ;  /* 0x0000000055337211 */ /* 0x000fe200000f16ff */
[----:B------:R2:W-:Y:S04]  /*26700*/  STL.64 [R1+0xba0], R52 ;  /* 0x000ba03401007387 */ /* 0x0005e80000100a00 */
[----:B------:R3:W-:Y:S01]  /*26710*/  STL.64 [R1+0xb98], R50 ;  /* 0x000b983201007387 */ /* 0x0007e20000100a00 */
[----:B-1----:R-:W-:-:S02]  /*26720*/  LEA R48, P6, R86, R246, 0x2 ;  /* 0x000000f656307211 */ /* 0x002fc400078c10ff */
[C---:B--2---:R-:W-:Y:S02]  /*26730*/  LEA R52, P4, R87.reuse, R246, 0x2 ;  /* 0x000000f657347211 */ /* 0x044fe400078810ff */
[----:B------:R-:W-:Y:S02]  /*26740*/  LEA.HI.X.SX32 R49, R86, R0, 0x2, P6 ;  /* 0x0000000056317211 */ /* 0x000fe400030f16ff */
[C---:B---3--:R-:W-:Y:S02]  /*26750*/  LEA R50, P0, R88.reuse, R246, 0x2 ;  /* 0x000000f658327211 */ /* 0x048fe400078010ff */
[-C--:B------:R-:W-:Y:S01]  /*26760*/  LEA.HI.X.SX32 R53, R87, R0.reuse, 0x2, P4 ;  /* 0x0000000057357211 */ /* 0x080fe200020f16ff */
[----:B------:R-:W-:Y:S01]  /*26770*/  IMAD R91, R91, c[0x0][0x190], RZ ;  /* 0x000064005b5b7a24 */ /* 0x000fe200078e02ff */
[----:B------:R-:W-:Y:S01]  /*26780*/  LEA.HI.X.SX32 R51, R88, R0, 0x2, P0 ;  /* 0x0000000058337211 */ /* 0x000fe200000f16ff */
[----:B------:R1:W-:Y:S01]  /*26790*/  STL.64 [R1+0xb90], R48 ;  /* 0x000b903001007387 */ /* 0x0003e20000100a00 */
[----:B------:R-:W-:-:S03]  /*267a0*/  IMAD R92, R92, c[0x0][0x190], RZ ;  /* 0x000064005c5c7a24 */ /* 0x000fc600078e02ff */
[----:B------:R2:W-:Y:S04]  /*267b0*/  STL.64 [R1+0xb88], R52 ;  /* 0x000b883401007387 */ /* 0x0005e80000100a00 */
[----:B------:R3:W-:Y:S01]  /*267c0*/  STL.64 [R1+0xb80], R50 ;  /* 0x000b803201007387 */ /* 0x0007e20000100a00 */
[CC--:B-1----:R-:W-:Y:S02]  /*267d0*/  LEA R48, P6, R89.reuse, R246.reuse, 0x2 ;  /* 0x000000f659307211 */ /* 0x0c2fe400078c10ff */
[----:B--2---:R-:W-:Y:S02]  /*267e0*/  LEA R52, P4, R90, R246, 0x2 ;  /* 0x000000f65a347211 */ /* 0x004fe400078810ff */
[----:B------:R-:W-:Y:S02]  /*267f0*/  LEA.HI.X.SX32 R49, R89, R0, 0x2, P6 ;  /* 0x0000000059317211 */ /* 0x000fe400030f16ff */
[----:B---3--:R-:W-:-:S02]  /*26800*/  LEA R50, P0, R91, R246, 0x2 ;  /* 0x000000f65b327211 */ /* 0x008fc400078010ff */
[-C--:B------:R-:W-:Y:S01]  /*26810*/  LEA.HI.X.SX32 R53, R90, R0.reuse, 0x2, P4 ;  /* 0x000000005a357211 */ /* 0x080fe200020f16ff */
[----:B------:R-:W-:Y:S01]  /*26820*/  IMAD R94, R94, c[0x0][0x190], RZ ;  /* 0x000064005e5e7a24 */ /* 0x000fe200078e02ff */
[----:B------:R-:W-:Y:S01]  /*26830*/  LEA.HI.X.SX32 R51, R91, R0, 0x2, P0 ;  /* 0x000000005b337211 */ /* 0x000fe200000f16ff */
[----:B------:R1:W-:Y:S01]  /*26840*/  STL.64 [R1+0xb78], R48 ;  /* 0x000b783001007387 */ /* 0x0003e20000100a00 */
[----:B------:R-:W-:-:S03]  /*26850*/  IMAD R93, R93, c[0x0][0x190], RZ ;  /* 0x000064005d5d7a24 */ /* 0x000fc600078e02ff */
[----:B------:R-:W-:Y:S01]  /*26860*/  STL.64 [R1+0xb70], R52 ;  /* 0x000b703401007387 */ /* 0x000fe20000100a00 */
[----:B------:R-:W-:-:S03]  /*26870*/  IMAD R95, R95, c[0x0][0x190], RZ ;  /* 0x000064005f5f7a24 */ /* 0x000fc600078e02ff */
[----:B------:R2:W-:Y:S01]  /*26880*/  STL.64 [R1+0xb68], R50 ;  /* 0x000b683201007387 */ /* 0x0005e20000100a00 */
[----:B-1----:R-:W-:Y:S01]  /*26890*/  LEA R48, P6, R92, R246, 0x2 ;  /* 0x000000f65c307211 */ /* 0x002fe200078c10ff */
[----:B------:R-:W-:-:S03]  /*268a0*/  IMAD R96, R96, c[0x0][0x190], RZ ;  /* 0x0000640060607a24 */ /* 0x000fc600078e02ff */
[----:B------:R-:W-:Y:S02]  /*268b0*/  LEA.HI.X.SX32 R49, R92, R0, 0x2, P6 ;  /* 0x000000005c317211 */ /* 0x000fe400030f16ff */
[CC--:B--2---:R-:W-:Y:S02]  /*268c0*/  LEA R50, P0, R94.reuse, R246.reuse, 0x2 ;  /* 0x000000f65e327211 */ /* 0x0c4fe400078010ff */
[----:B------:R-:W-:Y:S01]  /*268d0*/  LEA R248, P4, R93, R246, 0x2 ;  /* 0x000000f65df87211 */ /* 0x000fe200078810ff */
[----:B------:R-:W-:Y:S01]  /*268e0*/  IMAD R97, R97, c[0x0][0x190], RZ ;  /* 0x0000640061617a24 */ /* 0x000fe200078e02ff */
[-C--:B------:R-:W-:Y:S01]  /*268f0*/  LEA.HI.X.SX32 R51, R94, R0.reuse, 0x2, P0 ;  /* 0x000000005e337211 */ /* 0x080fe200000f16ff */
[----:B------:R1:W-:Y:S01]  /*26900*/  STL.64 [R1+0xb60], R48 ;  /* 0x000b603001007387 */ /* 0x0003e20000100a00 */
[----:B------:R-:W-:Y:S02]  /*26910*/  LEA.HI.X.SX32 R249, R93, R0, 0x2, P4 ;  /* 0x000000005df97211 */ /* 0x000fe400020f16ff */
[-C--:B------:R-:W-:Y:S01]  /*26920*/  LEA R52, P4, R96, R246.reuse, 0x2 ;  /* 0x000000f660347211 */ /* 0x080fe200078810ff */
[----:B------:R2:W-:Y:S01]  /*26930*/  STL.64 [R1+0xb50], R50 ;  /* 0x000b503201007387 */ /* 0x0005e20000100a00 */
[----:B------:R-:W-:Y:S01]  /*26940*/  IMAD R98, R98, c[0x0][0x190], RZ ;  /* 0x0000640062627a24 */ /* 0x000fe200078e02ff */
[----:B-1----:R-:W-:Y:S01]  /*26950*/  LEA R48, P6, R95, R246, 0x2 ;  /* 0x000000f65f307211 */ /* 0x002fe200078c10ff */
[----:B------:R-:W-:Y:S01]  /*26960*/  IMAD R99, R99, c[0x0][0x190], RZ ;  /* 0x0000640063637a24 */ /* 0x000fe200078e02ff */
[----:B------:R-:W-:-:S02]  /*26970*/  LEA.HI.X.SX32 R53, R96, R0, 0x2, P4 ;  /* 0x0000000060357211 */ /* 0x000fc400020f16ff */
[----:B--2---:R-:W-:Y:S02]  /*26980*/  LEA R50, P0, R97, R246, 0x2 ;  /* 0x000000f661327211 */ /* 0x004fe400078010ff */
[-C--:B------:R-:W-:Y:S01]  /*26990*/  LEA.HI.X.SX32 R49, R95, R0.reuse, 0x2, P6 ;  /* 0x000000005f317211 */ /* 0x080fe200030f16ff */
[----:B------:R-:W-:Y:S01]  /*269a0*/  STL.64 [R1+0xb58], R248 ;  /* 0x000b58f801007387 */ /* 0x000fe20000100a00 */
[----:B------:R-:W-:Y:S01]  /*269b0*/  LEA.HI.X.SX32 R51, R97, R0, 0x2, P0 ;  /* 0x0000000061337211 */ /* 0x000fe200000f16ff */
[----:B------:R-:W-:Y:S02]  /*269c0*/  IMAD R100, R100, c[0x0][0x190], RZ ;  /* 0x0000640064647a24 */ /* 0x000fe400078e02ff */
[----:B------:R-:W-:Y:S04]  /*269d0*/  STL.64 [R1+0x1f88], R248 ;  /* 0x001f88f801007387 */ /* 0x000fe80000100a00 */
[----:B------:R1:W-:Y:S04]  /*269e0*/  STL.64 [R1+0xb48], R48 ;  /* 0x000b483001007387 */ /* 0x0003e80000100a00 */
[----:B------:R2:W-:Y:S01]  /*269f0*/  STL.64 [R1+0xb40], R52 ;  /* 0x000b403401007387 */ /* 0x0005e20000100a00 */
[----:B------:R-:W-:-:S03]  /*26a00*/  IMAD R101, R101, c[0x0][0x190], RZ ;  /* 0x0000640065657a24 */ /* 0x000fc600078e02ff */
[----:B------:R3:W-:Y:S01]  /*26a10*/  STL.64 [R1+0xb38], R50 ;  /* 0x000b383201007387 */ /* 0x0007e20000100a00 */
[CC--:B-1----:R-:W-:Y:S02]  /*26a20*/  LEA R48, P6, R98.reuse, R246.reuse, 0x2 ;  /* 0x000000f662307211 */ /* 0x0c2fe400078c10ff */
[C---:B--2---:R-:W-:Y:S02]  /*26a30*/  LEA R52, P4, R99.reuse, R246, 0x2 ;  /* 0x000000f663347211 */ /* 0x044fe400078810ff */
[----:B------:R-:W-:Y:S02]  /*26a40*/  LEA.HI.X.SX32 R49, R98, R0, 0x2, P6 ;  /* 0x0000000062317211 */ /* 0x000fe400030f16ff */
[----:B---3--:R-:W-:Y:S01]  /*26a50*/  LEA R50, P0, R100, R246, 0x2 ;  /* 0x000000f664327211 */ /* 0x008fe200078010ff */
[----:B------:R-:W-:Y:S01]  /*26a60*/  IMAD R102, R102, c[0x0][0x190], RZ ;  /* 0x0000640066667a24 */ /* 0x000fe200078e02ff */
[-C--:B------:R-:W-:Y:S01]  /*26a70*/  LEA.HI.X.SX32 R53, R99, R0.reuse, 0x2, P4 ;  /* 0x0000000063357211 */ /* 0x080fe200020f16ff */
[----:B------:R-:W-:Y:S01]  /*26a80*/  IMAD R103, R103, c[0x0][0x190], RZ ;  /* 0x0000640067677a24 */ /* 0x000fe200078e02ff */
[----:B------:R-:W-:Y:S01]  /*26a90*/  LEA.HI.X.SX32 R51, R100, R0, 0x2, P0 ;  /* 0x0000000064337211 */ /* 0x000fe200000f16ff */
        /* <DEDUP_REMOVED lines=31> */
[C---:B---3--:R-:W-:Y:S02]  /*26c90*/  LEA R50, P0, R109.reuse, R246, 0x2 ;  /* 0x000000f66d327211 */ /* 0x048fe400078010ff */
        /* <DEDUP_REMOVED lines=97> */
[----:B------:R1:W-:Y:S01]  /*272b0*/  STL.64 [R1+0xa28], R48 ;  /* 0x000a283001007387 */ /* 0x0003e20000100a00 */
[----:B------:R-:W-:-:S03]  /*272c0*/  LEA.HI.X.SX32 R51, R133, R0, 0x2, P0 ;  /* 0x0000000085337211 */ /* 0x000fc600000f16ff */
[----:B------:R2:W-:Y:S01]  /*272d0*/  STL.64 [R1+0xa20], R52 ;  /* 0x000a203401007387 */ /* 0x0005e20000100a00 */
[----:B------:R-:W-:-:S03]  /*272e0*/  IMAD R194, R194, c[0x0][0x190], RZ ;  /* 0x00006400c2c27a24 */ /* 0x000fc600078e02ff */
[----:B------:R3:W-:Y:S01]  /*272f0*/  STL.64 [R1+0xa18], R50 ;  /* 0x000a183201007387 */ /* 0x0007e20000100a00 */
[CC--:B-1----:R-:W-:Y:S02]  /*27300*/  LEA R48, P6, R134.reuse, R246.reuse, 0x2 ;  /* 0x000000f686307211 */ /* 0x0c2fe400078c10ff */
[----:B--2---:R-:W-:Y:S02]  /*27310*/  LEA R52, P4, R135, R246, 0x2 ;  /* 0x000000f687347211 */ /* 0x004fe400078810ff */
        /* <DEDUP_REMOVED lines=11> */
[----:B--2---:R-:W-:Y:S02]  /*273d0*/  LEA R52, P4, R195, R246, 0x2 ;  /* 0x000000f6c3347211 */ /* 0x004fe400078810ff */
[----:B------:R-:W-:Y:S02]  /*273e0*/  LEA.HI.X.SX32 R49, R194, R0, 0x2, P6 ;  /* 0x00000000c2317211 */ /* 0x000fe400030f16ff */
[----:B---3--:R-:W-:Y:S02]  /*273f0*/  LEA R50, P0, R197, R246, 0x2 ;  /* 0x000000f6c5327211 */ /* 0x008fe400078010ff */
[-C--:B------:R-:W-:Y:S01]  /*27400*/  LEA.HI.X.SX32 R53, R195, R0.reuse, 0x2, P4 ;  /* 0x00000000c3357211 */ /* 0x080fe200020f16ff */
[----:B------:R1:W-:Y:S01]  /*27410*/  STL.64 [R1+0x9f8], R48 ;  /* 0x0009f83001007387 */ /* 0x0003e20000100a00 */
[----:B------:R-:W-:-:S03]  /*27420*/  LEA.HI.X.SX32 R51, R197, R0, 0x2, P0 ;  /* 0x00000000c5337211 */ /* 0x000fc600000f16ff */
        /* <DEDUP_REMOVED lines=120> */
[----:B------:R2:W-:Y:S04]  /*27bb0*/  STL.64 [R1+0x900], R52 ;  /* 0x0009003401007387 */ /* 0x0005e80000100a00 */
[----:B------:R3:W-:Y:S01]  /*27bc0*/  STL.64 [R1+0x8f8], R50 ;  /* 0x0008f83201007387 */ /* 0x0007e20000100a00 */
[----:B-1----:R-:W-:-:S02]  /*27bd0*/  LEA R48, P6, R228, R246, 0x2 ;  /* 0x000000f6e4307211 */ /* 0x002fc400078c10ff */
        /* <DEDUP_REMOVED lines=32> */
[----:B------:R-:W2:Y:S04]  /*27de0*/  LDL.LU R183, [R1+0x15c] ;  /* 0x00015c0001b77983 */ /* 0x000ea80000300800 */
[----:B------:R3:W-:Y:S01]  /*27df0*/  STL.64 [R1+0x898], R52 ;  /* 0x0008983401007387 */ /* 0x0007e20000100a00 */
[----:B-1----:R-:W-:-:S03]  /*27e00*/  LEA R48, P6, R237, R246, 0x2 ;  /* 0x000000f6ed307211 */ /* 0x002fc600078c10ff */
[----:B------:R-:W4:Y:S01]  /*27e10*/  LDL.LU R186, [R1+0x160] ;  /* 0x0001600001ba7983 */ /* 0x000f220000300800 */
[----:B------:R-:W-:Y:S01]  /*27e20*/  IMAD.MOV.U32 R173, RZ, RZ, R172 ;  /* 0x000000ffffad7224 */ /* 0x000fe200078e00ac */
[----:B------:R-:W-:Y:S02]  /*27e30*/  LEA.HI.X.SX32 R49, R237, R0, 0x2, P6 ;  /* 0x00000000ed317211 */ /* 0x000fe400030f16ff */
[----:B------:R1:W-:Y:S01]  /*27e40*/  STL.64 [R1+0x890], R50 ;  /* 0x0008903201007387 */ /* 0x0003e20000100a00 */
[----:B---3--:R-:W-:-:S03]  /*27e50*/  LEA R52, P4, R238, R246, 0x2 ;  /* 0x000000f6ee347211 */ /* 0x008fc600078810ff */
[----:B------:R-:W3:Y:S01]  /*27e60*/  LDL.LU R61, [R1+0x164] ;  /* 0x00016400013d7983 */ /* 0x000ee20000300800 */
[----:B------:R-:W-:Y:S01]  /*27e70*/  IMAD R240, R240, c[0x0][0x190], RZ ;  /* 0x00006400f0f07a24 */ /* 0x000fe200078e02ff */
[----:B------:R-:W-:Y:S02]  /*27e80*/  MOV R172, R169 ;  /* 0x000000a900ac7202 */ /* 0x000fe40000000f00 */
[----:B------:R-:W-:Y:S02]  /*27e90*/  LEA.HI.X.SX32 R53, R238, R0, 0x2, P4 ;  /* 0x00000000ee357211 */ /* 0x000fe400020f16ff */
[----:B-1----:R-:W-:Y:S01]  /*27ea0*/  LEA R50, P0, R239, R246, 0x2 ;  /* 0x000000f6ef327211 */ /* 0x002fe200078010ff */
[----:B------:R-:W-:Y:S01]  /*27eb0*/  IMAD.MOV.U32 R169, RZ, RZ, R168 ;  /* 0x000000ffffa97224 */ /* 0x000fe200078e00a8 */
[----:B------:R1:W-:Y:S01]  /*27ec0*/  STL.64 [R1+0x888], R48 ;  /* 0x0008883001007387 */ /* 0x0003e20000100a00 */
[----:B------:R-:W-:Y:S01]  /*27ed0*/  IMAD R241, R241, c[0x0][0x190], RZ ;  /* 0x00006400f1f17a24 */ /* 0x000fe200078e02ff */
[----:B------:R-:W-:Y:S01]  /*27ee0*/  LEA.HI.X.SX32 R51, R239, R0, 0x2, P0 ;  /* 0x00000000ef337211 */ /* 0x000fe200000f16ff */
[----:B------:R-:W-:Y:S01]  /*27ef0*/  IMAD.MOV.U32 R168, RZ, RZ, R164 ;  /* 0x000000ffffa87224 */ /* 0x000fe200078e00a4 */
[----:B------:R-:W3:Y:S01]  /*27f00*/  LDL.LU R62, [R1+0x168] ;  /* 0x00016800013e7983 */ /* 0x000ee20000300800 */
[----:B------:R-:W-:-:S02]  /*27f10*/  IMAD.MOV.U32 R164, RZ, RZ, R159 ;  /* 0x000000ffffa47224 */ /* 0x000fc400078e009f */
[----:B------:R-:W-:Y:S01]  /*27f20*/  IMAD.MOV.U32 R159, RZ, RZ, R40 ;  /* 0x000000ffff9f7224 */ /* 0x000fe200078e0028 */
[----:B------:R1:W-:Y:S01]  /*27f30*/  STL.64 [R1+0x880], R52 ;  /* 0x0008803401007387 */ /* 0x0003e20000100a00 */
[----:B------:R-:W-:Y:S02]  /*27f40*/  IMAD.MOV.U32 R40, RZ, RZ, R251 ;  /* 0x000000ffff287224 */ /* 0x000fe400078e00fb */
[----:B------:R-:W-:Y:S01]  /*27f50*/  IMAD R251, R181, c[0x0][0x190], RZ ;  /* 0x00006400b5fb7a24 */ /* 0x000fe200078e02ff */
[C---:B-1----:R-:W-:Y:S01]  /*27f60*/  LEA R48, P6, R240.reuse, R246, 0x2 ;  /* 0x000000f6f0307211 */ /* 0x042fe200078c10ff */
[----:B------:R-:W3:Y:S04]  /*27f70*/  LDL.LU R182, [R1+0x16c] ;  /* 0x00016c0001b67983 */ /* 0x000ee80000300800 */
[----:B------:R1:W-:Y:S01]  /*27f80*/  STL.64 [R1+0x878], R50 ;  /* 0x0008783201007387 */ /* 0x0003e20000100a00 */
[----:B------:R-:W-:-:S02]  /*27f90*/  LEA.HI.X.SX32 R49, R240, R0, 0x2, P6 ;  /* 0x00000000f0317211 */ /* 0x000fc400030f16ff */
[C---:B------:R-:W-:Y:S01]  /*27fa0*/  LEA R52, P4, R241.reuse, R246, 0x2 ;  /* 0x000000f6f1347211 */ /* 0x040fe200078810ff */
[----:B------:R-:W3:Y:S03]  /*27fb0*/  LDL.LU R181, [R1+0x170] ;  /* 0x0001700001b57983 */ /* 0x000ee60000300800 */
[----:B------:R-:W-:Y:S01]  /*27fc0*/  LEA.HI.X.SX32 R53, R241, R0, 0x2, P4 ;  /* 0x00000000f1357211 */ /* 0x000fe200020f16ff */
[----:B------:R1:W-:Y:S04]  /*27fd0*/  STL.64 [R1+0x870], R48 ;  /* 0x0008703001007387 */ /* 0x0003e80000100a00 */
[----:B------:R-:W3:Y:S04]  /*27fe0*/  LDL.LU R179, [R1+0x174] ;  /* 0x0001740001b37983 */ /* 0x000ee80000300800 */
[----:B------:R1:W-:Y:S04]  /*27ff0*/  STL.64 [R1+0x868], R52 ;  /* 0x0008683401007387 */ /* 0x0003e80000100a00 */
[----:B------:R-:W3:Y:S01]  /*28000*/  LDL.LU R185, [R1+0x178] ;  /* 0x0001780001b97983 */ /* 0x000ee20000300800 */
[----:B------:R-:W-:-:S02]  /*28010*/  IMAD R242, R242, c[0x0][0x190], RZ ;  /* 0x00006400f2f27a24 */ /* 0x000fc400078e02ff */
[----:B------:R-:W-:-:S03]  /*28020*/  IMAD R243, R243, c[0x0][0x190], RZ ;  /* 0x00006400f3f37a24 */ /* 0x000fc600078e02ff */
[-C--:B-1----:R-:W-:Y:S01]  /*28030*/  LEA R50, P0, R242, R246.reuse, 0x2 ;  /* 0x000000f6f2327211 */ /* 0x082fe200078010ff */
[----:B------:R-:W-:Y:S01]  /*28040*/  IMAD R244, R244, c[0x0][0x190], RZ ;  /* 0x00006400f4f47a24 */ /* 0x000fe200078e02ff */
[----:B------:R-:W-:Y:S01]  /*28050*/  LEA R48, P6, R243, R246, 0x2 ;  /* 0x000000f6f3307211 */ /* 0x000fe200078c10ff */
[----:B------:R-:W-:Y:S01]  /*28060*/  IMAD R245, R245, c[0x0][0x190], RZ ;  /* 0x00006400f5f57a24 */ /* 0x000fe200078e02ff */
[-C--:B------:R-:W-:Y:S01]  /*28070*/  LEA.HI.X.SX32 R51, R242, R0.reuse, 0x2, P0 ;  /* 0x00000000f2337211 */ /* 0x080fe200000f16ff */
[----:B------:R-:W-:Y:S01]  /*28080*/  IMAD R247, R247, c[0x0][0x190], RZ ;  /* 0x00006400f7f77a24 */ /* 0x000fe200078e02ff */
[----:B------:R-:W-:Y:S02]  /*28090*/  LEA.HI.X.SX32 R49, R243, R0, 0x2, P6 ;  /* 0x00000000f3317211 */ /* 0x000fe400030f16ff */
[C---:B------:R-:W-:Y:S01]  /*280a0*/  LEA R52, P4, R244.reuse, R246, 0x2 ;  /* 0x000000f6f4347211 */ /* 0x040fe200078810ff */
[----:B------:R1:W-:Y:S04]  /*280b0*/  STL.64 [R1+0x860], R50 ;  /* 0x0008603201007387 */ /* 0x0003e80000100a00 */
[----:B------:R-:W3:Y:S01]  /*280c0*/  LDL.LU R180, [R1+0x17c] ;  /* 0x00017c0001b47983 */ /* 0x000ee20000300800 */
[----:B------:R-:W-:-:S03]  /*280d0*/  LEA.HI.X.SX32 R53, R244, R0, 0x2, P4 ;  /* 0x00000000f4357211 */ /* 0x000fc600020f16ff */
[----:B------:R1:W-:Y:S02]  /*280e0*/  STL.64 [R1+0x858], R48 ;  /* 0x0008583001007387 */ /* 0x0003e40000100a00 */
[C---:B-1----:R-:W-:Y:S02]  /*280f0*/  LEA R50, P0, R245.reuse, R246, 0x2 ;  /* 0x000000f6f5327211 */ /* 0x042fe400078010ff */
[----:B------:R-:W3:Y:S02]  /*28100*/  LDL.LU R63, [R1+0x180] ;  /* 0x00018000013f7983 */ /* 0x000ee40000300800 */
[----:B------:R-:W-:Y:S02]  /*28110*/  LEA.HI.X.SX32 R51, R245, R0, 0x2, P0 ;  /* 0x00000000f5337211 */ /* 0x000fe400000f16ff */
[C---:B------:R-:W-:Y:S01]  /*28120*/  LEA R48, P6, R247.reuse, R246, 0x2 ;  /* 0x000000f6f7307211 */ /* 0x040fe200078c10ff */
[----:B------:R2:W-:Y:S03]  /*28130*/  STL.64 [R1+0x850], R52 ;  /* 0x0008503401007387 */ /* 0x0005e60000100a00 */
[----:B------:R-:W-:Y:S01]  /*28140*/  LEA.HI.X.SX32 R49, R247, R0, 0x2, P6 ;  /* 0x00000000f7317211 */ /* 0x000fe200030f16ff */
[----:B------:R-:W3:Y:S04]  /*28150*/  LDL.LU R64, [R1+0x184] ;  /* 0x0001840001407983 */ /* 0x000ee80000300800 */
[----:B------:R4:W-:Y:S04]  /*28160*/  STL.64 [R1+0x848], R50 ;  /* 0x0008483201007387 */ /* 0x0009e80000100a00 */
[----:B------:R-:W3:Y:S04]  /*28170*/  LDL.LU R184, [R1+0x188] ;  /* 0x0001880001b87983 */ /* 0x000ee80000300800 */
[----:B------:R3:W-:Y:S04]  /*28180*/  STL.64 [R1+0x840], R48 ;  /* 0x0008403001007387 */ /* 0x0007e80000100a00 */
[----:B------:R-:W3:Y:S01]  /*28190*/  LDL.LU R65, [R1+0x190] ;  /* 0x0001900001417983 */ /* 0x000ee20000300800 */
[----:B--2---:R-:W-:-:S04]  /*281a0*/  LEA R52, P4, R183, R246, 0x2 ;  /* 0x000000f6b7347211 */ /* 0x004fc800078810ff */
[----:B------:R-:W-:Y:S02]  /*281b0*/  LEA.HI.X.SX32 R53, R183, R0, 0x2, P4 ;  /* 0x00000000b7357211 */ /* 0x000fe400020f16ff */
[----:B----4-:R-:W-:-:S03]  /*281c0*/  LEA R50, P0, R186, R246, 0x2 ;  /* 0x000000f6ba327211 */ /* 0x010fc600078010ff */
[----:B------:R1:W-:Y:S01]  /*281d0*/  STL.64 [R1+0x838], R52 ;  /* 0x0008383401007387 */ /* 0x0003e20000100a00 */
[----:B------:R-:W-:-:S03]  /*281e0*/  LEA.HI.X.SX32 R51, R186, R0, 0x2, P0 ;  /* 0x00000000ba337211 */ /* 0x000fc600000f16ff */
[----:B------:R-:W2:Y:S01]  /*281f0*/  LDL.LU R183, [R1+0x19c] ;  /* 0x00019c0001b77983 */ /* 0x000ea20000300800 */
[----:B---3--:R-:W-:-:S03]  /*28200*/  LEA R48, P6, R61, R246, 0x2 ;  /* 0x000000f63d307211 */ /* 0x008fc600078c10ff */
[----:B------:R3:W-:Y:S01]  /*28210*/  STL.64 [R1+0x830], R50 ;  /* 0x0008303201007387 */ /* 0x0007e20000100a00 */
[----:B------:R-:W-:-:S03]  /*28220*/  LEA.HI.X.SX32 R49, R61, R0, 0x2, P6 ;  /* 0x000000003d317211 */ /* 0x000fc600030f16ff */
[----:B------:R-:W4:Y:S04]  /*28230*/  LDL.LU R186, [R1+0x1a0] ;  /* 0x0001a00001ba7983 */ /* 0x000f280000300800 */
[----:B------:R3:W-:Y:S04]  /*28240*/  STL.64 [R1+0x828], R48 ;  /* 0x0008283001007387 */ /* 0x0007e80000100a00 */
[----:B------:R-:W4:Y:S01]  /*28250*/  LDL.LU R61, [R1+0x1a4] ;  /* 0x0001a400013d7983 */ /* 0x000f220000300800 */
[----:B-1----:R-:W-:-:S04]  /*28260*/  LEA R52, P4, R62, R246, 0x2 ;  /* 0x000000f63e347211 */ /* 0x002fc800078810ff */
[----:B------:R-:W-:Y:S02]  /*28270*/  LEA.HI.X.SX32 R53, R62, R0, 0x2, P4 ;  /* 0x000000003e357211 */ /* 0x000fe400020f16ff */
[----:B---3--:R-:W-:-:S03]  /*28280*/  LEA R50, P0, R182, R246, 0x2 ;  /* 0x000000f6b6327211 */ /* 0x008fc600078010ff */
[----:B------:R1:W-:Y:S01]  /*28290*/  STL.64 [R1+0x820], R52 ;  /* 0x0008203401007387 */ /* 0x0003e20000100a00 */
[----:B------:R-:W-:-:S03]  /*282a0*/  LEA.HI.X.SX32 R51, R182, R0, 0x2, P0 ;  /* 0x00000000b6337211 */ /* 0x000fc600000f16ff */
[----:B------:R-:W3:Y:S01]  /*282b0*/  LDL.LU R62, [R1+0x1a8] ;  /* 0x0001a800013e7983 */ /* 0x000ee20000300800 */
[----:B------:R-:W-:-:S03]  /*282c0*/  LEA R48, P6, R181, R246, 0x2 ;  /* 0x000000f6b5307211 */ /* 0x000fc600078c10ff */
[----:B------:R1:W-:Y:S01]  /*282d0*/  STL.64 [R1+0x818], R50 ;  /* 0x0008183201007387 */ /* 0x0003e20000100a00 */
[----:B------:R-:W-:-:S03]  /*282e0*/  LEA.HI.X.SX32 R49, R181, R0, 0x2, P6 ;  /* 0x00000000b5317211 */ /* 0x000fc600030f16ff */
[----:B------:R-:W3:Y:S01]  /*282f0*/  LDL.LU R182, [R1+0x1ac] ;  /* 0x0001ac0001b67983 */ /* 0x000ee20000300800 */
[----:B-1----:R-:W-:-:S03]  /*28300*/  LEA R52, P4, R179, R246, 0x2 ;  /* 0x000000f6b3347211 */ /* 0x002fc600078810ff */
[----:B------:R1:W-:Y:S04]  /*28310*/  STL.64 [R1+0x810], R48 ;  /* 0x0008103001007387 */ /* 0x0003e80000100a00 */
[----:B------:R-:W3:Y:S01]  /*28320*/  LDL.LU R181, [R1+0x1b0] ;  /* 0x0001b00001b57983 */ /* 0x000ee20000300800 */
[----:B------:R-:W-:Y:S02]  /*28330*/  LEA.HI.X.SX32 R53, R179, R0, 0x2, P4 ;  /* 0x00000000b3357211 */ /* 0x000fe400020f16ff */
[----:B------:R-:W-:-:S04]  /*28340*/  LEA R50, P0, R185, R246, 0x2 ;  /* 0x000000f6b9327211 */ /* 0x000fc800078010ff */
[----:B------:R-:W-:Y:S01]  /*28350*/  LEA.HI.X.SX32 R51, R185, R0, 0x2, P0 ;  /* 0x00000000b9337211 */ /* 0x000fe200000f16ff */
[----:B------:R1:W-:Y:S04]  /*28360*/  STL.64 [R1+0x808], R52 ;  /* 0x0008083401007387 */ /* 0x0003e80000100a00 */
[----:B------:R-:W3:Y:S04]  /*28370*/  LDL.LU R179, [R1+0x1b4] ;  /* 0x0001b40001b37983 */ /* 0x000ee80000300800 */
[----:B------:R1:W-:Y:S04]  /*28380*/  STL.64 [R1+0x800], R50 ;  /* 0x0008003201007387 */ /* 0x0003e80000100a00 */
[----:B------:R-:W3:Y:S01]  /*28390*/  LDL.LU R185, [R1+0x1b8] ;  /* 0x0001b80001b97983 */ /* 0x000ee20000300800 */
[----:B-1----:R-:W-:-:S04]  /*283a0*/  LEA R48, P6, R180, R246, 0x2 ;  /* 0x000000f6b4307211 */ /* 0x002fc800078c10ff */
[----:B------:R-:W-:Y:S02]  /*283b0*/  LEA.HI.X.SX32 R49, R180, R0, 0x2, P6 ;  /* 0x00000000b4317211 */ /* 0x000fe400030f16ff */
[----:B------:R-:W-:-:S03]  /*283c0*/  LEA R52, P4, R63, R246, 0x2 ;  /* 0x000000f63f347211 */ /* 0x000fc600078810ff */
[----:B------:R1:W-:Y:S01]  /*283d0*/  STL.64 [R1+0x7f8], R48 ;  /* 0x0007f83001007387 */ /* 0x0003e20000100a00 */
[----:B------:R-:W-:-:S03]  /*283e0*/  LEA.HI.X.SX32 R53, R63, R0, 0x2, P4 ;  /* 0x000000003f357211 */ /* 0x000fc600020f16ff */
[----:B------:R-:W3:Y:S04]  /*283f0*/  LDL.LU R180, [R1+0x1bc] ;  /* 0x0001bc0001b47983 */ /* 0x000ee80000300800 */
[----:B------:R1:W-:Y:S01]  /*28400*/  STL.64 [R1+0x7f0], R52 ;  /* 0x0007f03401007387 */ /* 0x0003e20000100a00 */
[----:B------:R-:W-:-:S03]  /*28410*/  LEA R50, P0, R64, R246, 0x2 ;  /* 0x000000f640327211 */ /* 0x000fc600078010ff */
[----:B------:R-:W3:Y:S01]  /*28420*/  LDL.LU R63, [R1+0x1c0] ;  /* 0x0001c000013f7983 */ /* 0x000ee20000300800 */
[----:B------:R-:W-:Y:S02]  /*28430*/  LEA.HI.X.SX32 R51, R64, R0, 0x2, P0 ;  /* 0x0000000040337211 */ /* 0x000fe400000f16ff */
[----:B-1----:R-:W-:-:S03]  /*28440*/  LEA R48, P6, R184, R246, 0x2 ;  /* 0x000000f6b8307211 */ /* 0x002fc600078c10ff */
[----:B------:R2:W-:Y:S01]  /*28450*/  STL.64 [R1+0x7e8], R50 ;  /* 0x0007e83201007387 */ /* 0x0005e20000100a00 */
[----:B------:R-:W-:-:S03]  /*28460*/  LEA.HI.X.SX32 R49, R184, R0, 0x2, P6 ;  /* 0x00000000b8317211 */ /* 0x000fc600030f16ff */
[----:B------:R-:W3:Y:S01]  /*28470*/  LDL.LU R64, [R1+0x1c4] ;  /* 0x0001c40001407983 */ /* 0x000ee20000300800 */
[----:B------:R-:W-:-:S03]  /*28480*/  LEA R52, P4, R65, R246, 0x2 ;  /* 0x000000f641347211 */ /* 0x000fc600078810ff */
[----:B------:R4:W-:Y:S01]  /*28490*/  STL.64 [R1+0x7e0], R48 ;  /* 0x0007e03001007387 */ /* 0x0009e20000100a00 */
[----:B------:R-:W-:-:S03]  /*284a0*/  LEA.HI.X.SX32 R53, R65, R0, 0x2, P4 ;  /* 0x0000000041357211 */ /* 0x000fc600020f16ff */
        /* <DEDUP_REMOVED lines=9> */
[----:B-1----:R-:W-:-:S03]  /*28540*/  LEA R52, P4, R61, R246, 0x2 ;  /* 0x000000f63d347211 */ /* 0x002fc600078810ff */
[----:B------:R1:W-:Y:S01]  /*28550*/  STL.64 [R1+0x7c8], R48 ;  /* 0x0007c83001007387 */ /* 0x0003e20000100a00 */
[----:B------:R-:W-:-:S03]  /*28560*/  LEA.HI.X.SX32 R53, R61, R0, 0x2, P4 ;  /* 0x000000003d357211 */ /* 0x000fc600020f16ff */
[----:B------:R-:W4:Y:S04]  /*28570*/  LDL.LU R186, [R1+0x1d4] ;  /* 0x0001d40001ba7983 */ /* 0x000f280000300800 */
[----:B------:R1:W-:Y:S04]  /*28580*/  STL.64 [R1+0x7c0], R52 ;  /* 0x0007c03401007387 */ /* 0x0003e80000100a00 */
[----:B------:R-:W4:Y:S01]  /*28590*/  LDL.LU R61, [R1+0x1d8] ;  /* 0x0001d800013d7983 */ /* 0x000f220000300800 */
[----:B---3--:R-:W-:-:S04]  /*285a0*/  LEA R50, P0, R62, R246, 0x2 ;  /* 0x000000f63e327211 */ /* 0x008fc800078010ff */
        /* <DEDUP_REMOVED lines=9> */
[----:B------:R1:W-:Y:S02]  /*28640*/  STL.64 [R1+0x7a8], R52 ;  /* 0x0007a83401007387 */ /* 0x0003e40000100a00 */
[C---:B-1----:R-:W-:Y:S02]  /*28650*/  LEA R50, P0, R179.reuse, R246, 0x2 ;  /* 0x000000f6b3327211 */ /* 0x042fe400078010ff */
[----:B------:R-:W3:Y:S02]  /*28660*/  LDL.LU R181, [R1+0x1e4] ;  /* 0x0001e40001b57983 */ /* 0x000ee40000300800 */
[----:B------:R-:W-:-:S02]  /*28670*/  LEA.HI.X.SX32 R51, R179, R0, 0x2, P0 ;  /* 0x00000000b3337211 */ /* 0x000fc400000f16ff */
[----:B------:R-:W-:-:S03]  /*28680*/  LEA R48, P6, R185, R246, 0x2 ;  /* 0x000000f6b9307211 */ /* 0x000fc600078c10ff */
[----:B------:R1:W-:Y:S01]  /*28690*/  STL.64 [R1+0x7a0], R50 ;  /* 0x0007a03201007387 */ /* 0x0003e20000100a00 */
[----:B------:R-:W-:-:S03]  /*286a0*/  LEA.HI.X.SX32 R49, R185, R0, 0x2, P6 ;  /* 0x00000000b9317211 */ /* 0x000fc600030f16ff */
[----:B------:R-:W3:Y:S04]  /*286b0*/  LDL.LU R179, [R1+0x1e8] ;  /* 0x0001e80001b37983 */ /* 0x000ee80000300800 */
[----:B------:R1:W-:Y:S04]  /*286c0*/  STL.64 [R1+0x798], R48 ;  /* 0x0007983001007387 */ /* 0x0003e80000100a00 */
[----:B------:R-:W3:Y:S01]  /*286d0*/  LDL.LU R185, [R1+0x1ec] ;  /* 0x0001ec0001b97983 */ /* 0x000ee20000300800 */
[----:B------:R-:W-:-:S04]  /*286e0*/  LEA R52, P4, R180, R246, 0x2 ;  /* 0x000000f6b4347211 */ /* 0x000fc800078810ff */
[----:B------:R-:W-:Y:S02]  /*286f0*/  LEA.HI.X.SX32 R53, R180, R0, 0x2, P4 ;  /* 0x00000000b4357211 */ /* 0x000fe400020f16ff */
[----:B-1----:R-:W-:-:S03]  /*28700*/  LEA R50, P0, R63, R246, 0x2 ;  /* 0x000000f63f327211 */ /* 0x002fc600078010ff */
        /* <DEDUP_REMOVED lines=95> */
[----:B------:R-:W3:Y:S01]  /*28d00*/  LDL.LU R181, [R1+0x264] ;  /* 0x0002640001b57983 */ /* 0x000ee20000300800 */
        /* <DEDUP_REMOVED lines=34> */
[----:B------:R-:W-:-:S05]  /*28f30*/  LEA.HI.X.SX32 R53, R186, R0, 0x2, P4 ;  /* 0x00000000ba357211 */ /* 0x000fca00020f16ff */
[----:B------:R4:W-:Y:S04]  /*28f40*/  STL.64 [R1+0x688], R52 ;  /* 0x0006883401007387 */ /* 0x0009e80000100a00 */
[----:B------:R-:W2:Y:S01]  /*28f50*/  LDL.LU R186, [R1+0x3b8] ;  /* 0x0003b80001ba7983 */ /* 0x000ea20000300800 */
[----:B---3--:R-:W-:-:S04]  /*28f60*/  LEA R50, P0, R61, R246, 0x2 ;  /* 0x000000f63d327211 */ /* 0x008fc800078010ff */
[----:B------:R-:W-:Y:S02]  /*28f70*/  LEA.HI.X.SX32 R51, R61, R0, 0x2, P0 ;  /* 0x000000003d337211 */ /* 0x000fe400000f16ff */
[----:B-1----:R-:W-:-:S03]  /*28f80*/  LEA R48, P6, R182, R246, 0x2 ;  /* 0x000000f6b6307211 */ /* 0x002fc600078c10ff */
[----:B------:R1:W-:Y:S01]  /*28f90*/  STL.64 [R1+0x680], R50 ;  /* 0x0006803201007387 */ /* 0x0003e20000100a00 */
[----:B------:R-:W-:Y:S02]  /*28fa0*/  LEA.HI.X.SX32 R49, R182, R0, 0x2, P6 ;  /* 0x00000000b6317211 */ /* 0x000fe400030f16ff */
[----:B----4-:R-:W-:-:S03]  /*28fb0*/  LEA R52, P4, R62, R246, 0x2 ;  /* 0x000000f63e347211 */ /* 0x010fc600078810ff */
[----:B------:R3:W-:Y:S01]  /*28fc0*/  STL.64 [R1+0x678], R48 ;  /* 0x0006783001007387 */ /* 0x0007e20000100a00 */
[----:B------:R-:W-:-:S03]  /*28fd0*/  LEA.HI.X.SX32 R53, R62, R0, 0x2, P4 ;  /* 0x000000003e357211 */ /* 0x000fc600020f16ff */
[----:B------:R-:W4:Y:S01]  /*28fe0*/  LDL.LU R182, [R1+0x3bc] ;  /* 0x0003bc0001b67983 */ /* 0x000f220000300800 */
[----:B-1----:R-:W-:-:S03]  /*28ff0*/  LEA R50, P0, R181, R246, 0x2 ;  /* 0x000000f6b5327211 */ /* 0x002fc600078010ff */
[----:B------:R1:W-:Y:S01]  /*29000*/  STL.64 [R1+0x670], R52 ;  /* 0x0006703401007387 */ /* 0x0003e20000100a00 */
[----:B------:R-:W-:Y:S02]  /*29010*/  LEA.HI.X.SX32 R51, R181, R0, 0x2, P0 ;  /* 0x00000000b5337211 */ /* 0x000fe400000f16ff */
[C---:B---3--:R-:W-:Y:S01]  /*29020*/  LEA R48, P6, R179.reuse, R246, 0x2 ;  /* 0x000000f6b3307211 */ /* 0x048fe200078c10ff */
[----:B------:R-:W3:Y:S03]  /*29030*/  LDL.LU R61, [R1+0x3c0] ;  /* 0x0003c000013d7983 */ /* 0x000ee60000300800 */
[----:B------:R-:W-:Y:S02]  /*29040*/  LEA.HI.X.SX32 R49, R179, R0, 0x2, P6 ;  /* 0x00000000b3317211 */ /* 0x000fe400030f16ff */
[C---:B-1----:R-:W-:Y:S01]  /*29050*/  LEA R52, P4, R185.reuse, R246, 0x2 ;  /* 0x000000f6b9347211 */ /* 0x042fe200078810ff */
[----:B------:R1:W-:Y:S03]  /*29060*/  STL.64 [R1+0x668], R50 ;  /* 0x0006683201007387 */ /* 0x0003e60000100a00 */
[----:B------:R-:W-:Y:S01]  /*29070*/  LEA.HI.X.SX32 R53, R185, R0, 0x2, P4 ;  /* 0x00000000b9357211 */ /* 0x000fe200020f16ff */
[----:B------:R-:W3:Y:S04]  /*29080*/  LDL.LU R181, [R1+0x3c4] ;  /* 0x0003c40001b57983 */ /* 0x000ee80000300800 */
[----:B------:R1:W-:Y:S04]  /*29090*/  STL.64 [R1+0x660], R48 ;  /* 0x0006603001007387 */ /* 0x0003e80000100a00 */
[----:B------:R-:W3:Y:S04]  /*290a0*/  LDL.LU R179, [R1+0x3c8] ;  /* 0x0003c80001b37983 */ /* 0x000ee80000300800 */
[----:B------:R1:W-:Y:S04]  /*290b0*/  STL.64 [R1+0x658], R52 ;  /* 0x0006583401007387 */ /* 0x0003e80000100a00 */
[----:B------:R-:W3:Y:S01]  /*290c0*/  LDL.LU R62, [R1+0x3cc] ;  /* 0x0003cc00013e7983 */ /* 0x000ee20000300800 */
[----:B-1----:R-:W-:-:S02]  /*290d0*/  LEA R50, P0, R180, R246, 0x2 ;  /* 0x000000f6b4327211 */ /* 0x002fc400078010ff */
[C---:B------:R-:W-:Y:S02]  /*290e0*/  LEA R48, P6, R63.reuse, R246, 0x2 ;  /* 0x000000f63f307211 */ /* 0x040fe400078c10ff */
[-C--:B------:R-:W-:Y:S02]  /*290f0*/  LEA.HI.X.SX32 R51, R180, R0.reuse, 0x2, P0 ;  /* 0x00000000b4337211 */ /* 0x080fe400000f16ff */
[----:B------:R-:W-:-:S03]  /*29100*/  LEA.HI.X.SX32 R49, R63, R0, 0x2, P6 ;  /* 0x000000003f317211 */ /* 0x000fc600030f16ff */
[----:B------:R1:W-:Y:S04]  /*29110*/  STL.64 [R1+0x650], R50 ;  /* 0x0006503201007387 */ /* 0x0003e80000100a00 */
[----:B------:R-:W3:Y:S01]  /*29120*/  LDL.LU R180, [R1+0x3d0] ;  /* 0x0003d00001b47983 */ /* 0x000ee20000300800 */
[-C--:B------:R-:W-:Y:S02]  /*29130*/  LEA R248, P4, R64, R246.reuse, 0x2 ;  /* 0x000000f640f87211 */ /* 0x080fe400078810ff */
[C---:B------:R-:W-:Y:S01]  /*29140*/  LEA R52, P0, R184.reuse, R246, 0x2 ;  /* 0x000000f6b8347211 */ /* 0x040fe200078010ff */
[----:B------:R2:W-:Y:S03]  /*29150*/  STL.64 [R1+0x648], R48 ;  /* 0x0006483001007387 */ /* 0x0005e60000100a00 */
[-C--:B------:R-:W-:Y:S01]  /*29160*/  LEA.HI.X.SX32 R53, R184, R0.reuse, 0x2, P0 ;  /* 0x00000000b8357211 */ /* 0x080fe200000f16ff */
[----:B------:R-:W3:Y:S01]  /*29170*/  LDL.LU R185, [R1+0x3d4] ;  /* 0x0003d40001b97983 */ /* 0x000ee20000300800 */
[----:B------:R-:W-:-:S02]  /*29180*/  LEA.HI.X.SX32 R249, R64, R0, 0x2, P4 ;  /* 0x0000000040f97211 */ /* 0x000fc400020f16ff */
[C---:B-1----:R-:W-:Y:S01]  /*29190*/  LEA R50, P6, R65.reuse, R246, 0x2 ;  /* 0x000000f641327211 */ /* 0x042fe200078c10ff */
[----:B------:R-:W3:Y:S04]  /*291a0*/  LDL.LU R63, [R1+0x3d8] ;  /* 0x0003d800013f7983 */ /* 0x000ee80000300800 */
[----:B------:R1:W-:Y:S01]  /*291b0*/  STL.64 [R1+0x638], R52 ;  /* 0x0006383401007387 */ /* 0x0003e20000100a00 */
[----:B------:R-:W-:-:S03]  /*291c0*/  LEA.HI.X.SX32 R51, R65, R0, 0x2, P6 ;  /* 0x0000000041337211 */ /* 0x000fc600030f16ff */
[----:B------:R-:W3:Y:S04]  /*291d0*/  LDL.LU R64, [R1+0x3dc] ;  /* 0x0003dc0001407983 */ /* 0x000ee80000300800 */
[----:B------:R-:W3:Y:S04]  /*291e0*/  LDL.LU R184, [R1+0x3e0] ;  /* 0x0003e00001b87983 */ /* 0x000ee80000300800 */
[----:B------:R-:W-:Y:S04]  /*291f0*/  STL.64 [R1+0x640], R248 ;  /* 0x000640f801007387 */ /* 0x000fe80000100a00 */
[----:B------:R-:W-:Y:S04]  /*29200*/  STL.64 [R1+0x1f90], R248 ;  /* 0x001f90f801007387 */ /* 0x000fe80000100a00 */
[----:B------:R4:W-:Y:S04]  /*29210*/  STL.64 [R1+0x630], R50 ;  /* 0x0006303201007387 */ /* 0x0009e80000100a00 */
[----:B------:R-:W3:Y:S01]  /*29220*/  LDL.LU R65, [R1+0x3e8] ;  /* 0x0003e80001417983 */ /* 0x000ee20000300800 */
[----:B--2---:R-:W-:-:S04]  /*29230*/  LEA R48, P4, R183, R246, 0x2 ;  /* 0x000000f6b7307211 */ /* 0x004fc800078810ff */
[----:B------:R-:W-:-:S05]  /*29240*/  LEA.HI.X.SX32 R49, R183, R0, 0x2, P4 ;  /* 0x00000000b7317211 */ /* 0x000fca00020f16ff */
[----:B------:R3:W-:Y:S04]  /*29250*/  STL.64 [R1+0x628], R48 ;  /* 0x0006283001007387 */ /* 0x0007e80000100a00 */
[----:B------:R-:W2:Y:S01]  /*29260*/  LDL.LU R183, [R1+0x3ec] ;  /* 0x0003ec0001b77983 */ /* 0x000ea20000300800 */
[----:B-1----:R-:W-:-:S04]  /*29270*/  LEA R52, P0, R186, R246, 0x2 ;  /* 0x000000f6ba347211 */ /* 0x002fc800078010ff */
[----:B------:R-:W-:-:S05]  /*29280*/  LEA.HI.X.SX32 R53, R186, R0, 0x2, P0 ;  /* 0x00000000ba357211 */ /* 0x000fca00000f16ff */
[----:B------:R1:W-:Y:S04]  /*29290*/  STL.64 [R1+0x620], R52 ;  /* 0x0006203401007387 */ /* 0x0003e80000100a00 */
[----:B------:R-:W2:Y:S01]  /*292a0*/  LDL.LU R186, [R1+0x3f0] ;  /* 0x0003f00001ba7983 */ /* 0x000ea20000300800 */
[----:B----4-:R-:W-:-:S04]  /*292b0*/  LEA R50, P6, R182, R246, 0x2 ;  /* 0x000000f6b6327211 */ /* 0x010fc800078c10ff */
[----:B------:R-:W-:Y:S02]  /*292c0*/  LEA.HI.X.SX32 R51, R182, R0, 0x2, P6 ;  /* 0x00000000b6337211 */ /* 0x000fe400030f16ff */
[----:B---3--:R-:W-:-:S03]  /*292d0*/  LEA R48, P4, R61, R246, 0x2 ;  /* 0x000000f63d307211 */ /* 0x008fc600078810ff */
[----:B------:R3:W-:Y:S01]  /*292e0*/  STL.64 [R1+0x618], R50 ;  /* 0x0006183201007387 */ /* 0x0007e20000100a00 */
[----:B------:R-:W-:-:S03]  /*292f0*/  LEA.HI.X.SX32 R49, R61, R0, 0x2, P4 ;  /* 0x000000003d317211 */ /* 0x000fc600020f16ff */
[----:B------:R-:W4:Y:S04]  /*29300*/  LDL.LU R182, [R1+0x3f4] ;  /* 0x0003f40001b67983 */ /* 0x000f280000300800 */
[----:B------:R3:W-:Y:S01]  /*29310*/  STL.64 [R1+0x610], R48 ;  /* 0x0006103001007387 */ /* 0x0007e20000100a00 */
[----:B-1----:R-:W-:-:S03]  /*29320*/  LEA R52, P0, R181, R246, 0x2 ;  /* 0x000000f6b5347211 */ /* 0x002fc600078010ff */
[----:B------:R-:W4:Y:S01]  /*29330*/  LDL.LU R61, [R1+0x3f8] ;  /* 0x0003f800013d7983 */ /* 0x000f220000300800 */
[----:B------:R-:W-:Y:S02]  /*29340*/  LEA.HI.X.SX32 R53, R181, R0, 0x2, P0 ;  /* 0x00000000b5357211 */ /* 0x000fe400000f16ff */
[----:B---3--:R-:W-:-:S03]  /*29350*/  LEA R50, P6, R179, R246, 0x2 ;  /* 0x000000f6b3327211 */ /* 0x008fc600078c10ff */
[----:B------:R1:W-:Y:S01]  /*29360*/  STL.64 [R1+0x608], R52 ;  /* 0x0006083401007387 */ /* 0x0003e20000100a00 */
[----:B------:R-:W-:-:S03]  /*29370*/  LEA.HI.X.SX32 R51, R179, R0, 0x2, P6 ;  /* 0x00000000b3337211 */ /* 0x000fc600030f16ff */
[----:B------:R-:W2:Y:S01]  /*29380*/  LDL.LU R181, [R1+0x3fc] ;  /* 0x0003fc0001b57983 */ /* 0x000ea20000300800 */
[----:B------:R-:W-:-:S03]  /*29390*/  LEA R48, P4, R62, R246, 0x2 ;  /* 0x000000f63e307211 */ /* 0x000fc600078810ff */
[----:B------:R1:W-:Y:S01]  /*293a0*/  STL.64 [R1+0x600], R50 ;  /* 0x0006003201007387 */ /* 0x0003e20000100a00 */
[----:B------:R-:W-:-:S03]  /*293b0*/  LEA.HI.X.SX32 R49, R62, R0, 0x2, P4 ;  /* 0x000000003e317211 */ /* 0x000fc600020f16ff */
[----:B------:R-:W2:Y:S04]  /*293c0*/  LDL.LU R179, [R1+0x400] ;  /* 0x0004000001b37983 */ /* 0x000ea80000300800 */
[----:B------:R1:W-:Y:S04]  /*293d0*/  STL.64 [R1+0x5f8], R48 ;  /* 0x0005f83001007387 */ /* 0x0003e80000100a00 */
[----:B------:R-:W2:Y:S01]  /*293e0*/  LDL.LU R62, [R1+0x408] ;  /* 0x00040800013e7983 */ /* 0x000ea20000300800 */
[----:B-1----:R-:W-:-:S04]  /*293f0*/  LEA R52, P0, R180, R246, 0x2 ;  /* 0x000000f6b4347211 */ /* 0x002fc800078010ff */
[----:B------:R-:W-:-:S05]  /*29400*/  LEA.HI.X.SX32 R53, R180, R0, 0x2, P0 ;  /* 0x00000000b4357211 */ /* 0x000fca00000f16ff */
[----:B------:R1:W-:Y:S01]  /*29410*/  STL.64 [R1+0x5f0], R52 ;  /* 0x0005f03401007387 */ /* 0x0003e20000100a00 */
[----:B------:R-:W-:-:S03]  /*29420*/  LEA R50, P6, R185, R246, 0x2 ;  /* 0x000000f6b9327211 */ /* 0x000fc600078c10ff */
[----:B------:R-:W2:Y:S01]  /*29430*/  LDL.LU R180, [R1+0x40c] ;  /* 0x00040c0001b47983 */ /* 0x000ea20000300800 */
[----:B------:R-:W-:Y:S02]  /*29440*/  LEA R48, P4, R63, R246, 0x2 ;  /* 0x000000f63f307211 */ /* 0x000fe400078810ff */
[-C--:B------:R-:W-:Y:S02]  /*29450*/  LEA.HI.X.SX32 R51, R185, R0.reuse, 0x2, P6 ;  /* 0x00000000b9337211 */ /* 0x080fe400030f16ff */
[----:B------:R-:W-:Y:S02]  /*29460*/  LEA.HI.X.SX32 R49, R63, R0, 0x2, P4 ;  /* 0x000000003f317211 */ /* 0x000fe400020f16ff */
[C---:B-1----:R-:W-:Y:S01]  /*29470*/  LEA R52, P0, R64.reuse, R246, 0x2 ;  /* 0x000000f640347211 */ /* 0x042fe200078010ff */
[----:B------:R1:W-:Y:S03]  /*29480*/  STL.64 [R1+0x5e8], R50 ;  /* 0x0005e83201007387 */ /* 0x0003e60000100a00 */
[----:B------:R-:W-:Y:S01]  /*29490*/  LEA.HI.X.SX32 R53, R64, R0, 0x2, P0 ;  /* 0x0000000040357211 */ /* 0x000fe200000f16ff */
[----:B------:R-:W2:Y:S04]  /*294a0*/  LDL.LU R185, [R1+0x410] ;  /* 0x0004100001b97983 */ /* 0x000ea80000300800 */
[----:B------:R1:W-:Y:S02]  /*294b0*/  STL.64 [R1+0x5e0], R48 ;  /* 0x0005e03001007387 */ /* 0x0003e40000100a00 */
[----:B-1----:R-:W-:-:S02]  /*294c0*/  LEA R50, P6, R184, R246, 0x2 ;  /* 0x000000f6b8327211 */ /* 0x002fc400078c10ff */
[----:B------:R-:W2:Y:S02]  /*294d0*/  LDL.LU R63, [R1+0x414] ;  /* 0x00041400013f7983 */ /* 0x000ea40000300800 */
[----:B------:R-:W-:Y:S02]  /*294e0*/  LEA.HI.X.SX32 R51, R184, R0, 0x2, P6 ;  /* 0x00000000b8337211 */ /* 0x000fe400030f16ff */
[----:B------:R2:W-:Y:S01]  /*294f0*/  STL.64 [R1+0x5d8], R52 ;  /* 0x0005d83401007387 */ /* 0x0005e20000100a00 */
[----:B------:R-:W-:-:S03]  /*29500*/  LEA R48, P4, R65, R246, 0x2 ;  /* 0x000000f641307211 */ /* 0x000fc600078810ff */
[----:B------:R-:W2:Y:S01]  /*29510*/  LDL.LU R64, [R1+0x418] ;  /* 0x0004180001407983 */ /* 0x000ea20000300800 */
[----:B------:R-:W-:-:S03]  /*29520*/  LEA.HI.X.SX32 R49, R65, R0, 0x2, P4 ;  /* 0x0000000041317211 */ /* 0x000fc600020f16ff */
[----:B------:R1:W-:Y:S04]  /*29530*/  STL.64 [R1+0x5d0], R50 ;  /* 0x0005d03201007387 */ /* 0x0003e80000100a00 */
[----:B------:R-:W2:Y:S04]  /*29540*/  LDL.LU R184, [R1+0x41c] ;  /* 0x00041c0001b87983 */ /* 0x000ea80000300800 */
[----:B------:R4:W-:Y:S04]  /*29550*/  STL.64 [R1+0x5c8], R48 ;  /* 0x0005c83001007387 */ /* 0x0009e80000100a00 */
[----:B------:R-:W2:Y:S02]  /*29560*/  LDL.LU R65, [R1+0x404] ;  /* 0x0004040001417983 */ /* 0x000ea40000300800 */
[----:B--2---:R-:W-:-:S04]  /*29570*/  LEA R52, P0, R183, R246, 0x2 ;  /* 0x000000f6b7347211 */ /* 0x004fc800078010ff */
[----:B------:R-:W-:-:S05]  /*29580*/  LEA.HI.X.SX32 R53, R183, R0, 0x2, P0 ;  /* 0x00000000b7357211 */ /* 0x000fca00000f16ff */
[----:B------:R2:W-:Y:S04]  /*29590*/  STL.64 [R1+0x5c0], R52 ;  /* 0x0005c03401007387 */ /* 0x0005e80000100a00 */
[----:B------:R-:W3:Y:S01]  /*295a0*/  LDL.LU R183, [R1+0x3e4] ;  /* 0x0003e40001b77983 */ /* 0x000ee20000300800 */
[----:B-1----:R-:W-:-:S04]  /*295b0*/  LEA R50, P6, R186, R246, 0x2 ;  /* 0x000000f6ba327211 */ /* 0x002fc800078c10ff */
[----:B------:R-:W-:-:S05]  /*295c0*/  LEA.HI.X.SX32 R51, R186, R0, 0x2, P6 ;  /* 0x00000000ba337211 */ /* 0x000fca00030f16ff */
[----:B------:R1:W-:Y:S04]  /*295d0*/  STL.64 [R1+0x5b8], R50 ;  /* 0x0005b83201007387 */ /* 0x0003e80000100a00 */
[----:B------:R-:W3:Y:S01]  /*295e0*/  LDL.LU R186, [R1+0x3b4] ;  /* 0x0003b40001ba7983 */ /* 0x000ee20000300800 */
[----:B----4-:R-:W-:-:S04]  /*295f0*/  LEA R48, P4, R182, R246, 0x2 ;  /* 0x000000f6b6307211 */ /* 0x010fc800078810ff */
[----:B------:R-:W-:Y:S02]  /*29600*/  LEA.HI.X.SX32 R49, R182, R0, 0x2, P4 ;  /* 0x00000000b6317211 */ /* 0x000fe400020f16ff */
[----:B--2---:R-:W-:-:S03]  /*29610*/  LEA R52, P0, R61, R246, 0x2 ;  /* 0x000000f63d347211 */ /* 0x004fc600078010ff */
[----:B------:R2:W-:Y:S01]  /*29620*/  STL.64 [R1+0x5b0], R48 ;  /* 0x0005b03001007387 */ /* 0x0005e20000100a00 */
[----:B------:R-:W-:-:S03]  /*29630*/  LEA.HI.X.SX32 R53, R61, R0, 0x2, P0 ;  /* 0x000000003d357211 */ /* 0x000fc600000f16ff */
[----:B------:R-:W4:Y:S04]  /*29640*/  LDL.LU R182, [R1+0x3a8] ;  /* 0x0003a80001b67983 */ /* 0x000f280000300800 */
[----:B------:R2:W-:Y:S01]  /*29650*/  STL.64 [R1+0x5a8], R52 ;  /* 0x0005a83401007387 */ /* 0x0005e20000100a00 */
[----:B-1----:R-:W-:-:S03]  /*29660*/  LEA R50, P6, R181, R246, 0x2 ;  /* 0x000000f6b5327211 */ /* 0x002fc600078c10ff */
[----:B------:R-:W4:Y:S01]  /*29670*/  LDL.LU R61, [R1+0x3a4] ;  /* 0x0003a400013d7983 */ /* 0x000f220000300800 */
[----:B------:R-:W-:Y:S02]  /*29680*/  LEA.HI.X.SX32 R51, R181, R0, 0x2, P6 ;  /* 0x00000000b5337211 */ /* 0x000fe400030f16ff */
[----:B--2---:R-:W-:-:S03]  /*29690*/  LEA R48, P4, R179, R246, 0x2 ;  /* 0x000000f6b3307211 */ /* 0x004fc600078810ff */
        /* <DEDUP_REMOVED lines=9> */
[----:B-1----:R-:W-:-:S04]  /*29730*/  LEA R50, P6, R180, R246, 0x2 ;  /* 0x000000f6b4327211 */ /* 0x002fc800078c10ff */
[----:B------:R-:W-:-:S05]  /*29740*/  LEA.HI.X.SX32 R51, R180, R0, 0x2, P6 ;  /* 0x00000000b4337211 */ /* 0x000fca00030f16ff */
[----:B------:R1:W-:Y:S04]  /*29750*/  STL.64 [R1+0x588], R50 ;  /* 0x0005883201007387 */ /* 0x0003e80000100a00 */
[----:B------:R-:W3:Y:S01]  /*29760*/  LDL.LU R180, [R1+0x394] ;  /* 0x0003940001b47983 */ /* 0x000ee20000300800 */
[----:B------:R-:W-:-:S04]  /*29770*/  LEA R48, P4, R185, R246, 0x2 ;  /* 0x000000f6b9307211 */ /* 0x000fc800078810ff */
[----:B------:R-:W-:Y:S02]  /*29780*/  LEA.HI.X.SX32 R49, R185, R0, 0x2, P4 ;  /* 0x00000000b9317211 */ /* 0x000fe400020f16ff */
[----:B------:R-:W-:-:S03]  /*29790*/  LEA R52, P0, R63, R246, 0x2 ;  /* 0x000000f63f347211 */ /* 0x000fc600078010ff */
[----:B------:R1:W-:Y:S01]  /*297a0*/  STL.64 [R1+0x580], R48 ;  /* 0x0005803001007387 */ /* 0x0003e20000100a00 */
[----:B------:R-:W-:-:S03]  /*297b0*/  LEA.HI.X.SX32 R53, R63, R0, 0x2, P0 ;  /* 0x000000003f357211 */ /* 0x000fc600000f16ff */
[----:B------:R-:W3:Y:S01]  /*297c0*/  LDL.LU R185, [R1+0x330] ;  /* 0x0003300001b97983 */ /* 0x000ee20000300800 */
[----:B-1----:R-:W-:-:S03]  /*297d0*/  LEA R50, P6, R64, R246, 0x2 ;  /* 0x000000f640327211 */ /* 0x002fc600078c10ff */
        /* <DEDUP_REMOVED lines=8> */
[----:B------:R1:W-:Y:S01]  /*29860*/  STL.64 [R1+0x568], R48 ;  /* 0x0005683001007387 */ /* 0x0003e20000100a00 */
[----:B------:R-:W-:-:S03]  /*29870*/  LEA.HI.X.SX32 R53, R65, R0, 0x2, P0 ;  /* 0x0000000041357211 */ /* 0x000fc600000f16ff */
[----:B------:R-:W3:Y:S04]  /*29880*/  LDL.LU R184, [R1+0x324] ;  /* 0x0003240001b87983 */ /* 0x000ee80000300800 */
[----:B------:R4:W-:Y:S04]  /*29890*/  STL.64 [R1+0x560], R52 ;  /* 0x0005603401007387 */ /* 0x0009e80000100a00 */
[----:B------:R-:W3:Y:S02]  /*298a0*/  LDL.LU R65, [R1+0x320] ;  /* 0x0003200001417983 */ /* 0x000ee40000300800 */
[----:B---3--:R-:W-:-:S04]  /*298b0*/  LEA R50, P6, R183, R246, 0x2 ;  /* 0x000000f6b7327211 */ /* 0x008fc800078c10ff */
        /* <DEDUP_REMOVED lines=29> */
[----:B------:R1:W-:Y:S04]  /*29a90*/  STL.64 [R1+0x520], R48 ;  /* 0x0005203001007387 */ /* 0x0003e80000100a00 */
[----:B------:R-:W2:Y:S01]  /*29aa0*/  LDL.LU R180, [R1+0x300] ;  /* 0x0003000001b47983 */ /* 0x000ea20000300800 */
[----:B------:R-:W-:-:S04]  /*29ab0*/  LEA R52, P0, R185, R246, 0x2 ;  /* 0x000000f6b9347211 */ /* 0x000fc800078010ff */
[----:B------:R-:W-:Y:S02]  /*29ac0*/  LEA.HI.X.SX32 R53, R185, R0, 0x2, P0 ;  /* 0x00000000b9357211 */ /* 0x000fe400000f16ff */
[----:B------:R-:W-:-:S03]  /*29ad0*/  LEA R50, P6, R63, R246, 0x2 ;  /* 0x000000f63f327211 */ /* 0x000fc600078c10ff */
[----:B------:R1:W-:Y:S01]  /*29ae0*/  STL.64 [R1+0x518], R52 ;  /* 0x0005183401007387 */ /* 0x0003e20000100a00 */
[----:B------:R-:W-:-:S03]  /*29af0*/  LEA.HI.X.SX32 R51, R63, R0, 0x2, P6 ;  /* 0x000000003f337211 */ /* 0x000fc600030f16ff */
[----:B------:R-:W2:Y:S01]  /*29b00*/  LDL.LU R185, [R1+0x2fc] ;  /* 0x0002fc0001b97983 */ /* 0x000ea20000300800 */
[----:B-1----:R-:W-:-:S03]  /*29b10*/  LEA R48, P4, R64, R246, 0x2 ;  /* 0x000000f640307211 */ /* 0x002fc600078810ff */
[----:B------:R1:W-:Y:S01]  /*29b20*/  STL.64 [R1+0x510], R50 ;  /* 0x0005103201007387 */ /* 0x0003e20000100a00 */
[----:B------:R-:W-:-:S03]  /*29b30*/  LEA.HI.X.SX32 R49, R64, R0, 0x2, P4 ;  /* 0x0000000040317211 */ /* 0x000fc600020f16ff */
[----:B------:R-:W2:Y:S01]  /*29b40*/  LDL.LU R63, [R1+0x2f8] ;  /* 0x0002f800013f7983 */ /* 0x000ea20000300800 */
[----:B------:R-:W-:-:S03]  /*29b50*/  LEA R52, P0, R184, R246, 0x2 ;  /* 0x000000f6b8347211 */ /* 0x000fc600078010ff */
[----:B------:R2:W-:Y:S01]  /*29b60*/  STL.64 [R1+0x508], R48 ;  /* 0x0005083001007387 */ /* 0x0005e20000100a00 */
[----:B------:R-:W-:-:S03]  /*29b70*/  LEA.HI.X.SX32 R53, R184, R0, 0x2, P0 ;  /* 0x00000000b8357211 */ /* 0x000fc600000f16ff */
[----:B------:R-:W2:Y:S01]  /*29b80*/  LDL.LU R64, [R1+0x2f4] ;  /* 0x0002f40001407983 */ /* 0x000ea20000300800 */
[----:B-1----:R-:W-:-:S03]  /*29b90*/  LEA R50, P6, R65, R246, 0x2 ;  /* 0x000000f641327211 */ /* 0x002fc600078c10ff */
[----:B------:R1:W-:Y:S01]  /*29ba0*/  STL.64 [R1+0x500], R52 ;  /* 0x0005003401007387 */ /* 0x0003e20000100a00 */
[----:B------:R-:W-:-:S03]  /*29bb0*/  LEA.HI.X.SX32 R51, R65, R0, 0x2, P6 ;  /* 0x0000000041337211 */ /* 0x000fc600030f16ff */
        /* <DEDUP_REMOVED lines=71> */
[----:B------:R-:W2:Y:S01]  /*2a030*/  LDL.LU R186, [R1+0x2a8] ;  /* 0x0002a80001ba7983 */ /* 0x000ea20000300800 */
[----:B------:R-:W-:Y:S02]  /*2a040*/  LEA.HI.X.SX32 R51, R181, R0, 0x2, P6 ;  /* 0x00000000b5337211 */ /* 0x000fe400030f16ff */
[-C--:B---3--:R-:W-:Y:S02]  /*2a050*/  LEA R48, P4, R179, R246.reuse, 0x2 ;  /* 0x000000f6b3307211 */ /* 0x088fe400078810ff */
[----:B------:R-:W-:-:S04]  /*2a060*/  LEA R52, P0, R62, R246, 0x2 ;  /* 0x000000f63e347211 */ /* 0x000fc800078010ff */
[-C--:B------:R-:W-:Y:S01]  /*2a070*/  LEA.HI.X.SX32 R53, R62, R0.reuse, 0x2, P0 ;  /* 0x000000003e357211 */ /* 0x080fe200000f16ff */
[----:B------:R-:W-:Y:S02]  /*2a080*/  IMAD.MOV.U32 R62, RZ, RZ, R178 ;  /* 0x000000ffff3e7224 */ /* 0x000fe400078e00b2 */
[----:B------:R-:W-:Y:S02]  /*2a090*/  IMAD.MOV.U32 R178, RZ, RZ, R177 ;  /* 0x000000ffffb27224 */ /* 0x000fe400078e00b1 */
[----:B------:R-:W-:Y:S01]  /*2a0a0*/  IMAD.MOV.U32 R177, RZ, RZ, R176 ;  /* 0x000000ffffb17224 */ /* 0x000fe200078e00b0 */
[----:B------:R-:W-:Y:S01]  /*2a0b0*/  MOV R176, R175 ;  /* 0x000000af00b07202 */ /* 0x000fe20000000f00 */
[----:B------:R-:W-:Y:S01]  /*2a0c0*/  IMAD.MOV.U32 R175, RZ, RZ, R174 ;  /* 0x000000ffffaf7224 */ /* 0x000fe200078e00ae */
[----:B------:R-:W-:Y:S01]  /*2a0d0*/  LEA.HI.X.SX32 R49, R179, R0, 0x2, P4 ;  /* 0x00000000b3317211 */ /* 0x000fe200020f16ff */
[----:B------:R-:W-:Y:S02]  /*2a0e0*/  IMAD.MOV.U32 R174, RZ, RZ, R173 ;  /* 0x000000ffffae7224 */ /* 0x000fe400078e00ad */
[----:B------:R-:W-:Y:S01]  /*2a0f0*/  IMAD.MOV.U32 R173, RZ, RZ, R172 ;  /* 0x000000ffffad7224 */ /* 0x000fe200078e00ac */
[----:B------:R1:W-:Y:S01]  /*2a100*/  STL.64 [R1+0x458], R50 ;  /* 0x0004583201007387 */ /* 0x0003e20000100a00 */
[----:B------:R-:W-:-:S02]  /*2a110*/  IMAD.MOV.U32 R172, RZ, RZ, R171 ;  /* 0x000000ffffac7224 */ /* 0x000fc400078e00ab */
[----:B------:R-:W-:Y:S01]  /*2a120*/  IMAD.MOV.U32 R171, RZ, RZ, R170 ;  /* 0x000000ffffab7224 */ /* 0x000fe200078e00aa */
[----:B------:R-:W3:Y:S01]  /*2a130*/  LDL.LU R181, [R1+0x484] ;  /* 0x0004840001b57983 */ /* 0x000ee20000300800 */
[----:B------:R-:W-:Y:S01]  /*2a140*/  IMAD.MOV.U32 R170, RZ, RZ, R169 ;  /* 0x000000ffffaa7224 */ /* 0x000fe200078e00a9 */
[----:B------:R-:W-:Y:S01]  /*2a150*/  MOV R169, R168 ;  /* 0x000000a800a97202 */ /* 0x000fe20000000f00 */
[----:B------:R-:W-:Y:S01]  /*2a160*/  IMAD.MOV.U32 R168, RZ, RZ, R164 ;  /* 0x000000ffffa87224 */ /* 0x000fe200078e00a4 */
[----:B------:R1:W-:Y:S01]  /*2a170*/  STL.64 [R1+0x450], R48 ;  /* 0x0004503001007387 */ /* 0x0003e20000100a00 */
[----:B------:R-:W-:-:S03]  /*2a180*/  IMAD.MOV.U32 R164, RZ, RZ, R163 ;  /* 0x000000ffffa47224 */ /* 0x000fc600078e00a3 */
[----:B------:R-:W2:Y:S01]  /*2a190*/  LDL.LU R61, [R1+0x2a4] ;  /* 0x0002a400013d7983 */ /* 0x000ea20000300800 */
[----:B------:R-:W-:-:S03]  /*2a1a0*/  IMAD.MOV.U32 R163, RZ, RZ, R159 ;  /* 0x000000ffffa37224 */ /* 0x000fc600078e009f */
[----:B------:R-:W2:Y:S04]  /*2a1b0*/  LDL.LU R179, [R1+0x334] ;  /* 0x0003340001b37983 */ /* 0x000ea80000300800 */
[----:B------:R2:W-:Y:S04]  /*2a1c0*/  STL.64 [R1+0x448], R52 ;  /* 0x0004483401007387 */ /* 0x0005e80000100a00 */
[----:B------:R-:W2:Y:S01]  /*2a1d0*/  LDL.LU R159, [R1+0x34c] ;  /* 0x00034c00019f7983 */ /* 0x000ea20000300800 */
[----:B-1----:R-:W-:-:S04]  /*2a1e0*/  LEA R50, P6, R180, R246, 0x2 ;  /* 0x000000f6b4327211 */ /* 0x002fc800078c10ff */
[----:B------:R-:W-:Y:S01]  /*2a1f0*/  LEA.HI.X.SX32 R51, R180, R0, 0x2, P6 ;  /* 0x00000000b4337211 */ /* 0x000fe200030f16ff */
[----:B------:R-:W-:Y:S02]  /*2a200*/  IMAD.MOV.U32 R180, RZ, RZ, R178 ;  /* 0x000000ffffb47224 */ /* 0x000fe400078e00b2 */
[----:B------:R-:W-:Y:S02]  /*2a210*/  IMAD.MOV.U32 R178, RZ, RZ, R177 ;  /* 0x000000ffffb27224 */ /* 0x000fe400078e00b1 */
[----:B------:R-:W-:Y:S01]  /*2a220*/  IMAD.MOV.U32 R177, RZ, RZ, R176 ;  /* 0x000000ffffb17224 */ /* 0x000fe200078e00b0 */
[----:B------:R-:W-:Y:S01]  /*2a230*/  MOV R176, R175 ;  /* 0x000000af00b07202 */ /* 0x000fe20000000f00 */
[----:B------:R-:W-:Y:S02]  /*2a240*/  IMAD.MOV.U32 R175, RZ, RZ, R174 ;  /* 0x000000ffffaf7224 */ /* 0x000fe400078e00ae */
[----:B------:R-:W-:Y:S02]  /*2a250*/  IMAD.MOV.U32 R174, RZ, RZ, R173 ;  /* 0x000000ffffae7224 */ /* 0x000fe400078e00ad */
[----:B------:R-:W-:-:S02]  /*2a260*/  IMAD.MOV.U32 R173, RZ, RZ, R172 ;  /* 0x000000ffffad7224 */ /* 0x000fc400078e00ac */
[----:B------:R-:W-:Y:S02]  /*2a270*/  IMAD.MOV.U32 R172, RZ, RZ, R171 ;  /* 0x000000ffffac7224 */ /* 0x000fe400078e00ab */
[----:B------:R-:W-:Y:S02]  /*2a280*/  IMAD.MOV.U32 R171, RZ, RZ, R170 ;  /* 0x000000ffffab7224 */ /* 0x000fe400078e00aa */
[----:B------:R-:W-:Y:S01]  /*2a290*/  IMAD.MOV.U32 R170, RZ, RZ, R169 ;  /* 0x000000ffffaa7224 */ /* 0x000fe200078e00a9 */
[----:B------:R-:W-:Y:S01]  /*2a2a0*/  MOV R169, R168 ;  /* 0x000000a800a97202 */ /* 0x000fe20000000f00 */
[----:B------:R-:W-:Y:S01]  /*2a2b0*/  IMAD.MOV.U32 R168, RZ, RZ, R164 ;  /* 0x000000ffffa87224 */ /* 0x000fe200078e00a4 */
[----:B------:R1:W-:Y:S01]  /*2a2c0*/  STL.64 [R1+0x440], R50 ;  /* 0x0004403201007387 */ /* 0x0003e20000100a00 */
[----:B------:R-:W-:Y:S02]  /*2a2d0*/  IMAD.MOV.U32 R164, RZ, RZ, R163 ;  /* 0x000000ffffa47224 */ /* 0x000fe400078e00a3 */
[----:B--2---:R-:W-:-:S02]  /*2a2e0*/  IMAD.MOV.U32 R163, RZ, RZ, R159 ;  /* 0x000000ffffa37224 */ /* 0x004fc400078e009f */
[----:B------:R-:W2:Y:S01]  /*2a2f0*/  LDL.LU R159, [R1+0x348] ;  /* 0x00034800019f7983 */ /* 0x000ea20000300800 */
[----:B------:R-:W-:-:S04]  /*2a300*/  LEA R48, P4, R185, R246, 0x2 ;  /* 0x000000f6b9307211 */ /* 0x000fc800078810ff */
        /* <DEDUP_REMOVED lines=34> */
[----:B------:R-:W2:Y:S01]  /*2a530*/  LDL R159, [R1+0x8c8] ;  /* 0x0008c800019f7983 */ /* 0x000ea20000100800 */
[-C--:B-1----:R-:W-:Y:S02]  /*2a540*/  LEA R50, P6, R64, R246.reuse, 0x2 ;  /* 0x000000f640327211 */ /* 0x082fe400078c10ff */
[----:B------:R-:W-:Y:S02]  /*2a550*/  LEA R48, P4, R184, R246, 0x2 ;  /* 0x000000f6b8307211 */ /* 0x000fe400078810ff */
[-C--:B------:R-:W-:Y:S01]  /*2a560*/  LEA.HI.X.SX32 R51, R64, R0.reuse, 0x2, P6 ;  /* 0x0000000040337211 */ /* 0x080fe200030f16ff */
[----:B------:R-:W-:Y:S02]  /*2a570*/  IMAD.MOV.U32 R64, RZ, RZ, R178 ;  /* 0x000000ffff407224 */ /* 0x000fe400078e00b2 */
[----:B------:R-:W-:Y:S02]  /*2a580*/  IMAD.MOV.U32 R178, RZ, RZ, R177 ;  /* 0x000000ffffb27224 */ /* 0x000fe400078e00b1 */
[----:B------:R-:W-:Y:S01]  /*2a590*/  IMAD.MOV.U32 R177, RZ, RZ, R176 ;  /* 0x000000ffffb17224 */ /* 0x000fe200078e00b0 */
[----:B------:R-:W-:Y:S01]  /*2a5a0*/  MOV R176, R175 ;  /* 0x000000af00b07202 */ /* 0x000fe20000000f00 */
[----:B------:R-:W-:Y:S01]  /*2a5b0*/  IMAD.MOV.U32 R175, RZ, RZ, R174 ;  /* 0x000000ffffaf7224 */ /* 0x000fe200078e00ae */
[----:B------:R-:W-:Y:S01]  /*2a5c0*/  LEA.HI.X.SX32 R49, R184, R0, 0x2, P4 ;  /* 0x00000000b8317211 */ /* 0x000fe200020f16ff */
[----:B------:R-:W-:-:S02]  /*2a5d0*/  IMAD.MOV.U32 R174, RZ, RZ, R173 ;  /* 0x000000ffffae7224 */ /* 0x000fc400078e00ad */
[----:B------:R-:W-:Y:S02]  /*2a5e0*/  IMAD.MOV.U32 R184, RZ, RZ, R178 ;  /* 0x000000ffffb87224 */ /* 0x000fe400078e00b2 */
[----:B------:R-:W-:Y:S02]  /*2a5f0*/  IMAD.MOV.U32 R173, RZ, RZ, R172 ;  /* 0x000000ffffad7224 */ /* 0x000fe400078e00ac */
[----:B------:R-:W-:Y:S01]  /*2a600*/  IMAD.MOV.U32 R178, RZ, RZ, R177 ;  /* 0x000000ffffb27224 */ /* 0x000fe200078e00b1 */
[----:B------:R-:W-:Y:S01]  /*2a610*/  MOV R177, R176 ;  /* 0x000000b000b17202 */ /* 0x000fe20000000f00 */
[----:B------:R-:W-:Y:S02]  /*2a620*/  IMAD.MOV.U32 R172, RZ, RZ, R171 ;  /* 0x000000ffffac7224 */ /* 0x000fe400078e00ab */
[----:B------:R-:W-:Y:S02]  /*2a630*/  IMAD.MOV.U32 R171, RZ, RZ, R170 ;  /* 0x000000ffffab7224 */ /* 0x000fe400078e00aa */
[----:B------:R-:W-:Y:S01]  /*2a640*/  IMAD.MOV.U32 R176, RZ, RZ, R175 ;  /* 0x000000ffffb07224 */ /* 0x000fe200078e00af */
[----:B------:R-:W-:Y:S01]  /*2a650*/  LEA R52, P0, R65, R246, 0x2 ;  /* 0x000000f641347211 */ /* 0x000fe200078010ff */
[----:B------:R-:W-:Y:S01]  /*2a660*/  IMAD.MOV.U32 R170, RZ, RZ, R169 ;  /* 0x000000ffffaa7224 */ /* 0x000fe200078e00a9 */
[----:B------:R-:W-:Y:S01]  /*2a670*/  MOV R169, R168 ;  /* 0x000000a800a97202 */ /* 0x000fe20000000f00 */
[----:B------:R-:W-:-:S02]  /*2a680*/  IMAD.MOV.U32 R175, RZ, RZ, R174 ;  /* 0x000000ffffaf7224 */ /* 0x000fc400078e00ae */
[----:B------:R-:W-:Y:S02]  /*2a690*/  IMAD.MOV.U32 R174, RZ, RZ, R173 ;  /* 0x000000ffffae7224 */ /* 0x000fe400078e00ad */
[----:B------:R-:W-:Y:S02]  /*2a6a0*/  IMAD.MOV.U32 R168, RZ, RZ, R164 ;  /* 0x000000ffffa87224 */ /* 0x000fe400078e00a4 */
[----:B------:R-:W-:Y:S02]  /*2a6b0*/  IMAD.MOV.U32 R173, RZ, RZ, R172 ;  /* 0x000000ffffad7224 */ /* 0x000fe400078e00ac */
[----:B------:R-:W-:Y:S02]  /*2a6c0*/  IMAD.MOV.U32 R164, RZ, RZ, R163 ;  /* 0x000000ffffa47224 */ /* 0x000fe400078e00a3 */
[----:B------:R-:W-:Y:S01]  /*2a6d0*/  IMAD.MOV.U32 R172, RZ, RZ, R171 ;  /* 0x000000ffffac7224 */ /* 0x000fe200078e00ab */
[----:B------:R-:W-:Y:S01]  /*2a6e0*/  LEA.HI.X.SX32 R53, R65, R0, 0x2, P0 ;  /* 0x0000000041357211 */ /* 0x000fe200000f16ff */
[----:B------:R-:W-:Y:S01]  /*2a6f0*/  IMAD.MOV.U32 R171, RZ, RZ, R170 ;  /* 0x000000ffffab7224 */ /* 0x000fe200078e00aa */
[----:B------:R-:W-:Y:S01]  /*2a700*/  MOV R170, R169 ;  /* 0x000000a900aa7202 */ /* 0x000fe20000000f00 */
[----:B------:R1:W-:Y:S01]  /*2a710*/  STL.64 [R1+0x428], R50 ;  /* 0x0004283201007387 */ /* 0x0003e20000100a00 */
[----:B------:R-:W-:-:S02]  /*2a720*/  IMAD.MOV.U32 R169, RZ, RZ, R168 ;  /* 0x000000ffffa97224 */ /* 0x000fc400078e00a8 */
[----:B------:R-:W-:Y:S01]  /*2a730*/  IMAD.MOV.U32 R65, RZ, RZ, R178 ;  /* 0x000000ffff417224 */ /* 0x000fe200078e00b2 */
[----:B------:R-:W-:Y:S01]  /*2a740*/  MOV R178, R177 ;  /* 0x000000b100b27202 */ /* 0x000fe20000000f00 */
[----:B------:R-:W-:Y:S02]  /*2a750*/  IMAD.MOV.U32 R168, RZ, RZ, R164 ;  /* 0x000000ffffa87224 */ /* 0x000fe400078e00a4 */
[----:B------:R-:W-:Y:S02]  /*2a760*/  IMAD.MOV.U32 R177, RZ, RZ, R176 ;  /* 0x000000ffffb17224 */ /* 0x000fe400078e00b0 */
[----:B------:R-:W-:Y:S01]  /*2a770*/  IMAD.MOV.U32 R176, RZ, RZ, R175 ;  /* 0x000000ffffb07224 */ /* 0x000fe200078e00af */
[C---:B-1----:R-:W-:Y:S01]  /*2a780*/  LEA R50, P6, R183.reuse, R246, 0x2 ;  /* 0x000000f6b7327211 */ /* 0x042fe200078c10ff */
[----:B------:R-:W-:Y:S02]  /*2a790*/  IMAD.MOV.U32 R175, RZ, RZ, R174 ;  /* 0x000000ffffaf7224 */ /* 0x000fe400078e00ae */
[----:B------:R-:W-:Y:S01]  /*2a7a0*/  IMAD.MOV.U32 R174, RZ, RZ, R173 ;  /* 0x000000ffffae7224 */ /* 0x000fe200078e00ad */
[----:B------:R-:W-:Y:S01]  /*2a7b0*/  LEA.HI.X.SX32 R51, R183, R0, 0x2, P6 ;  /* 0x00000000b7337211 */ /* 0x000fe200030f16ff */
[----:B------:R-:W-:-:S02]  /*2a7c0*/  IMAD.MOV.U32 R173, RZ, RZ, R172 ;  /* 0x000000ffffad7224 */ /* 0x000fc400078e00ac */
[----:B------:R-:W-:Y:S01]  /*2a7d0*/  IMAD.MOV.U32 R183, RZ, RZ, R178 ;  /* 0x000000ffffb77224 */ /* 0x000fe200078e00b2 */
[----:B------:R-:W-:Y:S01]  /*2a7e0*/  MOV R178, R177 ;  /* 0x000000b100b27202 */ /* 0x000fe20000000f00 */
[----:B------:R-:W-:Y:S01]  /*2a7f0*/  IMAD.MOV.U32 R172, RZ, RZ, R171 ;  /* 0x000000ffffac7224 */ /* 0x000fe200078e00ab */
[----:B------:R-:W-:Y:S01]  /*2a800*/  MOV R171, R170 ;  /* 0x000000aa00ab7202 */ /* 0x000fe20000000f00 */
[----:B------:R-:W-:Y:S02]  /*2a810*/  IMAD.MOV.U32 R177, RZ, RZ, R176 ;  /* 0x000000ffffb17224 */ /* 0x000fe400078e00b0 */
[----:B------:R-:W-:Y:S02]  /*2a820*/  IMAD.MOV.U32 R170, RZ, RZ, R169 ;  /* 0x000000ffffaa7224 */ /* 0x000fe400078e00a9 */
[----:B------:R-:W-:Y:S02]  /*2a830*/  IMAD.MOV.U32 R176, RZ, RZ, R175 ;  /* 0x000000ffffb07224 */ /* 0x000fe400078e00af */
[----:B------:R-:W-:-:S02]  /*2a840*/  IMAD.MOV.U32 R175, RZ, RZ, R174 ;  /* 0x000000ffffaf7224 */ /* 0x000fc400078e00ae */
[----:B------:R-:W-:Y:S02]  /*2a850*/  IMAD.MOV.U32 R169, RZ, RZ, R168 ;  /* 0x000000ffffa97224 */ /* 0x000fe400078e00a8 */
[----:B------:R-:W-:Y:S02]  /*2a860*/  IMAD.MOV.U32 R174, RZ, RZ, R173 ;  /* 0x000000ffffae7224 */ /* 0x000fe400078e00ad */
[----:B------:R-:W-:Y:S02]  /*2a870*/  IMAD.MOV.U32 R173, RZ, RZ, R172 ;  /* 0x000000ffffad7224 */ /* 0x000fe400078e00ac */
[----:B------:R-:W-:Y:S01]  /*2a880*/  IMAD.MOV.U32 R172, RZ, RZ, R171 ;  /* 0x000000ffffac7224 */ /* 0x000fe200078e00ab */
[----:B------:R-:W-:Y:S01]  /*2a890*/  MOV R171, R170 ;  /* 0x000000aa00ab7202 */ /* 0x000fe20000000f00 */
[----:B------:R-:W-:Y:S02]  /*2a8a0*/  IMAD.MOV.U32 R170, RZ, RZ, R169 ;  /* 0x000000ffffaa7224 */ /* 0x000fe400078e00a9 */
[----:B--2---:R-:W-:-:S02]  /*2a8b0*/  IMAD.MOV.U32 R163, RZ, RZ, R159 ;  /* 0x000000ffffa37224 */ /* 0x004fc400078e009f */
[----:B------:R-:W-:Y:S02]  /*2a8c0*/  IMAD.MOV.U32 R159, RZ, RZ, R7 ;  /* 0x000000ffff9f7224 */ /* 0x000fe400078e0007 */
[----:B------:R-:W-:Y:S01]  /*2a8d0*/  IMAD.MOV.U32 R164, RZ, RZ, R163 ;  /* 0x000000ffffa47224 */ /* 0x000fe200078e00a3 */
[----:B------:R-:W2:Y:S01]  /*2a8e0*/  LDL.LU R7, [R1+0x7c] ;  /* 0x00007c0001077983 */ /* 0x000ea20000300800 */
[----:B------:R-:W-:Y:S02]  /*2a8f0*/  IMAD.MOV.U32 R163, RZ, RZ, R159 ;  /* 0x000000ffffa37224 */ /* 0x000fe400078e009f */
[----:B------:R-:W-:Y:S01]  /*2a900*/  IMAD.MOV.U32 R159, RZ, RZ, R6 ;  /* 0x000000ffff9f7224 */ /* 0x000fe200078e0006 */
[----:B------:R1:W-:Y:S04]  /*2a910*/  STL.64 [R1+0x420], R48 ;  /* 0x0004203001007387 */ /* 0x0003e80000100a00 */
[----:B------:R-:W2:Y:S04]  /*2a920*/  LDL R6, [R1+0x8d8] ;  /* 0x0008d80001067983 */ /* 0x000ea80000100800 */
[----:B------:R4:W-:Y:S01]  /*2a930*/  STL.64 [R1+0x418], R52 ;  /* 0x0004183401007387 */ /* 0x0009e20000100a00 */
[----:B------:R-:W-:-:S02]  /*2a940*/  IMAD.MOV.U32 R168, RZ, RZ, R164 ;  /* 0x000000ffffa87224 */ /* 0x000fc400078e00a4 */
[----:B------:R-:W-:Y:S01]  /*2a950*/  IMAD.MOV.U32 R164, RZ, RZ, R163 ;  /* 0x000000ffffa47224 */ /* 0x000fe200078e00a3 */
[-C--:B-1----:R-:W-:Y:S02]  /*2a960*/  LEA R48, P4, R60, R246.reuse, 0x2 ;  /* 0x000000f63c307211 */ /* 0x082fe400078810ff */
[----:B----4-:R-:W-:-:S04]  /*2a970*/  LEA R52, P0, R182, R246, 0x2 ;  /* 0x000000f6b6347211 */ /* 0x010fc800078010ff */
[-C--:B------:R-:W-:Y:S01]  /*2a980*/  LEA.HI.X.SX32 R53, R182, R0.reuse, 0x2, P0 ;  /* 0x00000000b6357211 */ /* 0x080fe200000f16ff */
[----:B------:R-:W-:Y:S01]  /*2a990*/  IMAD.MOV.U32 R182, RZ, RZ, R178 ;  /* 0x000000ffffb67224 */ /* 0x000fe200078e00b2 */
[----:B------:R-:W-:Y:S01]  /*2a9a0*/  MOV R178, R177 ;  /* 0x000000b100b27202 */ /* 0x000fe20000000f00 */
[----:B------:R-:W-:Y:S02]  /*2a9b0*/  IMAD.MOV.U32 R177, RZ, RZ, R176 ;  /* 0x000000ffffb17224 */ /* 0x000fe400078e00b0 */
[----:B------:R-:W-:Y:S02]  /*2a9c0*/  IMAD.MOV.U32 R163, RZ, RZ, R5 ;  /* 0x000000ffffa37224 */ /* 0x000fe400078e0005 */
[----:B------:R-:W-:Y:S02]  /*2a9d0*/  IMAD.MOV.U32 R176, RZ, RZ, R175 ;  /* 0x000000ffffb07224 */ /* 0x000fe400078e00af */
[----:B------:R-:W-:Y:S01]  /*2a9e0*/  IMAD.MOV.U32 R169, RZ, RZ, R168 ;  /* 0x000000ffffa97224 */ /* 0x000fe200078e00a8 */
[----:B------:R-:W-:Y:S01]  /*2a9f0*/  LEA.HI.X.SX32 R49, R60, R0, 0x2, P4 ;  /* 0x000000003c317211 */ /* 0x000fe200020f16ff */
[----:B------:R-:W-:Y:S01]  /*2aa00*/  IMAD.MOV.U32 R175, RZ, RZ, R174 ;  /* 0x000000ffffaf7224 */ /* 0x000fe200078e00ae */
[----:B------:R-:W4:Y:S01]  /*2aa10*/  LDL.LU R5, [R1+0xf0] ;  /* 0x0000f00001057983 */ /* 0x000f220000300800 */
[----:B------:R-:W-:-:S02]  /*2aa20*/  IMAD.MOV.U32 R174, RZ, RZ, R173 ;  /* 0x000000ffffae7224 */ /* 0x000fc400078e00ad */
[----:B------:R-:W-:Y:S02]  /*2aa30*/  IMAD.MOV.U32 R168, RZ, RZ, R164 ;  /* 0x000000ffffa87224 */ /* 0x000fe400078e00a4 */
[----:B------:R-:W-:Y:S02]  /*2aa40*/  IMAD.MOV.U32 R173, RZ, RZ, R172 ;  /* 0x000000ffffad7224 */ /* 0x000fe400078e00ac */
[----:B------:R-:W-:Y:S02]  /*2aa50*/  IMAD.MOV.U32 R164, RZ, RZ, R163 ;  /* 0x000000ffffa47224 */ /* 0x000fe400078e00a3 */
[----:B------:R-:W-:Y:S01]  /*2aa60*/  IMAD.MOV.U32 R172, RZ, RZ, R171 ;  /* 0x000000ffffac7224 */ /* 0x000fe200078e00ab */
[----:B------:R-:W-:Y:S01]  /*2aa70*/  MOV R171, R170 ;  /* 0x000000aa00ab7202 */ /* 0x000fe20000000f00 */
[----:B------:R-:W-:Y:S01]  /*2aa80*/  IMAD.MOV.U32 R163, RZ, RZ, R4 ;  /* 0x000000ffffa37224 */ /* 0x000fe200078e0004 */
[----:B------:R1:W-:Y:S01]  /*2aa90*/  STL.64 [R1+0x410], R50 ;  /* 0x0004103201007387 */ /* 0x0003e20000100a00 */
[----:B------:R-:W-:-:S02]  /*2aaa0*/  IMAD.MOV.U32 R170, RZ, RZ, R169 ;  /* 0x000000ffffaa7224 */ /* 0x000fc400078e00a9 */
[----:B------:R-:W-:Y:S01]  /*2aab0*/  IMAD.MOV.U32 R169, RZ, RZ, R168 ;  /* 0x000000ffffa97224 */ /* 0x000fe200078e00a8 */
[----:B------:R-:W2:Y:S01]  /*2aac0*/  LDL.LU R4, [R1+0xec] ;  /* 0x0000ec0001047983 */ /* 0x000ea20000300800 */
[----:B------:R-:W-:Y:S02]  /*2aad0*/  IMAD.MOV.U32 R168, RZ, RZ, R164 ;  /* 0x000000ffffa87224 */ /* 0x000fe400078e00a4 */
[----:B------:R-:W-:Y:S01]  /*2aae0*/  IMAD.MOV.U32 R164, RZ, RZ, R163 ;  /* 0x000000ffffa47224 */ /* 0x000fe200078e00a3 */
[----:B------:R3:W-:Y:S01]  /*2aaf0*/  STL.64 [R1+0x408], R48 ;  /* 0x0004083001007387 */ /* 0x0007e20000100a00 */
[----:B------:R-:W-:-:S03]  /*2ab00*/  IMAD.MOV.U32 R163, RZ, RZ, R161 ;  /* 0x000000ffffa37224 */ /* 0x000fc600078e00a1 */
[----:B------:R3:W-:Y:S04]  /*2ab10*/  STL.64 [R1+0x400], R52 ;  /* 0x0004003401007387 */ /* 0x0007e80000100a00 */
[----:B------:R-:W2:Y:S01]  /*2ab20*/  LDL.LU R161, [R1+0x298] ;  /* 0x0002980001a17983 */ /* 0x000ea20000300800 */
[CC--:B-1----:R-:W-:Y:S02]  /*2ab30*/  LEA R50, P6, R186.reuse, R246.reuse, 0x2 ;  /* 0x000000f6ba327211 */ /* 0x0c2fe400078c10ff */
[C---:B---3--:R-:W-:Y:S02]  /*2ab40*/  LEA R48, P4, R181.reuse, R246, 0x2 ;  /* 0x000000f6b5307211 */ /* 0x048fe400078810ff */
[-C--:B------:R-:W-:Y:S02]  /*2ab50*/  LEA.HI.X.SX32 R51, R186, R0.reuse, 0x2, P6 ;  /* 0x00000000ba337211 */ /* 0x080fe400030f16ff */
[----:B------:R-:W-:Y:S01]  /*2ab60*/  LEA.HI.X.SX32 R49, R181, R0, 0x2, P4 ;  /* 0x00000000b5317211 */ /* 0x000fe200020f16ff */
[----:B------:R-:W-:Y:S01]  /*2ab70*/  IMAD.MOV.U32 R181, RZ, RZ, R178 ;  /* 0x000000ffffb57224 */ /* 0x000fe200078e00b2 */
[----:B------:R-:W-:Y:S01]  /*2ab80*/  MOV R178, R177 ;  /* 0x000000b100b27202 */ /* 0x000fe20000000f00 */
[----:B------:R-:W-:-:S02]  /*2ab90*/  IMAD.MOV.U32 R177, RZ, RZ, R176 ;  /* 0x000000ffffb17224 */ /* 0x000fc400078e00b0 */
[----:B------:R-:W-:Y:S02]  /*2aba0*/  IMAD.MOV.U32 R176, RZ, RZ, R175 ;  /* 0x000000ffffb07224 */ /* 0x000fe400078e00af */
[----:B------:R-:W-:Y:S01]  /*2abb0*/  IMAD.MOV.U32 R175, RZ, RZ, R174 ;  /* 0x000000ffffaf7224 */ /* 0x000fe200078e00ae */
[----:B------:R1:W-:Y:S01]  /*2abc0*/  STL.64 [R1+0x3f8], R50 ;  /* 0x0003f83201007387 */ /* 0x0003e20000100a00 */
[----:B------:R-:W-:Y:S01]  /*2abd0*/  IMAD.MOV.U32 R174, RZ, RZ, R173 ;  /* 0x000000ffffae7224 */ /* 0x000fe200078e00ad */
[----:B------:R-:W-:Y:S01]  /*2abe0*/  LEA R52, P0, R61, R246, 0x2 ;  /* 0x000000f63d347211 */ /* 0x000fe200078010ff */
[----:B------:R-:W-:Y:S01]  /*2abf0*/  IMAD.MOV.U32 R173, RZ, RZ, R172 ;  /* 0x000000ffffad7224 */ /* 0x000fe200078e00ac */
[----:B------:R-:W-:Y:S01]  /*2ac00*/  MOV R186, R178 ;  /* 0x000000b200ba7202 */ /* 0x000fe20000000f00 */
[----:B------:R-:W-:Y:S01]  /*2ac10*/  IMAD.MOV.U32 R172, RZ, RZ, R171 ;  /* 0x000000ffffac7224 */ /* 0x000fe200078e00ab */
[----:B------:R-:W-:Y:S01]  /*2ac20*/  MOV R171, R170 ;  /* 0x000000aa00ab7202 */ /* 0x000fe20000000f00 */
[----:B------:R-:W-:-:S02]  /*2ac30*/  IMAD.MOV.U32 R178, RZ, RZ, R177 ;  /* 0x000000ffffb27224 */ /* 0x000fc400078e00b1 */
[----:B------:R-:W-:Y:S01]  /*2ac40*/  IMAD.MOV.U32 R170, RZ, RZ, R169 ;  /* 0x000000ffffaa7224 */ /* 0x000fe200078e00a9 */
[----:B-1----:R-:W-:Y:S01]  /*2ac50*/  LEA R50, P6, R179, R246, 0x2 ;  /* 0x000000f6b3327211 */ /* 0x002fe200078c10ff */
[----:B------:R-:W-:Y:S01]  /*2ac60*/  IMAD.MOV.U32 R177, RZ, RZ, R176 ;  /* 0x000000ffffb17224 */ /* 0x000fe200078e00b0 */
[-C--:B------:R-:W-:Y:S01]  /*2ac70*/  LEA.HI.X.SX32 R53, R61, R0.reuse, 0x2, P0 ;  /* 0x000000003d357211 */ /* 0x080fe200000f16ff */
[----:B------:R-:W-:Y:S01]  /*2ac80*/  IMAD.MOV.U32 R169, RZ, RZ, R168 ;  /* 0x000000ffffa97224 */ /* 0x000fe200078e00a8 */
[----:B------:R-:W-:Y:S01]  /*2ac90*/  LEA.HI.X.SX32 R51, R179, R0, 0x2, P6 ;  /* 0x00000000b3337211 */ /* 0x000fe200030f16ff */
[----:B------:R-:W-:Y:S02]  /*2aca0*/  IMAD.MOV.U32 R176, RZ, RZ, R175 ;  /* 0x000000ffffb07224 */ /* 0x000fe400078e00af */
[----:B------:R-:W-:Y:S02]  /*2acb0*/  IMAD.MOV.U32 R168, RZ, RZ, R164 ;  /* 0x000000ffffa87224 */ /* 0x000fe400078e00a4 */
[----:B------:R-:W-:-:S02]  /*2acc0*/  IMAD.MOV.U32 R175, RZ, RZ, R174 ;  /* 0x000000ffffaf7224 */ /* 0x000fc400078e00ae */
[----:B------:R-:W-:Y:S02]  /*2acd0*/  IMAD.MOV.U32 R164, RZ, RZ, R163 ;  /* 0x000000ffffa47224 */ /* 0x000fe400078e00a3 */
[----:B------:R-:W-:Y:S02]  /*2ace0*/  IMAD.MOV.U32 R174, RZ, RZ, R173 ;  /* 0x000000ffffae7224 */ /* 0x000fe400078e00ad */
[----:B------:R-:W-:Y:S01]  /*2acf0*/  IMAD.MOV.U32 R179, RZ, RZ, R178 ;  /* 0x000000ffffb37224 */ /* 0x000fe200078e00b2 */
[----:B------:R1:W-:Y:S01]  /*2ad00*/  STL.64 [R1+0x3f0], R48 ;  /* 0x0003f03001007387 */ /* 0x0003e20000100a00 */
[----:B------:R-:W-:Y:S01]  /*2ad10*/  IMAD.MOV.U32 R173, RZ, RZ, R172 ;  /* 0x000000ffffad7224 */ /* 0x000fe200078e00ac */
[----:B------:R-:W-:Y:S01]  /*2ad20*/  MOV R172, R171 ;  /* 0x000000ab00ac7202 */ /* 0x000fe20000000f00 */
[----:B------:R-:W-:Y:S02]  /*2ad30*/  IMAD.MOV.U32 R178, RZ, RZ, R177 ;  /* 0x000000ffffb27224 */ /* 0x000fe400078e00b1 */
[----:B------:R-:W-:-:S02]  /*2ad40*/  IMAD.MOV.U32 R177, RZ, RZ, R176 ;  /* 0x000000ffffb17224 */ /* 0x000fc400078e00b0 */
[----:B------:R-:W-:Y:S02]  /*2ad50*/  IMAD.MOV.U32 R171, RZ, RZ, R170 ;  /* 0x000000ffffab7224 */ /* 0x000fe400078e00aa */
[----:B------:R-:W-:Y:S02]  /*2ad60*/  IMAD.MOV.U32 R176, RZ, RZ, R175 ;  /* 0x000000ffffb07224 */ /* 0x000fe400078e00af */
[----:B------:R-:W-:Y:S02]  /*2ad70*/  IMAD.MOV.U32 R170, RZ, RZ, R169 ;  /* 0x000000ffffaa7224 */ /* 0x000fe400078e00a9 */
[----:B------:R-:W-:Y:S02]  /*2ad80*/  IMAD.MOV.U32 R175, RZ, RZ, R174 ;  /* 0x000000ffffaf7224 */ /* 0x000fe400078e00ae */
[----:B------:R-:W-:Y:S02]  /*2ad90*/  IMAD.MOV.U32 R169, RZ, RZ, R168 ;  /* 0x000000ffffa97224 */ /* 0x000fe400078e00a8 */
[----:B------:R-:W-:Y:S01]  /*2ada0*/  IMAD.MOV.U32 R174, RZ, RZ, R173 ;  /* 0x000000ffffae7224 */ /* 0x000fe200078e00ad */
[----:B------:R-:W-:Y:S01]  /*2adb0*/  MOV R173, R172 ;  /* 0x000000ac00ad7202 */ /* 0x000fe20000000f00 */
[----:B------:R-:W-:-:S02]  /*2adc0*/  IMAD.MOV.U32 R61, RZ, RZ, R178 ;  /* 0x000000ffff3d7224 */ /* 0x000fc400078e00b2 */
[----:B------:R-:W-:Y:S02]  /*2add0*/  IMAD.MOV.U32 R168, RZ, RZ, R164 ;  /* 0x000000ffffa87224 */ /* 0x000fe400078e00a4 */
[----:B------:R-:W-:Y:S02]  /*2ade0*/  IMAD.MOV.U32 R178, RZ, RZ, R177 ;  /* 0x000000ffffb27224 */ /* 0x000fe400078e00b1 */
[----:B------:R-:W-:Y:S02]  /*2adf0*/  IMAD.MOV.U32 R172, RZ, RZ, R171 ;  /* 0x000000ffffac7224 */ /* 0x000fe400078e00ab */
[----:B------:R-:W-:Y:S02]  /*2ae00*/  IMAD.MOV.U32 R177, RZ, RZ, R176 ;  /* 0x000000ffffb17224 */ /* 0x000fe400078e00b0 */
[----:B------:R-:W-:Y:S02]  /*2ae10*/  IMAD.MOV.U32 R171, RZ, RZ, R170 ;  /* 0x000000ffffab7224 */ /* 0x000fe400078e00aa */
[----:B------:R-:W-:Y:S01]  /*2ae20*/  IMAD.MOV.U32 R176, RZ, RZ, R175 ;  /* 0x000000ffffb07224 */ /* 0x000fe200078e00af */
[----:B-1----:R-:W-:Y:S01]  /*2ae30*/  LEA R48, P4, R62, R246, 0x2 ;  /* 0x000000f63e307211 */ /* 0x002fe200078810ff */
[----:B------:R-:W-:-:S02]  /*2ae40*/  IMAD.MOV.U32 R170, RZ, RZ, R169 ;  /* 0x000000ffffaa7224 */ /* 0x000fc400078e00a9 */
[----:B------:R-:W-:Y:S01]  /*2ae50*/  IMAD.MOV.U32 R175, RZ, RZ, R174 ;  /* 0x000000ffffaf7224 */ /* 0x000fe200078e00ae */
[----:B------:R-:W-:Y:S01]  /*2ae60*/  MOV R174, R173 ;  /* 0x000000ad00ae7202 */ /* 0x000fe20000000f00 */
[----:B------:R-:W-:Y:S02]  /*2ae70*/  IMAD.MOV.U32 R169, RZ, RZ, R168 ;  /* 0x000000ffffa97224 */ /* 0x000fe400078e00a8 */
[----:B------:R-:W-:Y:S02]  /*2ae80*/  IMAD.MOV.U32 R173, RZ, RZ, R172 ;  /* 0x000000ffffad7224 */ /* 0x000fe400078e00ac */
[----:B------:R-:W-:Y:S01]  /*2ae90*/  IMAD.MOV.U32 R172, RZ, RZ, R171 ;  /* 0x000000ffffac7224 */ /* 0x000fe200078e00ab */
[----:B------:R-:W-:Y:S01]  /*2aea0*/  LEA.HI.X.SX32 R49, R62, R0, 0x2, P4 ;  /* 0x000000003e317211 */ /* 0x000fe200020f16ff */
[----:B------:R-:W-:Y:S02]  /*2aeb0*/  IMAD.MOV.U32 R171, RZ, RZ, R170 ;  /* 0x000000ffffab7224 */ /* 0x000fe400078e00aa */
[----:B------:R-:W-:-:S02]  /*2aec0*/  IMAD.MOV.U32 R170, RZ, RZ, R169 ;  /* 0x000000ffffaa7224 */ /* 0x000fc400078e00a9 */
[----:B--2---:R-:W-:Y:S02]  /*2aed0*/  IMAD.MOV.U32 R163, RZ, RZ, R161 ;  /* 0x000000ffffa37224 */ /* 0x004fe400078e00a1 */
[----:B------:R-:W-:Y:S02]  /*2aee0*/  IMAD.MOV.U32 R161, RZ, RZ, R44 ;  /* 0x000000ffffa17224 */ /* 0x000fe400078e002c */
[----:B------:R-:W2:Y:S01]  /*2aef0*/  LDL.LU R44, [R1+0x118] ;  /* 0x00011800012c7983 */ /* 0x000ea20000300800 */
[----:B------:R-:W-:-:S03]  /*2af00*/  IMAD.MOV.U32 R164, RZ, RZ, R163 ;  /* 0x000000ffffa47224 */ /* 0x000fc600078e00a3 */
[----:B------:R1:W-:Y:S01]  /*2af10*/  STL.64 [R1+0x3e8], R52 ;  /* 0x0003e83401007387 */ /* 0x0003e20000100a00 */
[----:B------:R-:W-:Y:S01]  /*2af20*/  IMAD.MOV.U32 R163, RZ, RZ, R161 ;  /* 0x000000ffffa37224 */ /* 0x000fe200078e00a1 */
[----:B------:R-:W-:Y:S01]  /*2af30*/  MOV R161, R45 ;  /* 0x0000002d00a17202 */ /* 0x000fe20000000f00 */
[----:B------:R-:W-:Y:S01]  /*2af40*/  IMAD.MOV.U32 R168, RZ, RZ, R164 ;  /* 0x000000ffffa87224 */ /* 0x000fe200078e00a4 */
[----:B------:R-:W3:Y:S01]  /*2af50*/  LDL.LU R45, [R1+0x114] ;  /* 0x00011400012d7983 */ /* 0x000ee20000300800 */
[----:B------:R-:W-:Y:S01]  /*2af60*/  IMAD.MOV.U32 R164, RZ, RZ, R163 ;  /* 0x000000ffffa47224 */ /* 0x000fe200078e00a3 */
[----:B-1----:R-:W-:-:S04]  /*2af70*/  LEA R52, P0, R180, R246, 0x2 ;  /* 0x000000f6b4347211 */ /* 0x002fc800078010ff */
[----:B------:R-:W-:Y:S01]  /*2af80*/  LEA.HI.X.SX32 R53, R180, R0, 0x2, P0 ;  /* 0x00000000b4357211 */ /* 0x000fe200000f16ff */
[----:B------:R-:W-:Y:S02]  /*2af90*/  IMAD.MOV.U32 R180, RZ, RZ, R178 ;  /* 0x000000ffffb47224 */ /* 0x000fe400078e00b2 */
[----:B------:R-:W-:Y:S01]  /*2afa0*/  IMAD.MOV.U32 R178, RZ, RZ, R177 ;  /* 0x000000ffffb27224 */ /* 0x000fe200078e00b1 */
[----:B------:R-:W-:Y:S01]  /*2afb0*/  MOV R163, R161 ;  /* 0x000000a100a37202 */ /* 0x000fe20000000f00 */
[----:B------:R-:W-:Y:S01]  /*2afc0*/  IMAD.MOV.U32 R177, RZ, RZ, R176 ;  /* 0x000000ffffb17224 */ /* 0x000fe200078e00b0 */
[----:B------:R1:W-:Y:S01]  /*2afd0*/  STL.64 [R1+0x3e0], R50 ;  /* 0x0003e03201007387 */ /* 0x0003e20000100a00 */
[----:B------:R-:W-:Y:S01]  /*2afe0*/  IMAD.MOV.U32 R176, RZ, RZ, R175 ;  /* 0x000000ffffb07224 */ /* 0x000fe200078e00af */
[----:B------:R-:W-:Y:S01]  /*2aff0*/  MOV R175, R174 ;  /* 0x000000ae00af7202 */ /* 0x000fe20000000f00 */
[----:B------:R-:W-:Y:S02]  /*2b000*/  IMAD.MOV.U32 R161, RZ, RZ, R3 ;  /* 0x000000ffffa17224 */ /* 0x000fe400078e0003 */
[----:B------:R-:W-:Y:S01]  /*2b010*/  IMAD.MOV.U32 R169, RZ, RZ, R168 ;  /* 0x000000ffffa97224 */ /* 0x000fe200078e00a8 */
[----:B------:R-:W2:Y:S01]  /*2b020*/  LDL.LU R3, [R1+0x110] ;  /* 0x0001100001037983 */ /* 0x000ea20000300800 */
[----:B------:R-:W-:-:S02]  /*2b030*/  IMAD.MOV.U32 R174, RZ, RZ, R173 ;  /* 0x000000ffffae7224 */ /* 0x000fc400078e00ad */
[----:B------:R-:W-:Y:S02]  /*2b040*/  IMAD.MOV.U32 R62, RZ, RZ, R178 ;  /* 0x000000ffff3e7224 */ /* 0x000fe400078e00b2 */
[----:B------:R-:W-:Y:S01]  /*2b050*/  IMAD.MOV.U32 R168, RZ, RZ, R164 ;  /* 0x000000ffffa87224 */ /* 0x000fe200078e00a4 */
[C---:B-1----:R-:W-:Y:S01]  /*2b060*/  LEA R50, P6, R185.reuse, R246, 0x2 ;  /* 0x000000f6b9327211 */ /* 0x042fe200078c10ff */
[----:B------:R-:W-:Y:S01]  /*2b070*/  IMAD.MOV.U32 R173, RZ, RZ, R172 ;  /* 0x000000ffffad7224 */ /* 0x000fe200078e00ac */
[----:B------:R-:W-:Y:S01]  /*2b080*/  MOV R164, R163 ;  /* 0x000000a300a47202 */ /* 0x000fe20000000f00 */
[----:B------:R-:W-:Y:S02]  /*2b090*/  IMAD.MOV.U32 R178, RZ, RZ, R177 ;  /* 0x000000ffffb27224 */ /* 0x000fe400078e00b1 */
[----:B------:R-:W-:Y:S02]  /*2b0a0*/  IMAD.MOV.U32 R172, RZ, RZ, R171 ;  /* 0x000000ffffac7224 */ /* 0x000fe400078e00ab */
[----:B------:R-:W-:Y:S01]  /*2b0b0*/  IMAD.MOV.U32 R177, RZ, RZ, R176 ;  /* 0x000000ffffb17224 */ /* 0x000fe200078e00b0 */
[----:B------:R-:W-:Y:S01]  /*2b0c0*/  MOV R176, R175 ;  /* 0x000000af00b07202 */ /* 0x000fe20000000f00 */
[----:B------:R-:W-:Y:S01]  /*2b0d0*/  IMAD.MOV.U32 R163, RZ, RZ, R161 ;  /* 0x000000ffffa37224 */ /* 0x000fe200078e00a1 */
[----:B------:R1:W-:Y:S01]  /*2b0e0*/  STL.64 [R1+0x3d8], R48 ;  /* 0x0003d83001007387 */ /* 0x0003e20000100a00 */
[----:B------:R-:W-:Y:S01]  /*2b0f0*/  IMAD.MOV.U32 R171, RZ, RZ, R170 ;  /* 0x000000ffffab7224 */ /* 0x000fe200078e00aa */
[----:B------:R-:W-:Y:S01]  /*2b100*/  LEA.HI.X.SX32 R51, R185, R0, 0x2, P6 ;  /* 0x00000000b9337211 */ /* 0x000fe200030f16ff */
[----:B------:R-:W-:-:S02]  /*2b110*/  IMAD.MOV.U32 R161, RZ, RZ, R147 ;  /* 0x000000ffffa17224 */ /* 0x000fc400078e0093 */
[----:B------:R-:W-:Y:S01]  /*2b120*/  IMAD.MOV.U32 R170, RZ, RZ, R169 ;  /* 0x000000ffffaa7224 */ /* 0x000fe200078e00a9 */
[----:B------:R-:W2:Y:S01]  /*2b130*/  LDL.LU R147, [R1+0x10c] ;  /* 0x00010c0001937983 */ /* 0x000ea20000300800 */
[----:B------:R-:W-:Y:S02]  /*2b140*/  IMAD.MOV.U32 R175, RZ, RZ, R174 ;  /* 0x000000ffffaf7224 */ /* 0x000fe400078e00ae */
[----:B------:R-:W-:Y:S01]  /*2b150*/  IMAD.MOV.U32 R169, RZ, RZ, R168 ;  /* 0x000000ffffa97224 */ /* 0x000fe200078e00a8 */
[----:B------:R-:W-:Y:S01]  /*2b160*/  MOV R168, R164 ;  /* 0x000000a400a87202 */ /* 0x000fe20000000f00 */
[----:B------:R-:W-:Y:S01]  /*2b170*/  IMAD.MOV.U32 R174, RZ, RZ, R173 ;  /* 0x000000ffffae7224 */ /* 0x000fe200078e00ad */
[----:B-1----:R-:W-:Y:S01]  /*2b180*/  LEA R48, P4, R63, R246, 0x2 ;  /* 0x000000f63f307211 */ /* 0x002fe200078810ff */
[----:B------:R-:W-:Y:S02]  /*2b190*/  IMAD.MOV.U32 R185, RZ, RZ, R178 ;  /* 0x000000ffffb97224 */ /* 0x000fe400078e00b2 */
[----:B------:R-:W-:-:S02]  /*2b1a0*/  IMAD.MOV.U32 R173, RZ, RZ, R172 ;  /* 0x000000ffffad7224 */ /* 0x000fc400078e00ac */
[----:B------:R-:W-:Y:S01]  /*2b1b0*/  IMAD.MOV.U32 R178, RZ, RZ, R177 ;  /* 0x000000ffffb27224 */ /* 0x000fe200078e00b1 */
[----:B------:R-:W-:Y:S01]  /*2b1c0*/  MOV R177, R176 ;  /* 0x000000b000b17202 */ /* 0x000fe20000000f00 */
[----:B------:R-:W-:Y:S02]  /*2b1d0*/  IMAD.MOV.U32 R164, RZ, RZ, R163 ;  /* 0x000000ffffa47224 */ /* 0x000fe400078e00a3 */
[----:B------:R-:W-:Y:S01]  /*2b1e0*/  IMAD.MOV.U32 R172, RZ, RZ, R171 ;  /* 0x000000ffffac7224 */ /* 0x000fe200078e00ab */
[----:B------:R-:W-:Y:S01]  /*2b1f0*/  LEA.HI.X.SX32 R49, R63, R0, 0x2, P4 ;  /* 0x000000003f317211 */ /* 0x000fe200020f16ff */
[----:B------:R-:W-:Y:S02]  /*2b200*/  IMAD.MOV.U32 R163, RZ, RZ, R161 ;  /* 0x000000ffffa37224 */ /* 0x000fe400078e00a1 */
[----:B------:R-:W-:Y:S02]  /*2b210*/  IMAD.MOV.U32 R171, RZ, RZ, R170 ;  /* 0x000000ffffab7224 */ /* 0x000fe400078e00aa */
[----:B------:R-:W-:-:S02]  /*2b220*/  IMAD.MOV.U32 R176, RZ, RZ, R175 ;  /* 0x000000ffffb07224 */ /* 0x000fc400078e00af */
[----:B------:R-:W-:Y:S02]  /*2b230*/  IMAD.MOV.U32 R161, RZ, RZ, R40 ;  /* 0x000000ffffa17224 */ /* 0x000fe400078e0028 */
[----:B------:R-:W-:Y:S01]  /*2b240*/  IMAD.MOV.U32 R170, RZ, RZ, R169 ;  /* 0x000000ffffaa7224 */ /* 0x000fe200078e00a9 */
[----:B------:R-:W-:Y:S01]  /*2b250*/  MOV R169, R168 ;  /* 0x000000a800a97202 */ /* 0x000fe20000000f00 */
        /* <DEDUP_REMOVED lines=14> */
[----:B------:R-:W-:Y:S01]  /*2b340*/  IMAD.MOV.U32 R175, RZ, RZ, R174 ;  /* 0x000000ffffaf7224 */ /* 0x000fe200078e00ae */
[C---:B------:R-:W-:Y:S01]  /*2b350*/  LEA R248, P0, R64.reuse, R246, 0x2 ;  /* 0x000000f640f87211 */ /* 0x040fe200078010ff */
[----:B------:R-:W-:Y:S02]  /*2b360*/  IMAD.MOV.U32 R169, RZ, RZ, R168 ;  /* 0x000000ffffa97224 */ /* 0x000fe400078e00a8 */
[----:B------:R-:W-:Y:S01]  /*2b370*/  IMAD.MOV.U32 R174, RZ, RZ, R173 ;  /* 0x000000ffffae7224 */ /* 0x000fe200078e00ad */
[----:B------:R1:W-:Y:S01]  /*2b380*/  STL.64 [R1+0x3d0], R52 ;  /* 0x0003d03401007387 */ /* 0x0003e20000100a00 */
[----:B------:R-:W-:Y:S02]  /*2b390*/  IMAD.MOV.U32 R168, RZ, RZ, R164 ;  /* 0x000000ffffa87224 */ /* 0x000fe400078e00a4 */
[----:B------:R-:W-:Y:S01]  /*2b3a0*/  IMAD.MOV.U32 R173, RZ, RZ, R172 ;  /* 0x000000ffffad7224 */ /* 0x000fe200078e00ac */
[----:B------:R-:W-:Y:S01]  /*2b3b0*/  LEA.HI.X.SX32 R249, R64, R0, 0x2, P0 ;  /* 0x0000000040f97211 */ /* 0x000fe200000f16ff */
[----:B------:R-:W-:Y:S01]  /*2b3c0*/  IMAD.MOV.U32 R164, RZ, RZ, R163 ;  /* 0x000000ffffa47224 */ /* 0x000fe200078e00a3 */
[----:B------:R-:W2:Y:S01]  /*2b3d0*/  LDL.LU R40, [R1+0x108] ;  /* 0x0001080001287983 */ /* 0x000ea20000300800 */
[----:B------:R-:W-:Y:S01]  /*2b3e0*/  IMAD.MOV.U32 R172, RZ, RZ, R171 ;  /* 0x000000ffffac7224 */ /* 0x000fe200078e00ab */
[----:B------:R-:W-:Y:S01]  /*2b3f0*/  MOV R171, R170 ;  /* 0x000000aa00ab7202 */ /* 0x000fe20000000f00 */
[----:B------:R-:W-:-:S02]  /*2b400*/  IMAD.MOV.U32 R163, RZ, RZ, R161 ;  /* 0x000000ffffa37224 */ /* 0x000fc400078e00a1 */
[----:B------:R-:W-:Y:S01]  /*2b410*/  IMAD.MOV.U32 R161, RZ, RZ, R41 ;  /* 0x000000ffffa17224 */ /* 0x000fe200078e0029 */
[C---:B-1----:R-:W-:Y:S01]  /*2b420*/  LEA R52, P6, R184.reuse, R246, 0x2 ;  /* 0x000000f6b8347211 */ /* 0x042fe200078c10ff */
[----:B------:R-:W-:Y:S01]  /*2b430*/  IMAD.MOV.U32 R170, RZ, RZ, R169 ;  /* 0x000000ffffaa7224 */ /* 0x000fe200078e00a9 */
[----:B------:R-:W-:Y:S01]  /*2b440*/  MOV R64, R178 ;  /* 0x000000b200407202 */ /* 0x000fe20000000f00 */
[----:B------:R-:W-:Y:S01]  /*2b450*/  IMAD.MOV.U32 R169, RZ, RZ, R168 ;  /* 0x000000ffffa97224 */ /* 0x000fe200078e00a8 */
[----:B------:R-:W-:Y:S01]  /*2b460*/  LEA.HI.X.SX32 R53, R184, R0, 0x2, P6 ;  /* 0x00000000b8357211 */ /* 0x000fe200030f16ff */
[----:B------:R-:W-:Y:S01]  /*2b470*/  IMAD.MOV.U32 R168, RZ, RZ, R164 ;  /* 0x000000ffffa87224 */ /* 0x000fe200078e00a4 */
[----:B------:R1:W-:Y:S01]  /*2b480*/  STL.64 [R1+0x3c8], R50 ;  /* 0x0003c83201007387 */ /* 0x0003e20000100a00 */
[----:B------:R-:W-:Y:S02]  /*2b490*/  IMAD.MOV.U32 R164, RZ, RZ, R163 ;  /* 0x000000ffffa47224 */ /* 0x000fe400078e00a3 */
[----:B------:R-:W-:Y:S01]  /*2b4a0*/  IMAD.MOV.U32 R178, RZ, RZ, R176 ;  /* 0x000000ffffb27224 */ /* 0x000fe200078e00b0 */
[----:B------:R-:W2:Y:S01]  /*2b4b0*/  LDL.LU R39, [R1+0x104] ;  /* 0x0001040001277983 */ /* 0x000ea20000300800 */
[----:B------:R-:W-:-:S02]  /*2b4c0*/  IMAD.MOV.U32 R163, RZ, RZ, R161 ;  /* 0x000000ffffa37224 */ /* 0x000fc400078e00a1 */
[----:B------:R-:W-:Y:S02]  /*2b4d0*/  IMAD.MOV.U32 R184, RZ, RZ, R177 ;  /* 0x000000ffffb87224 */ /* 0x000fe400078e00b1 */
[----:B------:R-:W-:Y:S01]  /*2b4e0*/  IMAD.MOV.U32 R176, RZ, RZ, R174 ;  /* 0x000000ffffb07224 */ /* 0x000fe200078e00ae */
[----:B------:R1:W-:Y:S01]  /*2b4f0*/  STL.64 [R1+0x3c0], R48 ;  /* 0x0003c03001007387 */ /* 0x0003e20000100a00 */
[----:B------:R-:W-:Y:S02]  /*2b500*/  IMAD.MOV.U32 R161, RZ, RZ, R42 ;  /* 0x000000ffffa17224 */ /* 0x000fe400078e002a */
[----:B------:R-:W-:Y:S01]  /*2b510*/  IMAD.MOV.U32 R177, RZ, RZ, R175 ;  /* 0x000000ffffb17224 */ /* 0x000fe200078e00af */
[----:B------:R-:W2:Y:S01]  /*2b520*/  LDL.LU R41, [R1+0x100] ;  /* 0x0001000001297983 */ /* 0x000ea20000300800 */
[----:B------:R-:W-:Y:S02]  /*2b530*/  IMAD.MOV.U32 R174, RZ, RZ, R172 ;  /* 0x000000ffffae7224 */ /* 0x000fe400078e00ac */
[----:B------:R-:W-:Y:S01]  /*2b540*/  IMAD.MOV.U32 R175, RZ, RZ, R173 ;  /* 0x000000ffffaf7224 */ /* 0x000fe200078e00ad */
[----:B------:R-:W-:Y:S01]  /*2b550*/  MOV R173, R171 ;  /* 0x000000ab00ad7202 */ /* 0x000fe20000000f00 */
[----:B------:R-:W-:Y:S01]  /*2b560*/  IMAD.MOV.U32 R172, RZ, RZ, R170 ;  /* 0x000000ffffac7224 */ /* 0x000fe200078e00aa */
[----:B------:R-:W2:Y:S01]  /*2b570*/  LDL.LU R42, [R1+0xfc] ;  /* 0x0000fc00012a7983 */ /* 0x000ea20000300800 */
[----:B------:R-:W-:-:S02]  /*2b580*/  IMAD.MOV.U32 R170, RZ, RZ, R168 ;  /* 0x000000ffffaa7224 */ /* 0x000fc400078e00a8 */
[----:B------:R-:W-:Y:S01]  /*2b590*/  IMAD.MOV.U32 R171, RZ, RZ, R169 ;  /* 0x000000ffffab7224 */ /* 0x000fe200078e00a9 */
[----:B------:R2:W-:Y:S01]  /*2b5a0*/  STL.64 [R1+0x3b0], R52 ;  /* 0x0003b03401007387 */ /* 0x0005e20000100a00 */
[----:B------:R-:W-:Y:S01]  /*2b5b0*/  IMAD.MOV.U32 R168, RZ, RZ, R163 ;  /* 0x000000ffffa87224 */ /* 0x000fe200078e00a3 */
[----:B------:R-:W-:Y:S01]  /*2b5c0*/  MOV R163, R47 ;  /* 0x0000002f00a37202 */ /* 0x000fe20000000f00 */
[----:B------:R-:W-:Y:S01]  /*2b5d0*/  IMAD.MOV.U32 R169, RZ, RZ, R164 ;  /* 0x000000ffffa97224 */ /* 0x000fe200078e00a4 */
[----:B------:R-:W2:Y:S01]  /*2b5e0*/  LDL.LU R47, [R1+0xf8] ;  /* 0x0000f800012f7983 */ /* 0x000ea20000300800 */
[----:B------:R-:W-:-:S03]  /*2b5f0*/  IMAD.MOV.U32 R164, RZ, RZ, R161 ;  /* 0x000000ffffa47224 */ /* 0x000fc600078e00a1 */
[----:B------:R-:W2:Y:S01]  /*2b600*/  LDL.LU R161, [R1+0x24c] ;  /* 0x00024c0001a17983 */ /* 0x000ea20000300800 */
[----:B-1----:R-:W-:-:S04]  /*2b610*/  LEA R50, P4, R65, R246, 0x2 ;  /* 0x000000f641327211 */ /* 0x002fc800078810ff */
[----:B------:R-:W-:Y:S01]  /*2b620*/  LEA.HI.X.SX32 R51, R65, R0, 0x2, P4 ;  /* 0x0000000041337211 */ /* 0x000fe200020f16ff */
        /* <DEDUP_REMOVED lines=10> */
[----:B------:R-:W-:Y:S01]  /*2b6d0*/  IMAD.MOV.U32 R169, RZ, RZ, R168 ;  /* 0x000000ffffa97224 */ /* 0x000fe200078e00a8 */
[----:B------:R-:W-:Y:S01]  /*2b6e0*/  STL.64 [R1+0x3b8], R248 ;  /* 0x0003b8f801007387 */ /* 0x000fe20000100a00 */
[----:B------:R-:W-:Y:S02]  /*2b6f0*/  IMAD.MOV.U32 R168, RZ, RZ, R164 ;  /* 0x000000ffffa87224 */ /* 0x000fe400078e00a4 */
[----:B------:R-:W-:Y:S01]  /*2b700*/  IMAD.MOV.U32 R164, RZ, RZ, R163 ;  /* 0x000000ffffa47224 */ /* 0x000fe200078e00a3 */
[----:B------:R-:W-:Y:S04]  /*2b710*/  STL.64 [R1+0x1f98], R248 ;  /* 0x001f98f801007387 */ /* 0x000fe80000100a00 */
[----:B------:R1:W-:Y:S01]  /*2b720*/  STL.64 [R1+0x3a8], R50 ;  /* 0x0003a83201007387 */ /* 0x0003e20000100a00 */
[----:B--2---:R-:W-:Y:S01]  /*2b730*/  MOV R163, R161 ;  /* 0x000000a100a37202 */ /* 0x004fe20000000f00 */
[----:B------:R-:W-:-:S02]  /*2b740*/  IMAD.MOV.U32 R161, RZ, RZ, R159 ;  /* 0x000000ffffa17224 */ /* 0x000fc400078e009f */
[----:B------:R-:W2:Y:S01]  /*2b750*/  LDL.LU R159, [R1+0x214] ;  /* 0x00021400019f7983 */ /* 0x000ea20000300800 */
[----:B------:R-:W-:-:S04]  /*2b760*/  LEA R48, P0, R183, R246, 0x2 ;  /* 0x000000f6b7307211 */ /* 0x000fc800078010ff */
[----:B------:R-:W-:Y:S01]  /*2b770*/  LEA.HI.X.SX32 R49, R183, R0, 0x2, P0 ;  /* 0x00000000b7317211 */ /* 0x000fe200000f16ff */
        /* <DEDUP_REMOVED lines=12> */
[----:B------:R-:W-:Y:S01]  /*2b840*/  MOV R164, R163 ;  /* 0x000000a300a47202 */ /* 0x000fe20000000f00 */
[----:B------:R-:W-:Y:S01]  /*2b850*/  IMAD.MOV.U32 R163, RZ, RZ, R161 ;  /* 0x000000ffffa37224 */ /* 0x000fe200078e00a1 */
[----:B------:R1:W-:Y:S01]  /*2b860*/  STL.64 [R1+0x3a0], R48 ;  /* 0x0003a03001007387 */ /* 0x0003e20000100a00 */
[----:B--2---:R-:W-:-:S03]  /*2b870*/  IMAD.MOV.U32 R161, RZ, RZ, R159 ;  /* 0x000000ffffa17224 */ /* 0x004fc600078e009f */
[----:B------:R-:W2:Y:S01]  /*2b880*/  LDL.LU R159, [R1+0x198] ;  /* 0x00019800019f7983 */ /* 0x000ea20000300800 */
[----:B------:R-:W-:-:S04]  /*2b890*/  LEA R52, P6, R182, R246, 0x2 ;  /* 0x000000f6b6347211 */ /* 0x000fc800078c10ff */
[----:B------:R-:W-:Y:S01]  /*2b8a0*/  LEA.HI.X.SX32 R53, R182, R0, 0x2, P6 ;  /* 0x00000000b6357211 */ /* 0x000fe200030f16ff */
[----:B------:R-:W-:Y:S02]  /*2b8b0*/  IMAD.MOV.U32 R182, RZ, RZ, R178 ;  /* 0x000000ffffb67224 */ /* 0x000fe400078e00b2 */
[----:B------:R-:W-:Y:S02]  /*2b8c0*/  IMAD.MOV.U32 R178, RZ, RZ, R177 ;  /* 0x000000ffffb27224 */ /* 0x000fe400078e00b1 */
[----:B------:R-:W-:Y:S02]  /*2b8d0*/  IMAD.MOV.U32 R177, RZ, RZ, R176 ;  /* 0x000000ffffb17224 */ /* 0x000fe400078e00b0 */
[----:B------:R-:W-:Y:S01]  /*2b8e0*/  IMAD.MOV.U32 R176, RZ, RZ, R175 ;  /* 0x000000ffffb07224 */ /* 0x000fe200078e00af */
[----:B------:R-:W-:Y:S01]  /*2b8f0*/  MOV R175, R174 ;  /* 0x000000ae00af7202 */ /* 0x000fe20000000f00 */
[----:B------:R-:W-:Y:S02]  /*2b900*/  IMAD.MOV.U32 R174, RZ, RZ, R173 ;  /* 0x000000ffffae7224 */ /* 0x000fe400078e00ad */
        /* <DEDUP_REMOVED lines=9> */
[----:B--2---:R-:W-:Y:S02]  /*2b9a0*/  IMAD.MOV.U32 R161, RZ, RZ, R159 ;  /* 0x000000ffffa17224 */ /* 0x004fe400078e009f */
        /* <DEDUP_REMOVED lines=14> */
[----:B------:R-:W-:Y:S02]  /*2ba90*/  IMAD.MOV.U32 R168, RZ, RZ, R164 ;  /* 0x000000ffffa87224 */ /* 0x000fe400078e00a4 */
[----:B------:R-:W-:Y:S01]  /*2baa0*/  IMAD.MOV.U32 R164, RZ, RZ, R163 ;  /* 0x000000ffffa47224 */ /* 0x000fe200078e00a3 */
[----:B------:R1:W-:Y:S01]  /*2bab0*/  STL.64 [R1+0x390], R50 ;  /* 0x0003903201007387 */ /* 0x0003e20000100a00 */
[----:B------:R-:W-:-:S02]  /*2bac0*/  IMAD.MOV.U32 R163, RZ, RZ, R161 ;  /* 0x000000ffffa37224 */ /* 0x000fc400078e00a1 */
[----:B--2---:R-:W-:Y:S02]  /*2bad0*/  IMAD.MOV.U32 R161, RZ, RZ, R159 ;  /* 0x000000ffffa17224 */ /* 0x004fe400078e009f */
[----:B------:R-:W2:Y:S01]  /*2bae0*/  LDL.LU R159, [R1+0x18c] ;  /* 0x00018c00019f7983 */ /* 0x000ea20000300800 */
[----:B------:R-:W-:-:S04]  /*2baf0*/  LEA R48, P0, R186, R246, 0x2 ;  /* 0x000000f6ba307211 */ /* 0x000fc800078010ff */
[----:B------:R-:W-:Y:S01]  /*2bb00*/  LEA.HI.X.SX32 R49, R186, R0, 0x2, P0 ;  /* 0x00000000ba317211 */ /* 0x000fe200000f16ff */
[----:B------:R-:W-:Y:S02]  /*2bb10*/  IMAD.MOV.U32 R186, RZ, RZ, R178 ;  /* 0x000000ffffba7224 */ /* 0x000fe400078e00b2 */
[----:B------:R-:W-:Y:S01]  /*2bb20*/  IMAD.MOV.U32 R178, RZ, RZ, R177 ;  /* 0x000000ffffb27224 */ /* 0x000fe200078e00b1 */
[----:B------:R-:W-:Y:S01]  /*2bb30*/  MOV R177, R176 ;  /* 0x000000b000b17202 */ /* 0x000fe20000000f00 */
[----:B------:R-:W-:Y:S02]  /*2bb40*/  IMAD.MOV.U32 R176, RZ, RZ, R175 ;  /* 0x000000ffffb07224 */ /* 0x000fe400078e00af */
        /* <DEDUP_REMOVED lines=15> */
[----:B------:R-:W-:Y:S01]  /*2bc40*/  IMAD.MOV.U32 R179, RZ, RZ, R178 ;  /* 0x000000ffffb37224 */ /* 0x000fe200078e00b2 */
[----:B------:R-:W-:Y:S01]  /*2bc50*/  MOV R178, R177 ;  /* 0x000000b100b27202 */ /* 0x000fe20000000f00 */
[----:B------:R-:W-:Y:S02]  /*2bc60*/  IMAD.MOV.U32 R177, RZ, RZ, R176 ;  /* 0x000000ffffb17224 */ /* 0x000fe400078e00b0 */
[----:B------:R-:W-:Y:S02]  /*2bc70*/  IMAD.MOV.U32 R176, RZ, RZ, R175 ;  /* 0x000000ffffb07224 */ /* 0x000fe400078e00af */
[----:B------:R-:W-:Y:S02]  /*2bc80*/  IMAD.MOV.U32 R175, RZ, RZ, R174 ;  /* 0x000000ffffaf7224 */ /* 0x000fe400078e00ae */
[----:B------:R-:W-:Y:S02]  /*2bc90*/  IMAD.MOV.U32 R174, RZ, RZ, R173 ;  /* 0x000000ffffae7224 */ /* 0x000fe400078e00ad */
[----:B------:R-:W-:-:S02]  /*2bca0*/  IMAD.MOV.U32 R173, RZ, RZ, R172 ;  /* 0x000000ffffad7224 */ /* 0x000fc400078e00ac */
[----:B------:R-:W-:Y:S01]  /*2bcb0*/  IMAD.MOV.U32 R172, RZ, RZ, R171 ;  /* 0x000000ffffac7224 */ /* 0x000fe200078e00ab */
[----:B------:R-:W-:Y:S01]  /*2bcc0*/  MOV R171, R170 ;  /* 0x000000aa00ab7202 */ /* 0x000fe20000000f00 */
[----:B------:R-:W-:Y:S02]  /*2bcd0*/  IMAD.MOV.U32 R170, RZ, RZ, R169 ;  /* 0x000000ffffaa7224 */ /* 0x000fe400078e00a9 */
[----:B------:R-:W-:Y:S02]  /*2bce0*/  IMAD.MOV.U32 R169, RZ, RZ, R168 ;  /* 0x000000ffffa97224 */ /* 0x000fe400078e00a8 */
[----:B------:R-:W-:Y:S02]  /*2bcf0*/  IMAD.MOV.U32 R168, RZ, RZ, R164 ;  /* 0x000000ffffa87224 */ /* 0x000fe400078e00a4 */
[----:B------:R-:W-:Y:S01]  /*2bd00*/  IMAD.MOV.U32 R164, RZ, RZ, R163 ;  /* 0x000000ffffa47224 */ /* 0x000fe200078e00a3 */
[----:B------:R1:W-:Y:S01]  /*2bd10*/  STL.64 [R1+0x380], R52 ;  /* 0x0003803401007387 */ /* 0x0003e20000100a00 */
[----:B------:R-:W-:-:S02]  /*2bd20*/  IMAD.MOV.U32 R163, RZ, RZ, R161 ;  /* 0x000000ffffa37224 */ /* 0x000fc400078e00a1 */
[----:B--2---:R-:W-:Y:S02]  /*2bd30*/  IMAD.MOV.U32 R161, RZ, RZ, R159 ;  /* 0x000000ffffa17224 */ /* 0x004fe400078e009f */
[----:B------:R-:W2:Y:S01]  /*2bd40*/  LDL.LU R159, [R1+0x154] ;  /* 0x00015400019f7983 */ /* 0x000ea20000300800 */
[----:B-1----:R-:W-:-:S04]  /*2bd50*/  LEA R50, P4, R61, R246, 0x2 ;  /* 0x000000f63d327211 */ /* 0x002fc800078810ff */
[----:B------:R-:W-:Y:S02]  /*2bd60*/  LEA.HI.X.SX32 R51, R61, R0, 0x2, P4 ;  /* 0x000000003d337211 */ /* 0x000fe400020f16ff */
        /* <DEDUP_REMOVED lines=11> */
[----:B------:R-:W-:Y:S02]  /*2be20*/  IMAD.MOV.U32 R168, RZ, RZ, R164 ;  /* 0x000000ffffa87224 */ /* 0x000fe400078e00a4 */
[----:B------:R-:W-:Y:S01]  /*2be30*/  IMAD.MOV.U32 R164, RZ, RZ, R163 ;  /* 0x000000ffffa47224 */ /* 0x000fe200078e00a3 */
[----:B------:R1:W-:Y:S01]  /*2be40*/  STL.64 [R1+0x378], R50 ;  /* 0x0003783201007387 */ /* 0x0003e20000100a00 */
[----:B------:R-:W-:Y:S01]  /*2be50*/  IMAD.MOV.U32 R163, RZ, RZ, R161 ;  /* 0x000000ffffa37224 */ /* 0x000fe200078e00a1 */
[----:B--2---:R-:W-:-:S02]  /*2be60*/  MOV R161, R159 ;  /* 0x0000009f00a17202 */ /* 0x004fc40000000f00 */
[----:B------:R-:W2:Y:S01]  /*2be70*/  LDL.LU R159, [R1+0x150] ;  /* 0x00015000019f7983 */ /* 0x000ea20000300800 */
[----:B------:R-:W-:-:S04]  /*2be80*/  LEA R48, P0, R180, R246, 0x2 ;  /* 0x000000f6b4307211 */ /* 0x000fc800078010ff */
        /* <DEDUP_REMOVED lines=37> */
[----:B-1----:R-:W-:-:S04]  /*2c0e0*/  LEA R50, P4, R185, R246, 0x2 ;  /* 0x000000f6b9327211 */ /* 0x002fc800078810ff */
        /* <DEDUP_REMOVED lines=208> */
[-C--:B------:R-:W-:Y:S02]  /*2cdf0*/  LEA R52, P6, R180, R246.reuse, 0x2 ;  /* 0x000000f6b4347211 */ /* 0x080fe400078c10ff */
[----:B-1----:R-:W-:Y:S02]  /*2ce00*/  LEA R50, P4, R62, R246, 0x2 ;  /* 0x000000f63e327211 */ /* 0x002fe400078810ff */
[----:B------:R-:W-:Y:S02]  /*2ce10*/  LEA.HI.X.SX32 R53, R180, R0, 0x2, P6 ;  /* 0x00000000b4357211 */ /* 0x000fe400030f16ff */
[----:B------:R-:W-:Y:S01]  /*2ce20*/  MOV R180, R178 ;  /* 0x000000b200b47202 */ /* 0x000fe20000000f00 */
[----:B------:R-:W-:-:S02]  /*2ce30*/  IMAD.MOV.U32 R178, RZ, RZ, R177 ;  /* 0x000000ffffb27224 */ /* 0x000fc400078e00b1 */
[----:B------:R-:W-:Y:S02]  /*2ce40*/  IMAD.MOV.U32 R177, RZ, RZ, R176 ;  /* 0x000000ffffb17224 */ /* 0x000fe400078e00b0 */
[----:B------:R-:W-:Y:S01]  /*2ce50*/  IMAD.MOV.U32 R176, RZ, RZ, R175 ;  /* 0x000000ffffb07224 */ /* 0x000fe200078e00af */
[----:B------:R-:W-:Y:S01]  /*2ce60*/  LEA.HI.X.SX32 R51, R62, R0, 0x2, P4 ;  /* 0x000000003e337211 */ /* 0x000fe200020f16ff */
[----:B------:R-:W-:Y:S02]  /*2ce70*/  IMAD.MOV.U32 R175, RZ, RZ, R174 ;  /* 0x000000ffffaf7224 */ /* 0x000fe400078e00ae */
[----:B------:R-:W-:Y:S01]  /*2ce80*/  IMAD.MOV.U32 R174, RZ, RZ, R173 ;  /* 0x000000ffffae7224 */ /* 0x000fe200078e00ad */
[----:B------:R-:W-:Y:S01]  /*2ce90*/  LEA R48, P0, R185, R246, 0x2 ;  /* 0x000000f6b9307211 */ /* 0x000fe200078010ff */
[----:B------:R-:W-:Y:S02]  /*2cea0*/  IMAD.MOV.U32 R173, RZ, RZ, R172 ;  /* 0x000000ffffad7224 */ /* 0x000fe400078e00ac */
[----:B------:R-:W-:Y:S01]  /*2ceb0*/  IMAD.MOV.U32 R62, RZ, RZ, R178 ;  /* 0x000000ffff3e7224 */ /* 0x000fe200078e00b2 */
[----:B------:R-:W-:Y:S01]  /*2cec0*/  MOV R172, R171 ;  /* 0x000000ab00ac7202 */ /* 0x000fe20000000f00 */
[----:B------:R-:W-:-:S02]  /*2ced0*/  IMAD.MOV.U32 R178, RZ, RZ, R177 ;  /* 0x000000ffffb27224 */ /* 0x000fc400078e00b1 */
[----:B------:R-:W-:Y:S02]  /*2cee0*/  IMAD.MOV.U32 R177, RZ, RZ, R176 ;  /* 0x000000ffffb17224 */ /* 0x000fe400078e00b0 */
[----:B------:R-:W-:Y:S02]  /*2cef0*/  IMAD.MOV.U32 R171, RZ, RZ, R170 ;  /* 0x000000ffffab7224 */ /* 0x000fe400078e00aa */
[----:B------:R-:W-:Y:S01]  /*2cf00*/  IMAD.MOV.U32 R176, RZ, RZ, R175 ;  /* 0x000000ffffb07224 */ /* 0x000fe200078e00af */
[----:B------:R-:W-:Y:S01]  /*2cf10*/  LEA.HI.X.SX32 R49, R185, R0, 0x2, P0 ;  /* 0x00000000b9317211 */ /* 0x000fe200000f16ff */
[----:B------:R-:W-:Y:S02]  /*2cf20*/  IMAD.MOV.U32 R170, RZ, RZ, R169 ;  /* 0x000000ffffaa7224 */ /* 0x000fe400078e00a9 */
[----:B------:R-:W-:Y:S01]  /*2cf30*/  IMAD.MOV.U32 R175, RZ, RZ, R174 ;  /* 0x000000ffffaf7224 */ /* 0x000fe200078e00ae */
[----:B------:R-:W-:Y:S01]  /*2cf40*/  MOV R174, R173 ;  /* 0x000000ad00ae7202 */ /* 0x000fe20000000f00 */
[----:B------:R-:W-:Y:S01]  /*2cf50*/  IMAD.MOV.U32 R169, RZ, RZ, R168 ;  /* 0x000000ffffa97224 */ /* 0x000fe200078e00a8 */
[----:B------:R1:W-:Y:S01]  /*2cf60*/  STL.64 [R1+0x308], R52 ;  /* 0x0003083401007387 */ /* 0x0003e20000100a00 */
[----:B------:R-:W-:-:S02]  /*2cf70*/  IMAD.MOV.U32 R168, RZ, RZ, R164 ;  /* 0x000000ffffa87224 */ /* 0x000fc400078e00a4 */
        /* <DEDUP_REMOVED lines=9> */
[----:B------:R-:W-:Y:S01]  /*2d010*/  IMAD.MOV.U32 R171, RZ, RZ, R170 ;  /* 0x000000ffffab7224 */ /* 0x000fe200078e00aa */
[----:B------:R-:W-:Y:S01]  /*2d020*/  LEA.HI.X.SX32 R53, R63, R0, 0x2, P6 ;  /* 0x000000003f357211 */ /* 0x000fe200030f16ff */
[----:B------:R-:W-:Y:S02]  /*2d030*/  IMAD.MOV.U32 R170, RZ, RZ, R169 ;  /* 0x000000ffffaa7224 */ /* 0x000fe400078e00a9 */
[----:B------:R-:W-:Y:S02]  /*2d040*/  IMAD.MOV.U32 R175, RZ, RZ, R174 ;  /* 0x000000ffffaf7224 */ /* 0x000fe400078e00ae */
[----:B------:R-:W-:Y:S02]  /*2d050*/  IMAD.MOV.U32 R169, RZ, RZ, R168 ;  /* 0x000000ffffa97224 */ /* 0x000fe400078e00a8 */
[----:B------:R-:W-:-:S02]  /*2d060*/  IMAD.MOV.U32 R174, RZ, RZ, R173 ;  /* 0x000000ffffae7224 */ /* 0x000fc400078e00ad */
[----:B------:R-:W-:Y:S01]  /*2d070*/  IMAD.MOV.U32 R168, RZ, RZ, R164 ;  /* 0x000000ffffa87224 */ /* 0x000fe200078e00a4 */
[----:B------:R-:W-:Y:S01]  /*2d080*/  MOV R164, R163 ;  /* 0x000000a300a47202 */ /* 0x000fe20000000f00 */
[----:B------:R-:W-:Y:S02]  /*2d090*/  IMAD.MOV.U32 R173, RZ, RZ, R172 ;  /* 0x000000ffffad7224 */ /* 0x000fe400078e00ac */
[----:B------:R-:W-:Y:S01]  /*2d0a0*/  IMAD.MOV.U32 R63, RZ, RZ, R178 ;  /* 0x000000ffff3f7224 */ /* 0x000fe200078e00b2 */
[----:B------:R-:W-:Y:S01]  /*2d0b0*/  MOV R178, R177 ;  /* 0x000000b100b27202 */ /* 0x000fe20000000f00 */
        /* <DEDUP_REMOVED lines=14> */
[----:B--2---:R-:W-:Y:S01]  /*2d1a0*/  MOV R161, R159 ;  /* 0x0000009f00a17202 */ /* 0x004fe20000000f00 */
[----:B------:R-:W-:Y:S02]  /*2d1b0*/  IMAD.MOV.U32 R159, RZ, RZ, R44 ;  /* 0x000000ffff9f7224 */ /* 0x000fe400078e002c */
[----:B------:R-:W2:Y:S02]  /*2d1c0*/  LDL.LU R44, [R1+0xa4] ;  /* 0x0000a400012c7983 */ /* 0x000ea40000300800 */
[----:B------:R-:W-:-:S02]  /*2d1d0*/  IMAD.MOV.U32 R163, RZ, RZ, R161 ;  /* 0x000000ffffa37224 */ /* 0x000fc400078e00a1 */
[----:B------:R1:W-:Y:S01]  /*2d1e0*/  STL.64 [R1+0x300], R50 ;  /* 0x0003003201007387 */ /* 0x0003e20000100a00 */
[----:B------:R-:W-:Y:S02]  /*2d1f0*/  IMAD.MOV.U32 R161, RZ, RZ, R159 ;  /* 0x000000ffffa17224 */ /* 0x000fe400078e009f */
[----:B---3--:R-:W-:Y:S02]  /*2d200*/  IMAD.MOV.U32 R159, RZ, RZ, R45 ;  /* 0x000000ffff9f7224 */ /* 0x008fe400078e002d */
[----:B------:R-:W3:Y:S01]  /*2d210*/  LDL.LU R45, [R1+0xa0] ;  /* 0x0000a000012d7983 */ /* 0x000ee20000300800 */
[----:B------:R-:W-:Y:S01]  /*2d220*/  IMAD.MOV.U32 R164, RZ, RZ, R163 ;  /* 0x000000ffffa47224 */ /* 0x000fe200078e00a3 */
[C---:B-1----:R-:W-:Y:S02]  /*2d230*/  LEA R50, P4, R64.reuse, R246, 0x2 ;  /* 0x000000f640327211 */ /* 0x042fe400078810ff */
[----:B------:R1:W-:Y:S02]  /*2d240*/  STL.64 [R1+0x2f8], R48 ;  /* 0x0002f83001007387 */ /* 0x0003e40000100a00 */
[----:B------:R-:W-:Y:S01]  /*2d250*/  LEA.HI.X.SX32 R51, R64, R0, 0x2, P4 ;  /* 0x0000000040337211 */ /* 0x000fe200020f16ff */
[----:B------:R-:W-:-:S02]  /*2d260*/  IMAD.MOV.U32 R64, RZ, RZ, R178 ;  /* 0x000000ffff407224 */ /* 0x000fc400078e00b2 */
        /* <DEDUP_REMOVED lines=9> */
[----:B------:R-:W2:Y:S01]  /*2d300*/  LDL.LU R3, [R1+0x9c] ;  /* 0x00009c0001037983 */ /* 0x000ea20000300800 */
[----:B------:R-:W-:Y:S01]  /*2d310*/  IMAD.MOV.U32 R174, RZ, RZ, R173 ;  /* 0x000000ffffae7224 */ /* 0x000fe200078e00ad */
[----:B------:R-:W-:Y:S01]  /*2d320*/  MOV R173, R172 ;  /* 0x000000ac00ad7202 */ /* 0x000fe20000000f00 */
[----:B------:R-:W-:Y:S01]  /*2d330*/  IMAD.MOV.U32 R168, RZ, RZ, R164 ;  /* 0x000000ffffa87224 */ /* 0x000fe200078e00a4 */
[----:B------:R1:W-:Y:S01]  /*2d340*/  STL.64 [R1+0x2f0], R52 ;  /* 0x0002f03401007387 */ /* 0x0003e20000100a00 */
[----:B------:R-:W-:Y:S02]  /*2d350*/  IMAD.MOV.U32 R184, RZ, RZ, R178 ;  /* 0x000000ffffb87224 */ /* 0x000fe400078e00b2 */
[----:B------:R-:W-:Y:S02]  /*2d360*/  IMAD.MOV.U32 R164, RZ, RZ, R163 ;  /* 0x000000ffffa47224 */ /* 0x000fe400078e00a3 */
[----:B------:R-:W-:-:S02]  /*2d370*/  IMAD.MOV.U32 R172, RZ, RZ, R171 ;  /* 0x000000ffffac7224 */ /* 0x000fc400078e00ab */
[----:B------:R-:W-:Y:S02]  /*2d380*/  IMAD.MOV.U32 R178, RZ, RZ, R177 ;  /* 0x000000ffffb27224 */ /* 0x000fe400078e00b1 */
[----:B------:R-:W-:Y:S02]  /*2d390*/  IMAD.MOV.U32 R163, RZ, RZ, R161 ;  /* 0x000000ffffa37224 */ /* 0x000fe400078e00a1 */
[----:B------:R-:W-:Y:S01]  /*2d3a0*/  IMAD.MOV.U32 R171, RZ, RZ, R170 ;  /* 0x000000ffffab7224 */ /* 0x000fe200078e00aa */
[C---:B-1----:R-:W-:Y:S01]  /*2d3b0*/  LEA R52, P6, R65.reuse, R246, 0x2 ;  /* 0x000000f641347211 */ /* 0x042fe200078c10ff */
[----:B------:R-:W-:Y:S02]  /*2d3c0*/  IMAD.MOV.U32 R177, RZ, RZ, R176 ;  /* 0x000000ffffb17224 */ /* 0x000fe400078e00b0 */
[----:B------:R-:W-:Y:S01]  /*2d3d0*/  IMAD.MOV.U32 R161, RZ, RZ, R159 ;  /* 0x000000ffffa17224 */ /* 0x000fe200078e009f */
[----:B------:R-:W-:Y:S01]  /*2d3e0*/  MOV R159, R147 ;  /* 0x00000093009f7202 */ /* 0x000fe20000000f00 */
[----:B------:R-:W-:Y:S01]  /*2d3f0*/  IMAD.MOV.U32 R170, RZ, RZ, R169 ;  /* 0x000000ffffaa7224 */ /* 0x000fe200078e00a9 */
[----:B------:R-:W2:Y:S01]  /*2d400*/  LDL.LU R147, [R1+0x98] ;  /* 0x0000980001937983 */ /* 0x000ea20000300800 */
[----:B------:R-:W-:Y:S01]  /*2d410*/  IMAD.MOV.U32 R176, RZ, RZ, R175 ;  /* 0x000000ffffb07224 */ /* 0x000fe200078e00af */
[----:B------:R-:W-:Y:S01]  /*2d420*/  MOV R175, R174 ;  /* 0x000000ae00af7202 */ /* 0x000fe20000000f00 */
[----:B------:R-:W-:Y:S01]  /*2d430*/  IMAD.MOV.U32 R169, RZ, RZ, R168 ;  /* 0x000000ffffa97224 */ /* 0x000fe200078e00a8 */
[----:B------:R-:W-:Y:S01]  /*2d440*/  LEA.HI.X.SX32 R53, R65, R0, 0x2, P6 ;  /* 0x0000000041357211 */ /* 0x000fe200030f16ff */
[----:B------:R-:W-:Y:S01]  /*2d450*/  IMAD.MOV.U32 R168, RZ, RZ, R164 ;  /* 0x000000ffffa87224 */ /* 0x000fe200078e00a4 */
[----:B------:R1:W-:Y:S01]  /*2d460*/  STL.64 [R1+0x2e8], R50 ;  /* 0x0002e83201007387 */ /* 0x0003e20000100a00 */
[----:B------:R-:W-:-:S02]  /*2d470*/  IMAD.MOV.U32 R174, RZ, RZ, R173 ;  /* 0x000000ffffae7224 */ /* 0x000fc400078e00ad */
[----:B------:R-:W-:Y:S02]  /*2d480*/  IMAD.MOV.U32 R164, RZ, RZ, R163 ;  /* 0x000000ffffa47224 */ /* 0x000fe400078e00a3 */
[----:B------:R-:W-:Y:S02]  /*2d490*/  IMAD.MOV.U32 R173, RZ, RZ, R172 ;  /* 0x000000ffffad7224 */ /* 0x000fe400078e00ac */
[----:B------:R-:W-:Y:S01]  /*2d4a0*/  IMAD.MOV.U32 R65, RZ, RZ, R178 ;  /* 0x000000ffff417224 */ /* 0x000fe200078e00b2 */
[----:B------:R-:W-:Y:S01]  /*2d4b0*/  MOV R163, R161 ;  /* 0x000000a100a37202 */ /* 0x000fe20000000f00 */
[----:B------:R-:W-:Y:S02]  /*2d4c0*/  IMAD.MOV.U32 R172, RZ, RZ, R171 ;  /* 0x000000ffffac7224 */ /* 0x000fe400078e00ab */
[----:B------:R-:W-:Y:S01]  /*2d4d0*/  IMAD.MOV.U32 R178, RZ, RZ, R177 ;  /* 0x000000ffffb27224 */ /* 0x000fe200078e00b1 */
[----:B-1----:R-:W-:Y:S01]  /*2d4e0*/  LEA R50, P4, R183, R246, 0x2 ;  /* 0x000000f6b7327211 */ /* 0x002fe200078810ff */
[----:B------:R-:W-:Y:S01]  /*2d4f0*/  IMAD.MOV.U32 R171, RZ, RZ, R170 ;  /* 0x000000ffffab7224 */ /* 0x000fe200078e00aa */
[----:B------:R-:W-:Y:S01]  /*2d500*/  MOV R177, R176 ;  /* 0x000000b000b17202 */ /* 0x000fe20000000f00 */
[----:B------:R-:W-:-:S02]  /*2d510*/  IMAD.MOV.U32 R161, RZ, RZ, R159 ;  /* 0x000000ffffa17224 */ /* 0x000fc400078e009f */
[----:B------:R-:W-:Y:S02]  /*2d520*/  IMAD.MOV.U32 R170, RZ, RZ, R169 ;  /* 0x000000ffffaa7224 */ /* 0x000fe400078e00a9 */
[----:B------:R-:W-:Y:S01]  /*2d530*/  IMAD.MOV.U32 R176, RZ, RZ, R175 ;  /* 0x000000ffffb07224 */ /* 0x000fe200078e00af */
[----:B------:R-:W-:Y:S01]  /*2d540*/  LEA.HI.X.SX32 R51, R183, R0, 0x2, P4 ;  /* 0x00000000b7337211 */ /* 0x000fe200020f16ff */
[----:B------:R-:W-:Y:S02]  /*2d550*/  IMAD.MOV.U32 R159, RZ, RZ, R40 ;  /* 0x000000ffff9f7224 */ /* 0x000fe400078e0028 */
[----:B------:R-:W-:Y:S01]  /*2d560*/  IMAD.MOV.U32 R169, RZ, RZ, R168 ;  /* 0x000000ffffa97224 */ /* 0x000fe200078e00a8 */
[----:B------:R-:W2:Y:S01]  /*2d570*/  LDL.LU R40, [R1+0xcc] ;  /* 0x0000cc0001287983 */ /* 0x000ea20000300800 */
[----:B------:R-:W-:Y:S01]  /*2d580*/  IMAD.MOV.U32 R175, RZ, RZ, R174 ;  /* 0x000000ffffaf7224 */ /* 0x000fe200078e00ae */
[----:B------:R-:W-:Y:S01]  /*2d590*/  MOV R168, R164 ;  /* 0x000000a400a87202 */ /* 0x000fe20000000f00 */
[----:B------:R-:W-:Y:S01]  /*2d5a0*/  IMAD.MOV.U32 R174, RZ, RZ, R173 ;  /* 0x000000ffffae7224 */ /* 0x000fe200078e00ad */
[----:B------:R1:W-:Y:S01]  /*2d5b0*/  STL.64 [R1+0x2e0], R48 ;  /* 0x0002e03001007387 */ /* 0x0003e20000100a00 */
[----:B------:R-:W-:Y:S01]  /*2d5c0*/  IMAD.MOV.U32 R173, RZ, RZ, R172 ;  /* 0x000000ffffad7224 */ /* 0x000fe200078e00ac */
[----:B------:R-:W-:Y:S01]  /*2d5d0*/  MOV R183, R178 ;  /* 0x000000b200b77202 */ /* 0x000fe20000000f00 */
[----:B------:R-:W-:-:S02]  /*2d5e0*/  IMAD.MOV.U32 R164, RZ, RZ, R163 ;  /* 0x000000ffffa47224 */ /* 0x000fc400078e00a3 */
[----:B------:R-:W-:Y:S02]  /*2d5f0*/  IMAD.MOV.U32 R172, RZ, RZ, R171 ;  /* 0x000000ffffac7224 */ /* 0x000fe400078e00ab */
[----:B------:R-:W-:Y:S02]  /*2d600*/  IMAD.MOV.U32 R178, RZ, RZ, R177 ;  /* 0x000000ffffb27224 */ /* 0x000fe400078e00b1 */
[----:B------:R-:W-:Y:S02]  /*2d610*/  IMAD.MOV.U32 R163, RZ, RZ, R161 ;  /* 0x000000ffffa37224 */ /* 0x000fe400078e00a1 */
[----:B------:R-:W-:Y:S01]  /*2d620*/  IMAD.MOV.U32 R171, RZ, RZ, R170 ;  /* 0x000000ffffab7224 */ /* 0x000fe200078e00aa */
[----:B-1----:R-:W-:Y:S01]  /*2d630*/  LEA R48, P0, R182, R246, 0x2 ;  /* 0x000000f6b6307211 */ /* 0x002fe200078010ff */
[----:B------:R-:W-:Y:S01]  /*2d640*/  IMAD.MOV.U32 R177, RZ, RZ, R176 ;  /* 0x000000ffffb17224 */ /* 0x000fe200078e00b0 */
[----:B------:R-:W-:Y:S01]  /*2d650*/  MOV R170, R169 ;  /* 0x000000a900aa7202 */ /* 0x000fe20000000f00 */
[----:B------:R-:W-:-:S02]  /*2d660*/  IMAD.MOV.U32 R161, RZ, RZ, R159 ;  /* 0x000000ffffa17224 */ /* 0x000fc400078e009f */
[----:B------:R-:W-:Y:S01]  /*2d670*/  IMAD.MOV.U32 R176, RZ, RZ, R175 ;  /* 0x000000ffffb07224 */ /* 0x000fe200078e00af */
[----:B------:R-:W-:Y:S01]  /*2d680*/  LEA.HI.X.SX32 R49, R182, R0, 0x2, P0 ;  /* 0x00000000b6317211 */ /* 0x000fe200000f16ff */
[----:B------:R-:W-:Y:S02]  /*2d690*/  IMAD.MOV.U32 R159, RZ, RZ, R39 ;  /* 0x000000ffff9f7224 */ /* 0x000fe400078e0027 */
[----:B------:R-:W-:Y:S01]  /*2d6a0*/  IMAD.MOV.U32 R169, RZ, RZ, R168 ;  /* 0x000000ffffa97224 */ /* 0x000fe200078e00a8 */
[----:B------:R-:W2:Y:S01]  /*2d6b0*/  LDL.LU R39, [R1+0x90] ;  /* 0x0000900001277983 */ /* 0x000ea20000300800 */
        /* <DEDUP_REMOVED lines=26> */
[----:B------:R1:W-:Y:S01]  /*2d860*/  STL.64 [R1+0x2d8], R52 ;  /* 0x0002d83401007387 */ /* 0x0003e20000100a00 */
[----:B------:R-:W-:Y:S02]  /*2d870*/  IMAD.MOV.U32 R159, RZ, RZ, R42 ;  /* 0x000000ffff9f7224 */ /* 0x000fe400078e002a */
[----:B------:R-:W-:Y:S01]  /*2d880*/  IMAD.MOV.U32 R169, RZ, RZ, R168 ;  /* 0x000000ffffa97224 */ /* 0x000fe200078e00a8 */
[----:B------:R-:W2:Y:S01]  /*2d890*/  LDL.LU R41, [R1+0xc8] ;  /* 0x0000c80001297983 */ /* 0x000ea20000300800 */
[----:B------:R-:W-:Y:S01]  /*2d8a0*/  IMAD.MOV.U32 R168, RZ, RZ, R164 ;  /* 0x000000ffffa87224 */ /* 0x000fe200078e00a4 */
[----:B------:R-:W-:Y:S01]  /*2d8b0*/  MOV R164, R163 ;  /* 0x000000a300a47202 */ /* 0x000fe20000000f00 */
[----:B------:R-:W-:Y:S01]  /*2d8c0*/  IMAD.MOV.U32 R163, RZ, RZ, R161 ;  /* 0x000000ffffa37224 */ /* 0x000fe200078e00a1 */
[----:B------:R1:W-:Y:S01]  /*2d8d0*/  STL.64 [R1+0x2d0], R50 ;  /* 0x0002d03201007387 */ /* 0x0003e20000100a00 */
[----:B------:R-:W-:-:S02]  /*2d8e0*/  IMAD.MOV.U32 R161, RZ, RZ, R159 ;  /* 0x000000ffffa17224 */ /* 0x000fc400078e009f */
[----:B------:R-:W-:Y:S01]  /*2d8f0*/  IMAD.MOV.U32 R159, RZ, RZ, R47 ;  /* 0x000000ffff9f7224 */ /* 0x000fe200078e002f */
        /* <DEDUP_REMOVED lines=19> */
[----:B------:R-:W-:Y:S01]  /*2da30*/  STL.64 [R1+0x2c0], R52 ;  /* 0x0002c03401007387 */ /* 0x000fe20000100a00 */
[----:B------:R-:W-:-:S02]  /*2da40*/  IMAD.MOV.U32 R161, RZ, RZ, R159 ;  /* 0x000000ffffa17224 */ /* 0x000fc400078e009f */
[----:B--2---:R-:W-:Y:S02]  /*2da50*/  IMAD.MOV.U32 R159, RZ, RZ, R47 ;  /* 0x000000ffff9f7224 */ /* 0x004fe400078e002f */
[----:B------:R-:W2:Y:S01]  /*2da60*/  LDL.LU R47, [R1+0xf4] ;  /* 0x0000f400012f7983 */ /* 0x000ea20000300800 */
[----:B------:R-:W-:Y:S01]  /*2da70*/  IMAD.MOV.U32 R60, RZ, RZ, R178 ;  /* 0x000000ffff3c7224 */ /* 0x000fe200078e00b2 */
[CC--:B------:R-:W-:Y:S02]  /*2da80*/  LEA R50, P4, R186.reuse, R246.reuse, 0x2 ;  /* 0x000000f6ba327211 */ /* 0x0c0fe400078810ff */
[C---:B------:R-:W-:Y:S02]  /*2da90*/  LEA R48, P0, R179.reuse, R246, 0x2 ;  /* 0x000000f6b3307211 */ /* 0x040fe400078010ff */
[----:B------:R-:W-:Y:S01]  /*2daa0*/  MOV R178, R177 ;  /* 0x000000b100b27202 */ /* 0x000fe20000000f00 */
[----:B------:R-:W-:Y:S02]  /*2dab0*/  IMAD.MOV.U32 R177, RZ, RZ, R176 ;  /* 0x000000ffffb17224 */ /* 0x000fe400078e00b0 */
[----:B------:R-:W-:Y:S01]  /*2dac0*/  IMAD.MOV.U32 R176, RZ, RZ, R175 ;  /* 0x000000ffffb07224 */ /* 0x000fe200078e00af */
[-C--:B------:R-:W-:Y:S01]  /*2dad0*/  LEA.HI.X.SX32 R51, R186, R0.reuse, 0x2, P4 ;  /* 0x00000000ba337211 */ /* 0x080fe200020f16ff */
        /* <DEDUP_REMOVED lines=20> */
[----:B------:R-:W-:Y:S02]  /*2dc20*/  IMAD.MOV.U32 R178, RZ, RZ, R177 ;  /* 0x000000ffffb27224 */ /* 0x000fe400078e00b1 */
[----:B------:R-:W-:Y:S02]  /*2dc30*/  IMAD.MOV.U32 R163, RZ, RZ, R161 ;  /* 0x000000ffffa37224 */ /* 0x000fe400078e00a1 */
[----:B------:R-:W-:Y:S02]  /*2dc40*/  IMAD.MOV.U32 R172, RZ, RZ, R171 ;  /* 0x000000ffffac7224 */ /* 0x000fe400078e00ab */
[----:B------:R-:W-:Y:S01]  /*2dc50*/  IMAD.MOV.U32 R177, RZ, RZ, R176 ;  /* 0x000000ffffb17224 */ /* 0x000fe200078e00b0 */
[----:B------:R-:W-:Y:S01]  /*2dc60*/  LEA.HI.X.SX32 R51, R180, R0, 0x2, P4 ;  /* 0x00000000b4337211 */ /* 0x000fe200020f16ff */
        /* <DEDUP_REMOVED lines=17> */
[----:B------:R-:W-:Y:S01]  /*2dd80*/  IMAD.MOV.U32 R170, RZ, RZ, R169 ;  /* 0x000000ffffaa7224 */ /* 0x000fe200078e00a9 */
[----:B------:R-:W-:Y:S01]  /*2dd90*/  LEA R52, P6, R61, R246, 0x2 ;  /* 0x000000f63d347211 */ /* 0x000fe200078c10ff */
[----:B------:R-:W-:Y:S02]  /*2dda0*/  IMAD.MOV.U32 R169, RZ, RZ, R168 ;  /* 0x000000ffffa97224 */ /* 0x000fe400078e00a8 */
[----:B------:R-:W-:Y:S02]  /*2ddb0*/  IMAD.MOV.U32 R174, RZ, RZ, R173 ;  /* 0x000000ffffae7224 */ /* 0x000fe400078e00ad */
[----:B------:R-:W-:Y:S02]  /*2ddc0*/  IMAD.MOV.U32 R168, RZ, RZ, R164 ;  /* 0x000000ffffa87224 */ /* 0x000fe400078e00a4 */
[----:B------:R-:W-:-:S02]  /*2ddd0*/  IMAD.MOV.U32 R173, RZ, RZ, R172 ;  /* 0x000000ffffad7224 */ /* 0x000fc400078e00ac */
[----:B------:R-:W-:Y:S01]  /*2dde0*/  IMAD.MOV.U32 R172, RZ, RZ, R171 ;  /* 0x000000ffffac7224 */ /* 0x000fe200078e00ab */
[----:B------:R-:W-:Y:S01]  /*2ddf0*/  LEA.HI.X.SX32 R53, R61, R0, 0x2, P6 ;  /* 0x000000003d357211 */ /* 0x000fe200030f16ff */
[----:B------:R-:W-:Y:S02]  /*2de00*/  IMAD.MOV.U32 R171, RZ, RZ, R170 ;  /* 0x000000ffffab7224 */ /* 0x000fe400078e00aa */
[----:B------:R-:W-:Y:S02]  /*2de10*/  IMAD.MOV.U32 R170, RZ, RZ, R169 ;  /* 0x000000ffffaa7224 */ /* 0x000fe400078e00a9 */
[----:B------:R-:W-:Y:S02]  /*2de20*/  IMAD.MOV.U32 R169, RZ, RZ, R168 ;  /* 0x000000ffffa97224 */ /* 0x000fe400078e00a8 */
[----:B------:R-:W-:Y:S02]  /*2de30*/  IMAD.MOV.U32 R61, RZ, RZ, R178 ;  /* 0x000000ffff3d7224 */ /* 0x000fe400078e00b2 */
[----:B------:R-:W-:-:S02]  /*2de40*/  IMAD.MOV.U32 R178, RZ, RZ, R176 ;  /* 0x000000ffffb27224 */ /* 0x000fc400078e00b0 */
[----:B------:R-:W-:Y:S02]  /*2de50*/  IMAD.MOV.U32 R176, RZ, RZ, R174 ;  /* 0x000000ffffb07224 */ /* 0x000fe400078e00ae */
[----:B------:R-:W-:Y:S02]  /*2de60*/  IMAD.MOV.U32 R174, RZ, RZ, R172 ;  /* 0x000000ffffae7224 */ /* 0x000fe400078e00ac */
[----:B------:R-:W-:Y:S01]  /*2de70*/  IMAD.MOV.U32 R172, RZ, RZ, R170 ;  /* 0x000000ffffac7224 */ /* 0x000fe200078e00aa */
[----:B--2---:R-:W-:Y:S02]  /*2de80*/  MOV R159, R47 ;  /* 0x0000002f009f7202 */ /* 0x004fe40000000f00 */
[----:B------:R-:W2:Y:S02]  /*2de90*/  LDL.LU R47, [R1+0xb8] ;  /* 0x0000b800012f7983 */ /* 0x000ea40000300800 */
[----:B------:R-:W-:Y:S01]  /*2dea0*/  MOV R163, R159 ;  /* 0x0000009f00a37202 */ /* 0x000fe20000000f00 */
[----:B----4-:R-:W-:Y:S01]  /*2deb0*/  IMAD.MOV.U32 R159, RZ, RZ, R5 ;  /* 0x000000ffff9f7224 */ /* 0x010fe200078e0005 */
[----:B------:R1:W-:Y:S02]  /*2dec0*/  STL.64 [R1+0x2b0], R48 ;  /* 0x0002b03001007387 */ /* 0x0003e40000100a00 */
[----:B------:R-:W-:Y:S01]  /*2ded0*/  MOV R164, R163 ;  /* 0x000000a300a47202 */ /* 0x000fe20000000f00 */
[----:B------:R-:W-:Y:S01]  /*2dee0*/  IMAD.MOV.U32 R163, RZ, RZ, R159 ;  /* 0x000000ffffa37224 */ /* 0x000fe200078e009f */
[----:B------:R-:W4:Y:S01]  /*2def0*/  LDL.LU R5, [R1+0xb4] ;  /* 0x0000b40001057983 */ /* 0x000f220000300800 */
[----:B------:R-:W-:Y:S01]  /*2df00*/  IMAD.MOV.U32 R159, RZ, RZ, R4 ;  /* 0x000000ffff9f7224 */ /* 0x000fe200078e0004 */
[----:B------:R-:W-:Y:S01]  /*2df10*/  MOV R168, R164 ;  /* 0x000000a400a87202 */ /* 0x000fe20000000f00 */
[----:B------:R-:W-:Y:S01]  /*2df20*/  IMAD.MOV.U32 R164, RZ, RZ, R163 ;  /* 0x000000ffffa47224 */ /* 0x000fe200078e00a3 */
[C---:B-1----:R-:W-:Y:S01]  /*2df30*/  LEA R48, P0, R62.reuse, R246, 0x2 ;  /* 0x000000f63e307211 */ /* 0x042fe200078010ff */
[----:B------:R-:W-:Y:S01]  /*2df40*/  IMAD.MOV.U32 R163, RZ, RZ, R159 ;  /* 0x000000ffffa37224 */ /* 0x000fe200078e009f */
[----:B------:R1:W-:Y:S02]  /*2df50*/  STL.64 [R1+0x2a8], R52 ;  /* 0x0002a83401007387 */ /* 0x0003e40000100a00 */
[----:B------:R-:W-:Y:S01]  /*2df60*/  LEA.HI.X.SX32 R49, R62, R0, 0x2, P0 ;  /* 0x000000003e317211 */ /* 0x000fe200000f16ff */
[----:B------:R-:W-:Y:S01]  /*2df70*/  IMAD.MOV.U32 R62, RZ, RZ, R177 ;  /* 0x000000ffff3e7224 */ /* 0x000fe200078e00b1 */
[----:B------:R-:W-:Y:S01]  /*2df80*/  MOV R177, R175 ;  /* 0x000000af00b17202 */ /* 0x000fe20000000f00 */
        /* <DEDUP_REMOVED lines=13> */
[----:B------:R-:W2:Y:S04]  /*2e060*/  LDL.LU R43, [R1+0xa8] ;  /* 0x0000a800012b7983 */ /* 0x000ea80000300800 */
        /* <DEDUP_REMOVED lines=71> */
[----:B--2---:R-:W-:-:S02]  /*2e4e0*/  IMAD.MOV.U32 R163, RZ, RZ, R159 ;  /* 0x000000ffffa37224 */ /* 0x004fc400078e009f */
[----:B------:R-:W-:Y:S02]  /*2e4f0*/  IMAD.MOV.U32 R159, RZ, RZ, R147 ;  /* 0x000000ffff9f7224 */ /* 0x000fe400078e0093 */
[----:B------:R-:W2:Y:S01]  /*2e500*/  LDL.LU R147, [R1+0xd0] ;  /* 0x0000d00001937983 */ /* 0x000ea20000300800 */
[-C--:B------:R-:W-:Y:S02]  /*2e510*/  LEA R50, P4, R65, R246.reuse, 0x2 ;  /* 0x000000f641327211 */ /* 0x080fe400078810ff */
[----:B------:R-:W-:Y:S02]  /*2e520*/  LEA R48, P0, R183, R246, 0x2 ;  /* 0x000000f6b7307211 */ /* 0x000fe400078010ff */
[----:B------:R-:W-:Y:S01]  /*2e530*/  LEA.HI.X.SX32 R51, R65, R0, 0x2, P4 ;  /* 0x0000000041337211 */ /* 0x000fe200020f16ff */
[----:B------:R-:W-:Y:S01]  /*2e540*/  IMAD.MOV.U32 R65, RZ, RZ, R178 ;  /* 0x000000ffff417224 */ /* 0x000fe200078e00b2 */
[----:B------:R-:W-:Y:S01]  /*2e550*/  MOV R178, R177 ;  /* 0x000000b100b27202 */ /* 0x000fe20000000f00 */
[----:B------:R-:W-:-:S02]  /*2e560*/  IMAD.MOV.U32 R177, RZ, RZ, R176 ;  /* 0x000000ffffb17224 */ /* 0x000fc400078e00b0 */
[----:B------:R-:W-:Y:S01]  /*2e570*/  IMAD.MOV.U32 R176, RZ, RZ, R175 ;  /* 0x000000ffffb07224 */ /* 0x000fe200078e00af */
[----:B------:R-:W-:Y:S01]  /*2e580*/  LEA.HI.X.SX32 R49, R183, R0, 0x2, P0 ;  /* 0x00000000b7317211 */ /* 0x000fe200000f16ff */
[----:B------:R-:W-:Y:S01]  /*2e590*/  IMAD.MOV.U32 R175, RZ, RZ, R174 ;  /* 0x000000ffffaf7224 */ /* 0x000fe200078e00ae */
[----:B------:R-:W-:Y:S01]  /*2e5a0*/  MOV R183, R178 ;  /* 0x000000b200b77202 */ /* 0x000fe20000000f00 */
[----:B------:R-:W-:Y:S02]  /*2e5b0*/  IMAD.MOV.U32 R174, RZ, RZ, R173 ;  /* 0x000000ffffae7224 */ /* 0x000fe400078e00ad */
[----:B------:R-:W-:Y:S02]  /*2e5c0*/  IMAD.MOV.U32 R173, RZ, RZ, R172 ;  /* 0x000000ffffad7224 */ /* 0x000fe400078e00ac */
[----:B------:R-:W-:Y:S01]  /*2e5d0*/  IMAD.MOV.U32 R172, RZ, RZ, R171 ;  /* 0x000000ffffac7224 */ /* 0x000fe200078e00ab */
[----:B------:R-:W-:Y:S01]  /*2e5e0*/  MOV R171, R170 ;  /* 0x000000aa00ab7202 */ /* 0x000fe20000000f00 */
[----:B------:R-:W-:-:S02]  /*2e5f0*/  IMAD.MOV.U32 R178, RZ, RZ, R177 ;  /* 0x000000ffffb27224 */ /* 0x000fc400078e00b1 */
[----:B------:R-:W-:Y:S01]  /*2e600*/  IMAD.MOV.U32 R177, RZ, RZ, R176 ;  /* 0x000000ffffb17224 */ /* 0x000fe200078e00b0 */
[----:B-1----:R-:W-:Y:S01]  /*2e610*/  LEA R52, P6, R182, R246, 0x2 ;  /* 0x000000f6b6347211 */ /* 0x002fe200078c10ff */
        /* <DEDUP_REMOVED lines=10> */
[----:B------:R-:W-:Y:S01]  /*2e6c0*/  LEA.HI.X.SX32 R53, R182, R0, 0x2, P6 ;  /* 0x00000000b6357211 */ /* 0x000fe200030f16ff */
[----:B------:R1:W-:Y:S01]  /*2e6d0*/  STL.64 [R1+0x270], R50 ;  /* 0x0002703201007387 */ /* 0x0003e20000100a00 */
[----:B------:R-:W-:Y:S01]  /*2e6e0*/  IMAD.MOV.U32 R170, RZ, RZ, R169 ;  /* 0x000000ffffaa7224 */ /* 0x000fe200078e00a9 */
[----:B------:R-:W-:Y:S01]  /*2e6f0*/  MOV R182, R178 ;  /* 0x000000b200b67202 */ /* 0x000fe20000000f00 */
        /* <DEDUP_REMOVED lines=8> */
[----:B------:R-:W-:Y:S01]  /*2e780*/  IMAD.MOV.U32 R174, RZ, RZ, R173 ;  /* 0x000000ffffae7224 */ /* 0x000fe200078e00ad */
[----:B------:R-:W-:Y:S01]  /*2e790*/  MOV R181, R178 ;  /* 0x000000b200b57202 */ /* 0x000fe20000000f00 */
        /* <DEDUP_REMOVED lines=14> */
[----:B--2---:R-:W-:Y:S02]  /*2e880*/  IMAD.MOV.U32 R163, RZ, RZ, R147 ;  /* 0x000000ffffa37224 */ /* 0x004fe400078e0093 */
[----:B------:R-:W-:-:S02]  /*2e890*/  IMAD.MOV.U32 R147, RZ, RZ, R40 ;  /* 0x000000ffff937224 */ /* 0x000fc400078e0028 */
[----:B------:R-:W2:Y:S01]  /*2e8a0*/  LDL.LU R40, [R1+0x50] ;  /* 0x0000500001287983 */ /* 0x000ea20000300800 */
[----:B------:R-:W-:Y:S02]  /*2e8b0*/  IMAD.MOV.U32 R164, RZ, RZ, R163 ;  /* 0x000000ffffa47224 */ /* 0x000fe400078e00a3 */
[----:B------:R-:W-:Y:S01]  /*2e8c0*/  IMAD.MOV.U32 R163, RZ, RZ, R147 ;  /* 0x000000ffffa37224 */ /* 0x000fe200078e0093 */
[----:B------:R1:W-:Y:S04]  /*2e8d0*/  STL.64 [R1+0x268], R48 ;  /* 0x0002683001007387 */ /* 0x0003e80000100a00 */
[----:B------:R-:W2:Y:S04]  /*2e8e0*/  LDL.LU R147, [R1+0x48] ;  /* 0x0000480001937983 */ /* 0x000ea80000300800 */
[----:B------:R3:W-:Y:S01]  /*2e8f0*/  STL.64 [R1+0x260], R52 ;  /* 0x0002603401007387 */ /* 0x0007e20000100a00 */
[----:B------:R-:W-:-:S02]  /*2e900*/  IMAD.MOV.U32 R168, RZ, RZ, R164 ;  /* 0x000000ffffa87224 */ /* 0x000fc400078e00a4 */
[----:B------:R-:W-:Y:S01]  /*2e910*/  IMAD.MOV.U32 R164, RZ, RZ, R163 ;  /* 0x000000ffffa47224 */ /* 0x000fe200078e00a3 */
[-C--:B-1----:R-:W-:Y:S02]  /*2e920*/  LEA R48, P0, R60, R246.reuse, 0x2 ;  /* 0x000000f63c307211 */ /* 0x082fe400078010ff */
[----:B---3--:R-:W-:-:S04]  /*2e930*/  LEA R52, P6, R179, R246, 0x2 ;  /* 0x000000f6b3347211 */ /* 0x008fc800078c10ff */
[----:B------:R-:W-:Y:S02]  /*2e940*/  LEA.HI.X.SX32 R53, R179, R0, 0x2, P6 ;  /* 0x00000000b3357211 */ /* 0x000fe400030f16ff */
[----:B------:R-:W-:Y:S01]  /*2e950*/  MOV R179, R178 ;  /* 0x000000b200b37202 */ /* 0x000fe20000000f00 */
[----:B------:R-:W-:Y:S02]  /*2e960*/  IMAD.MOV.U32 R178, RZ, RZ, R177 ;  /* 0x000000ffffb27224 */ /* 0x000fe400078e00b1 */
[----:B------:R-:W-:Y:S02]  /*2e970*/  IMAD.MOV.U32 R177, RZ, RZ, R176 ;  /* 0x000000ffffb17224 */ /* 0x000fe400078e00b0 */
[----:B------:R-:W-:Y:S02]  /*2e980*/  IMAD.MOV.U32 R163, RZ, RZ, R41 ;  /* 0x000000ffffa37224 */ /* 0x000fe400078e0029 */
[----:B------:R-:W-:Y:S02]  /*2e990*/  IMAD.MOV.U32 R176, RZ, RZ, R175 ;  /* 0x000000ffffb07224 */ /* 0x000fe400078e00af */
[----:B------:R-:W-:Y:S01]  /*2e9a0*/  IMAD.MOV.U32 R169, RZ, RZ, R168 ;  /* 0x000000ffffa97224 */ /* 0x000fe200078e00a8 */
[----:B------:R-:W-:Y:S01]  /*2e9b0*/  LEA.HI.X.SX32 R49, R60, R0, 0x2, P0 ;  /* 0x000000003c317211 */ /* 0x000fe200000f16ff */
[----:B------:R-:W-:Y:S01]  /*2e9c0*/  IMAD.MOV.U32 R175, RZ, RZ, R174 ;  /* 0x000000ffffaf7224 */ /* 0x000fe200078e00ae */
[----:B------:R-:W3:Y:S01]  /*2e9d0*/  LDL.LU R41, [R1+0x88] ;  /* 0x0000880001297983 */ /* 0x000ee20000300800 */
        /* <DEDUP_REMOVED lines=17> */
[-C--:B-1----:R-:W-:Y:S02]  /*2eaf0*/  LEA R50, P4, R186, R246.reuse, 0x2 ;  /* 0x000000f6ba327211 */ /* 0x082fe400078810ff */
[----:B----4-:R-:W-:Y:S02]  /*2eb00*/  LEA R48, P0, R180, R246, 0x2 ;  /* 0x000000f6b4307211 */ /* 0x010fe400078010ff */
[-C--:B------:R-:W-:Y:S02]  /*2eb10*/  LEA.HI.X.SX32 R51, R186, R0.reuse, 0x2, P4 ;  /* 0x00000000ba337211 */ /* 0x080fe400020f16ff */
[----:B------:R-:W-:-:S02]  /*2eb20*/  LEA.HI.X.SX32 R49, R180, R0, 0x2, P0 ;  /* 0x00000000b4317211 */ /* 0x000fc400000f16ff */
[C---:B------:R-:W-:Y:S02]  /*2eb30*/  LEA R52, P6, R61.reuse, R246, 0x2 ;  /* 0x000000f63d347211 */ /* 0x040fe400078c10ff */
[----:B------:R-:W-:Y:S01]  /*2eb40*/  MOV R180, R178 ;  /* 0x000000b200b47202 */ /* 0x000fe20000000f00 */
[----:B------:R-:W-:Y:S02]  /*2eb50*/  IMAD.MOV.U32 R178, RZ, RZ, R177 ;  /* 0x000000ffffb27224 */ /* 0x000fe400078e00b1 */
[----:B------:R-:W-:Y:S01]  /*2eb60*/  IMAD.MOV.U32 R177, RZ, RZ, R176 ;  /* 0x000000ffffb17224 */ /* 0x000fe200078e00b0 */
[----:B------:R1:W-:Y:S01]  /*2eb70*/  STL.64 [R1+0x240], R50 ;  /* 0x0002403201007387 */ /* 0x0003e20000100a00 */
[----:B------:R-:W-:Y:S01]  /*2eb80*/  IMAD.MOV.U32 R176, RZ, RZ, R175 ;  /* 0x000000ffffb07224 */ /* 0x000fe200078e00af */
[----:B------:R-:W-:Y:S01]  /*2eb90*/  LEA.HI.X.SX32 R53, R61, R0, 0x2, P6 ;  /* 0x000000003d357211 */ /* 0x000fe200030f16ff */
[----:B------:R-:W-:Y:S02]  /*2eba0*/  IMAD.MOV.U32 R175, RZ, RZ, R174 ;  /* 0x000000ffffaf7224 */ /* 0x000fe400078e00ae */
[----:B------:R-:W-:-:S02]  /*2ebb0*/  IMAD.MOV.U32 R174, RZ, RZ, R173 ;  /* 0x000000ffffae7224 */ /* 0x000fc400078e00ad */
[----:B------:R-:W-:Y:S02]  /*2ebc0*/  IMAD.MOV.U32 R61, RZ, RZ, R178 ;  /* 0x000000ffff3d7224 */ /* 0x000fe400078e00b2 */
[----:B------:R-:W-:Y:S01]  /*2ebd0*/  IMAD.MOV.U32 R173, RZ, RZ, R172 ;  /* 0x000000ffffad7224 */ /* 0x000fe200078e00ac */
[----:B------:R-:W-:Y:S01]  /*2ebe0*/  MOV R172, R171 ;  /* 0x000000ab00ac7202 */ /* 0x000fe20000000f00 */
[----:B------:R-:W-:Y:S01]  /*2ebf0*/  IMAD.MOV.U32 R178, RZ, RZ, R177 ;  /* 0x000000ffffb27224 */ /* 0x000fe200078e00b1 */
[C---:B-1----:R-:W-:Y:S01]  /*2ec00*/  LEA R50, P4, R62.reuse, R246, 0x2 ;  /* 0x000000f63e327211 */ /* 0x042fe200078810ff */
[----:B------:R-:W-:Y:S02]  /*2ec10*/  IMAD.MOV.U32 R177, RZ, RZ, R176 ;  /* 0x000000ffffb17224 */ /* 0x000fe400078e00b0 */
[----:B------:R-:W-:Y:S01]  /*2ec20*/  IMAD.MOV.U32 R171, RZ, RZ, R170 ;  /* 0x000000ffffab7224 */ /* 0x000fe200078e00aa */
[----:B------:R-:W-:Y:S01]  /*2ec30*/  LEA.HI.X.SX32 R51, R62, R0, 0x2, P4 ;  /* 0x000000003e337211 */ /* 0x000fe200020f16ff */
[----:B------:R-:W-:-:S02]  /*2ec40*/  IMAD.MOV.U32 R176, RZ, RZ, R175 ;  /* 0x000000ffffb07224 */ /* 0x000fc400078e00af */
[----:B------:R-:W-:Y:S02]  /*2ec50*/  IMAD.MOV.U32 R170, RZ, RZ, R169 ;  /* 0x000000ffffaa7224 */ /* 0x000fe400078e00a9 */
[----:B------:R-:W-:Y:S01]  /*2ec60*/  IMAD.MOV.U32 R175, RZ, RZ, R174 ;  /* 0x000000ffffaf7224 */ /* 0x000fe200078e00ae */
[----:B------:R1:W-:Y:S01]  /*2ec70*/  STL.64 [R1+0x238], R48 ;  /* 0x0002383001007387 */ /* 0x0003e20000100a00 */
[----:B------:R-:W-:Y:S02]  /*2ec80*/  IMAD.MOV.U32 R169, RZ, RZ, R168 ;  /* 0x000000ffffa97224 */ /* 0x000fe400078e00a8 */
[----:B------:R-:W-:Y:S01]  /*2ec90*/  IMAD.MOV.U32 R174, RZ, RZ, R173 ;  /* 0x000000ffffae7224 */ /* 0x000fe200078e00ad */
[----:B------:R-:W-:Y:S01]  /*2eca0*/  MOV R173, R172 ;  /* 0x000000ac00ad7202 */ /* 0x000fe20000000f00 */
[----:B------:R-:W-:Y:S02]  /*2ecb0*/  IMAD.MOV.U32 R62, RZ, RZ, R178 ;  /* 0x000000ffff3e7224 */ /* 0x000fe400078e00b2 */
[----:B------:R-:W-:-:S02]  /*2ecc0*/  IMAD.MOV.U32 R168, RZ, RZ, R164 ;  /* 0x000000ffffa87224 */ /* 0x000fc400078e00a4 */
[----:B------:R-:W-:Y:S02]  /*2ecd0*/  IMAD.MOV.U32 R178, RZ, RZ, R177 ;  /* 0x000000ffffb27224 */ /* 0x000fe400078e00b1 */
[----:B------:R-:W-:Y:S01]  /*2ece0*/  IMAD.MOV.U32 R164, RZ, RZ, R163 ;  /* 0x000000ffffa47224 */ /* 0x000fe200078e00a3 */
[----:B-1----:R-:W-:Y:S01]  /*2ecf0*/  LEA R48, P0, R185, R246, 0x2 ;  /* 0x000000f6b9307211 */ /* 0x002fe200078010ff */
[----:B------:R-:W-:Y:S02]  /*2ed00*/  IMAD.MOV.U32 R172, RZ, RZ, R171 ;  /* 0x000000ffffac7224 */ /* 0x000fe400078e00ab */
[----:B------:R-:W-:Y:S02]  /*2ed10*/  IMAD.MOV.U32 R177, RZ, RZ, R176 ;  /* 0x000000ffffb17224 */ /* 0x000fe400078e00b0 */
[----:B------:R-:W-:Y:S02]  /*2ed20*/  IMAD.MOV.U32 R171, RZ, RZ, R170 ;  /* 0x000000ffffab7224 */ /* 0x000fe400078e00aa */
[----:B------:R-:W-:-:S02]  /*2ed30*/  IMAD.MOV.U32 R176, RZ, RZ, R175 ;  /* 0x000000ffffb07224 */ /* 0x000fc400078e00af */
[----:B------:R-:W-:Y:S02]  /*2ed40*/  IMAD.MOV.U32 R170, RZ, RZ, R169 ;  /* 0x000000ffffaa7224 */ /* 0x000fe400078e00a9 */
[----:B------:R-:W-:Y:S01]  /*2ed50*/  IMAD.MOV.U32 R175, RZ, RZ, R174 ;  /* 0x000000ffffaf7224 */ /* 0x000fe200078e00ae */
[----:B------:R-:W-:Y:S01]  /*2ed60*/  MOV R174, R173 ;  /* 0x000000ad00ae7202 */ /* 0x000fe20000000f00 */
[----:B------:R-:W-:Y:S01]  /*2ed70*/  IMAD.MOV.U32 R169, RZ, RZ, R168 ;  /* 0x000000ffffa97224 */ /* 0x000fe200078e00a8 */
[----:B------:R-:W-:Y:S01]  /*2ed80*/  LEA.HI.X.SX32 R49, R185, R0, 0x2, P0 ;  /* 0x00000000b9317211 */ /* 0x000fe200000f16ff */
        /* <DEDUP_REMOVED lines=15> */
[----:B------:R-:W-:-:S02]  /*2ee80*/  IMAD.MOV.U32 R170, RZ, RZ, R169 ;  /* 0x000000ffffaa7224 */ /* 0x000fc400078e00a9 */
[----:B--2---:R-:W-:Y:S01]  /*2ee90*/  IMAD.MOV.U32 R163, RZ, RZ, R161 ;  /* 0x000000ffffa37224 */ /* 0x004fe200078e00a1 */
[----:B------:R-:W-:Y:S02]  /*2eea0*/  MOV R161, R47 ;  /* 0x0000002f00a17202 */ /* 0x000fe40000000f00 */
[----:B------:R-:W2:Y:S01]  /*2eeb0*/  LDL.LU R47, [R1+0x78] ;  /* 0x00007800012f7983 */ /* 0x000ea20000300800 */
[----:B------:R-:W-:Y:S01]  /*2eec0*/  IMAD.MOV.U32 R164, RZ, RZ, R163 ;  /* 0x000000ffffa47224 */ /* 0x000fe200078e00a3 */
[----:B------:R-:W-:Y:S02]  /*2eed0*/  MOV R163, R161 ;  /* 0x000000a100a37202 */ /* 0x000fe40000000f00 */
[----:B------:R1:W-:Y:S01]  /*2eee0*/  STL.64 [R1+0x230], R52 ;  /* 0x0002303401007387 */ /* 0x0003e20000100a00 */
[----:B------:R-:W-:Y:S02]  /*2eef0*/  IMAD.MOV.U32 R161, RZ, RZ, R5 ;  /* 0x000000ffffa17224 */ /* 0x000fe400078e0005 */
[----:B------:R-:W-:Y:S01]  /*2ef00*/  IMAD.MOV.U32 R168, RZ, RZ, R164 ;  /* 0x000000ffffa87224 */ /* 0x000fe200078e00a4 */
[----:B------:R-:W4:Y:S01]  /*2ef10*/  LDL.LU R5, [R1+0x28] ;  /* 0x0000280001057983 */ /* 0x000f220000300800 */
[----:B------:R-:W-:Y:S01]  /*2ef20*/  MOV R164, R163 ;  /* 0x000000a300a47202 */ /* 0x000fe20000000f00 */
[----:B------:R-:W-:-:S02]  /*2ef30*/  IMAD.MOV.U32 R163, RZ, RZ, R161 ;  /* 0x000000ffffa37224 */ /* 0x000fc400078e00a1 */
[----:B------:R3:W-:Y:S01]  /*2ef40*/  STL.64 [R1+0x228], R50 ;  /* 0x0002283201007387 */ /* 0x0007e20000100a00 */
[C---:B-1----:R-:W-:Y:S01]  /*2ef50*/  LEA R52, P6, R63.reuse, R246, 0x2 ;  /* 0x000000f63f347211 */ /* 0x042fe200078c10ff */
[----:B------:R-:W-:Y:S02]  /*2ef60*/  IMAD.MOV.U32 R161, RZ, RZ, R4 ;  /* 0x000000ffffa17224 */ /* 0x000fe400078e0004 */
[----:B------:R-:W2:Y:S01]  /*2ef70*/  LDL.LU R4, [R1+0x70] ;  /* 0x0000700001047983 */ /* 0x000ea20000300800 */
[----:B------:R-:W-:Y:S01]  /*2ef80*/  LEA.HI.X.SX32 R53, R63, R0, 0x2, P6 ;  /* 0x000000003f357211 */ /* 0x000fe200030f16ff */
[----:B------:R-:W-:Y:S02]  /*2ef90*/  IMAD.MOV.U32 R63, RZ, RZ, R178 ;  /* 0x000000ffff3f7224 */ /* 0x000fe400078e00b2 */
[----:B------:R-:W-:Y:S01]  /*2efa0*/  IMAD.MOV.U32 R178, RZ, RZ, R177 ;  /* 0x000000ffffb27224 */ /* 0x000fe200078e00b1 */
[C---:B---3--:R-:W-:Y:S01]  /*2efb0*/  LEA R50, P4, R64.reuse, R246, 0x2 ;  /* 0x000000f640327211 */ /* 0x048fe200078810ff */
[----:B------:R-:W-:Y:S01]  /*2efc0*/  IMAD.MOV.U32 R177, RZ, RZ, R176 ;  /* 0x000000ffffb17224 */ /* 0x000fe200078e00b0 */
[----:B------:R-:W-:Y:S01]  /*2efd0*/  MOV R176, R175 ;  /* 0x000000af00b07202 */ /* 0x000fe20000000f00 */
[----:B------:R1:W-:Y:S01]  /*2efe0*/  STL.64 [R1+0x220], R48 ;  /* 0x0002203001007387 */ /* 0x0003e20000100a00 */
[----:B------:R-:W-:Y:S01]  /*2eff0*/  IMAD.MOV.U32 R175, RZ, RZ, R174 ;  /* 0x000000ffffaf7224 */ /* 0x000fe200078e00ae */
[----:B------:R-:W-:Y:S01]  /*2f000*/  LEA.HI.X.SX32 R51, R64, R0, 0x2, P4 ;  /* 0x0000000040337211 */ /* 0x000fe200020f16ff */
[----:B------:R-:W-:Y:S01]  /*2f010*/  IMAD.MOV.U32 R169, RZ, RZ, R168 ;  /* 0x000000ffffa97224 */ /* 0x000fe200078e00a8 */
[----:B------:R-:W-:Y:S01]  /*2f020*/  MOV R168, R164 ;  /* 0x000000a400a87202 */ /* 0x000fe20000000f00 */
[----:B------:R-:W-:-:S02]  /*2f030*/  IMAD.MOV.U32 R174, RZ, RZ, R173 ;  /* 0x000000ffffae7224 */ /* 0x000fc400078e00ad */
[----:B------:R-:W-:Y:S02]  /*2f040*/  IMAD.MOV.U32 R64, RZ, RZ, R178 ;  /* 0x000000ffff407224 */ /* 0x000fe400078e00b2 */
[----:B------:R-:W-:Y:S02]  /*2f050*/  IMAD.MOV.U32 R173, RZ, RZ, R172 ;  /* 0x000000ffffad7224 */ /* 0x000fe400078e00ac */
[----:B------:R-:W-:Y:S01]  /*2f060*/  IMAD.MOV.U32 R178, RZ, RZ, R177 ;  /* 0x000000ffffb27224 */ /* 0x000fe200078e00b1 */
[C---:B-1----:R-:W-:Y:S01]  /*2f070*/  LEA R48, P0, R184.reuse, R246, 0x2 ;  /* 0x000000f6b8307211 */ /* 0x042fe200078010ff */
[----:B------:R-:W-:Y:S01]  /*2f080*/  IMAD.MOV.U32 R164, RZ, RZ, R163 ;  /* 0x000000ffffa47224 */ /* 0x000fe200078e00a3 */
[----:B------:R-:W-:Y:S01]  /*2f090*/  MOV R177, R176 ;  /* 0x000000b000b17202 */ /* 0x000fe20000000f00 */
[----:B------:R-:W-:Y:S01]  /*2f0a0*/  IMAD.MOV.U32 R172, RZ, RZ, R171 ;  /* 0x000000ffffac7224 */ /* 0x000fe200078e00ab */
[----:B------:R-:W-:Y:S01]  /*2f0b0*/  LEA.HI.X.SX32 R49, R184, R0, 0x2, P0 ;  /* 0x00000000b8317211 */ /* 0x000fe200000f16ff */
[----:B------:R-:W-:-:S02]  /*2f0c0*/  IMAD.MOV.U32 R163, RZ, RZ, R161 ;  /* 0x000000ffffa37224 */ /* 0x000fc400078e00a1 */
[----:B------:R-:W-:Y:S02]  /*2f0d0*/  IMAD.MOV.U32 R171, RZ, RZ, R170 ;  /* 0x000000ffffab7224 */ /* 0x000fe400078e00aa */
[----:B------:R-:W-:Y:S02]  /*2f0e0*/  IMAD.MOV.U32 R176, RZ, RZ, R175 ;  /* 0x000000ffffb07224 */ /* 0x000fe400078e00af */
[----:B------:R-:W-:Y:S02]  /*2f0f0*/  IMAD.MOV.U32 R161, RZ, RZ, R46 ;  /* 0x000000ffffa17224 */ /* 0x000fe400078e002e */
[----:B------:R-:W-:Y:S01]  /*2f100*/  IMAD.MOV.U32 R170, RZ, RZ, R169 ;  /* 0x000000ffffaa7224 */ /* 0x000fe200078e00a9 */
[----:B------:R-:W-:Y:S01]  /*2f110*/  MOV R169, R168 ;  /* 0x000000a800a97202 */ /* 0x000fe20000000f00 */
[----:B------:R-:W-:Y:S01]  /*2f120*/  IMAD.MOV.U32 R175, RZ, RZ, R174 ;  /* 0x000000ffffaf7224 */ /* 0x000fe200078e00ae */
[----:B------:R-:W-:Y:S01]  /*2f130*/  LEA R248, P6, R65, R246, 0x2 ;  /* 0x000000f641f87211 */ /* 0x000fe200078c10ff */
[----:B------:R-:W-:Y:S01]  /*2f140*/  IMAD.MOV.U32 R174, RZ, RZ, R173 ;  /* 0x000000ffffae7224 */ /* 0x000fe200078e00ad */
[----:B------:R-:W3:Y:S01]  /*2f150*/  LDL.LU R46, [R1+0x6c] ;  /* 0x00006c00012e7983 */ /* 0x000ee20000300800 */
        /* <DEDUP_REMOVED lines=35> */
[----:B------:R-:W-:-:S02]  /*2f390*/  IMAD.MOV.U32 R164, RZ, RZ, R163 ;  /* 0x000000ffffa47224 */ /* 0x000fc400078e00a3 */
[----:B------:R-:W-:Y:S01]  /*2f3a0*/  IMAD.MOV.U32 R163, RZ, RZ, R161 ;  /* 0x000000ffffa37224 */ /* 0x000fe200078e00a1 */
[C---:B-1----:R-:W-:Y:S01]  /*2f3b0*/  LEA R52, P4, R183.reuse, R246, 0x2 ;  /* 0x000000f6b7347211 */ /* 0x042fe200078810ff */
[----:B------:R-:W-:Y:S02]  /*2f3c0*/  IMAD.MOV.U32 R172, RZ, RZ, R171 ;  /* 0x000000ffffac7224 */ /* 0x000fe400078e00ab */
[----:B------:R-:W-:Y:S02]  /*2f3d0*/  IMAD.MOV.U32 R161, RZ, RZ, R45 ;  /* 0x000000ffffa17224 */ /* 0x000fe400078e002d */
[----:B------:R-:W-:Y:S01]  /*2f3e0*/  IMAD.MOV.U32 R171, RZ, RZ, R170 ;  /* 0x000000ffffab7224 */ /* 0x000fe200078e00aa */
[----:B------:R-:W-:Y:S01]  /*2f3f0*/  LEA.HI.X.SX32 R53, R183, R0, 0x2, P4 ;  /* 0x00000000b7357211 */ /* 0x000fe200020f16ff */
[----:B------:R-:W-:Y:S02]  /*2f400*/  IMAD.MOV.U32 R170, RZ, RZ, R169 ;  /* 0x000000ffffaa7224 */ /* 0x000fe400078e00a9 */
[----:B------:R-:W-:-:S02]  /*2f410*/  IMAD.MOV.U32 R169, RZ, RZ, R168 ;  /* 0x000000ffffa97224 */ /* 0x000fc400078e00a8 */
[----:B------:R-:W-:Y:S02]  /*2f420*/  IMAD.MOV.U32 R168, RZ, RZ, R164 ;  /* 0x000000ffffa87224 */ /* 0x000fe400078e00a4 */
[----:B------:R-:W-:Y:S01]  /*2f430*/  IMAD.MOV.U32 R183, RZ, RZ, R178 ;  /* 0x000000ffffb77224 */ /* 0x000fe200078e00b2 */
[----:B------:R1:W-:Y:S01]  /*2f440*/  STL.64 [R1+0x210], R50 ;  /* 0x0002103201007387 */ /* 0x0003e20000100a00 */
[----:B------:R-:W-:Y:S01]  /*2f450*/  IMAD.MOV.U32 R164, RZ, RZ, R163 ;  /* 0x000000ffffa47224 */ /* 0x000fe200078e00a3 */
[----:B------:R-:W-:Y:S01]  /*2f460*/  MOV R163, R161 ;  /* 0x000000a100a37202 */ /* 0x000fe20000000f00 */
[----:B------:R-:W-:Y:S01]  /*2f470*/  IMAD.MOV.U32 R178, RZ, RZ, R176 ;  /* 0x000000ffffb27224 */ /* 0x000fe200078e00b0 */
[----:B------:R-:W2:Y:S01]  /*2f480*/  LDL.LU R44, [R1+0x64] ;  /* 0x00006400012c7983 */ /* 0x000ea20000300800 */
[----:B------:R-:W-:Y:S02]  /*2f490*/  IMAD.MOV.U32 R186, RZ, RZ, R177 ;  /* 0x000000ffffba7224 */ /* 0x000fe400078e00b1 */
[----:B------:R-:W-:Y:S01]  /*2f4a0*/  IMAD.MOV.U32 R176, RZ, RZ, R174 ;  /* 0x000000ffffb07224 */ /* 0x000fe200078e00ae */
[----:B------:R1:W-:Y:S01]  /*2f4b0*/  STL.64 [R1+0x208], R48 ;  /* 0x0002083001007387 */ /* 0x0003e20000100a00 */
[----:B------:R-:W-:Y:S01]  /*2f4c0*/  IMAD.MOV.U32 R161, RZ, RZ, R3 ;  /* 0x000000ffffa17224 */ /* 0x000fe200078e0003 */
[----:B------:R-:W-:Y:S01]  /*2f4d0*/  MOV R45, R77 ;  /* 0x0000004d002d7202 */ /* 0x000fe20000000f00 */
[----:B------:R-:W-:Y:S01]  /*2f4e0*/  IMAD.MOV.U32 R177, RZ, RZ, R175 ;  /* 0x000000ffffb17224 */ /* 0x000fe200078e00af */
[----:B------:R-:W-:Y:S01]  /*2f4f0*/  MOV R175, R173 ;  /* 0x000000ad00af7202 */ /* 0x000fe20000000f00 */
[----:B------:R-:W-:Y:S01]  /*2f500*/  IMAD.MOV.U32 R174, RZ, RZ, R172 ;  /* 0x000000ffffae7224 */ /* 0x000fe200078e00ac */
[----:B------:R-:W2:Y:S01]  /*2f510*/  LDL.LU R77, [R1+0x20e0] ;  /* 0x0020e000014d7983 */ /* 0x000ea20000300800 */
        /* <DEDUP_REMOVED lines=9> */
[----:B------:R-:W-:Y:S01]  /*2f5b0*/  IMAD.MOV.U32 R164, RZ, RZ, R161 ;  /* 0x000000ffffa47224 */ /* 0x000fe200078e00a1 */
[----:B------:R-:W2:Y:S04]  /*2f5c0*/  LDL.LU R159, [R1+0x54] ;  /* 0x00005400019f7983 */ /* 0x000ea80000300800 */
        /* <DEDUP_REMOVED lines=15> */
[----:B------:R-:W-:Y:S01]  /*2f6c0*/  STL.64 [R1+0x200], R248 ;  /* 0x000200f801007387 */ /* 0x000fe20000100a00 */
[----:B------:R-:W-:-:S03]  /*2f6d0*/  IMAD.MOV.U32 R164, RZ, RZ, R163 ;  /* 0x000000ffffa47224 */ /* 0x000fc600078e00a3 */
[----:B------:R-:W-:Y:S04]  /*2f6e0*/  STL.64 [R1+0x1fa0], R248 ;  /* 0x001fa0f801007387 */ /* 0x000fe80000100a00 */
[----:B------:R1:W-:Y:S01]  /*2f6f0*/  STL.64 [R1+0x1f0], R50 ;  /* 0x0001f03201007387 */ /* 0x0003e20000100a00 */
[----:B--2---:R-:W-:Y:S02]  /*2f700*/  IMAD.MOV.U32 R163, RZ, RZ, R161 ;  /* 0x000000ffffa37224 */ /* 0x004fe400078e00a1 */
[----:B------:R-:W-:Y:S02]  /*2f710*/  IMAD.MOV.U32 R161, RZ, RZ, R39 ;  /* 0x000000ffffa17224 */ /* 0x000fe400078e0027 */
[----:B------:R-:W2:Y:S01]  /*2f720*/  LDL.LU R39, [R1+0x8c] ;  /* 0x00008c0001277983 */ /* 0x000ea20000300800 */
[----:B------:R-:W-:-:S02]  /*2f730*/  LEA R48, P6, R181, R246, 0x2 ;  /* 0x000000f6b5307211 */ /* 0x000fc400078c10ff */
        /* <DEDUP_REMOVED lines=8> */
[----:B------:R-:W-:Y:S01]  /*2f7c0*/  IMAD.MOV.U32 R174, RZ, RZ, R173 ;  /* 0x000000ffffae7224 */ /* 0x000fe200078e00ad */
[----:B-1----:R-:W-:Y:S01]  /*2f7d0*/  LEA R50, P0, R180, R246, 0x2 ;  /* 0x000000f6b4327211 */ /* 0x002fe200078010ff */
        /* <DEDUP_REMOVED lines=33> */
[----:B------:R-:W-:Y:S02]  /*2f9f0*/  IMAD.MOV.U32 R169, RZ, RZ, R168 ;  /* 0x000000ffffa97224 */ /* 0x000fe400078e00a8 */
[----:B------:R-:W-:Y:S02]  /*2fa00*/  IMAD.MOV.U32 R168, RZ, RZ, R164 ;  /* 0x000000ffffa87224 */ /* 0x000fe400078e00a4 */
[----:B--2---:R-:W-:Y:S02]  /*2fa10*/  IMAD.MOV.U32 R161, RZ, RZ, R39 ;  /* 0x000000ffffa17224 */ /* 0x004fe400078e0027 */
[----:B------:R-:W-:Y:S02]  /*2fa20*/  IMAD.MOV.U32 R39, RZ, RZ, R41 ;  /* 0x000000ffff277224 */ /* 0x000fe400078e0029 */
[----:B------:R-:W-:Y:S01]  /*2fa30*/  IMAD.MOV.U32 R163, RZ, RZ, R161 ;  /* 0x000000ffffa37224 */ /* 0x000fe200078e00a1 */
[----:B------:R-:W2:Y:S01]  /*2fa40*/  LDL.LU R41, [R1+0x44] ;  /* 0x0000440001297983 */ /* 0x000ea20000300800 */
[----:B------:R-:W-:Y:S01]  /*2fa50*/  IMAD.MOV.U32 R161, RZ, RZ, R39 ;  /* 0x000000ffffa17224 */ /* 0x000fe200078e0027 */
[----:B------:R-:W-:Y:S01]  /*2fa60*/  MOV R39, R42 ;  /* 0x0000002a00277202 */ /* 0x000fe20000000f00 */
[----:B------:R-:W-:Y:S01]  /*2fa70*/  IMAD.MOV.U32 R164, RZ, RZ, R163 ;  /* 0x000000ffffa47224 */ /* 0x000fe200078e00a3 */
[----:B------:R1:W-:Y:S02]  /*2fa80*/  STL.64 [R1+0x1e0], R52 ;  /* 0x0001e03401007387 */ /* 0x0003e40000100a00 */
[----:B------:R-:W-:Y:S01]  /*2fa90*/  MOV R163, R161 ;  /* 0x000000a100a37202 */ /* 0x000fe20000000f00 */
[----:B------:R-:W-:Y:S01]  /*2faa0*/  IMAD.MOV.U32 R161, RZ, RZ, R39 ;  /* 0x000000ffffa17224 */ /* 0x000fe200078e0027 */
[----:B------:R-:W2:Y:S04]  /*2fab0*/  LDL.LU R42, [R1+0x2c] ;  /* 0x00002c00012a7983 */ /* 0x000ea80000300800 */
[----:B------:R3:W-:Y:S04]  /*2fac0*/  STL.64 [R1+0x1d8], R50 ;  /* 0x0001d83201007387 */ /* 0x0007e80000100a00 */
[----:B------:R-:W2:Y:S01]  /*2fad0*/  LDL.LU R39, [R1+0x80] ;  /* 0x0000800001277983 */ /* 0x000ea20000300800 */
[----:B-1----:R-:W-:-:S02]  /*2fae0*/  LEA R48, P6, R61, R246, 0x2 ;  /* 0x000000f63d307211 */ /* 0x002fc400078c10ff */
[C---:B------:R-:W-:Y:S02]  /*2faf0*/  LEA R52, P4, R62.reuse, R246, 0x2 ;  /* 0x000000f63e347211 */ /* 0x040fe400078810ff */
[-C--:B------:R-:W-:Y:S01]  /*2fb00*/  LEA.HI.X.SX32 R49, R61, R0.reuse, 0x2, P6 ;  /* 0x000000003d317211 */ /* 0x080fe200030f16ff */
[----:B------:R-:W-:Y:S02]  /*2fb10*/  IMAD.MOV.U32 R61, RZ, RZ, R178 ;  /* 0x000000ffff3d7224 */ /* 0x000fe400078e00b2 */
[----:B------:R-:W-:Y:S02]  /*2fb20*/  IMAD.MOV.U32 R178, RZ, RZ, R177 ;  /* 0x000000ffffb27224 */ /* 0x000fe400078e00b1 */
[----:B------:R-:W-:Y:S02]  /*2fb30*/  IMAD.MOV.U32 R177, RZ, RZ, R176 ;  /* 0x000000ffffb17224 */ /* 0x000fe400078e00b0 */
[----:B------:R-:W-:Y:S01]  /*2fb40*/  IMAD.MOV.U32 R176, RZ, RZ, R175 ;  /* 0x000000ffffb07224 */ /* 0x000fe200078e00af */
[----:B------:R-:W-:Y:S01]  /*2fb50*/  LEA.HI.X.SX32 R53, R62, R0, 0x2, P4 ;  /* 0x000000003e357211 */ /* 0x000fe200020f16ff */
[----:B------:R-:W-:Y:S01]  /*2fb60*/  IMAD.MOV.U32 R175, RZ, RZ, R174 ;  /* 0x000000ffffaf7224 */ /* 0x000fe200078e00ae */
[----:B------:R-:W-:Y:S01]  /*2fb70*/  MOV R174, R173 ;  /* 0x000000ad00ae7202 */ /* 0x000fe20000000f00 */
[----:B------:R-:W-:Y:S01]  /*2fb80*/  IMAD.MOV.U32 R173, RZ, RZ, R172 ;  /* 0x000000ffffad7224 */ /* 0x000fe200078e00ac */
[----:B---3--:R-:W-:Y:S01]  /*2fb90*/  LEA R50, P0, R185, R246, 0x2 ;  /* 0x000000f6b9327211 */ /* 0x008fe200078010ff */
[----:B------:R-:W-:-:S02]  /*2fba0*/  IMAD.MOV.U32 R62, RZ, RZ, R178 ;  /* 0x000000ffff3e7224 */ /* 0x000fc400078e00b2 */
        /* <DEDUP_REMOVED lines=32> */
[----:B------:R-:W-:Y:S02]  /*2fdb0*/  IMAD.MOV.U32 R168, RZ, RZ, R164 ;  /* 0x000000ffffa87224 */ /* 0x000fe400078e00a4 */
[----:B--2---:R-:W-:Y:S02]  /*2fdc0*/  IMAD.MOV.U32 R161, RZ, RZ, R39 ;  /* 0x000000ffffa17224 */ /* 0x004fe400078e0027 */
[----:B------:R-:W-:Y:S02]  /*2fdd0*/  IMAD.MOV.U32 R39, RZ, RZ, R7 ;  /* 0x000000ffff277224 */ /* 0x000fe400078e0007 */
[----:B------:R-:W-:Y:S01]  /*2fde0*/  IMAD.MOV.U32 R163, RZ, RZ, R161 ;  /* 0x000000ffffa37224 */ /* 0x000fe200078e00a1 */
[----:B------:R-:W2:Y:S01]  /*2fdf0*/  LDL R7, [R1+0x8dc] ;  /* 0x0008dc0001077983 */ /* 0x000ea20000100800 */
[----:B------:R-:W-:Y:S02]  /*2fe00*/  IMAD.MOV.U32 R161, RZ, RZ, R39 ;  /* 0x000000ffffa17224 */ /* 0x000fe400078e0027 */
[----:B------:R-:W-:Y:S01]  /*2fe10*/  IMAD.MOV.U32 R39, RZ, RZ, R47 ;  /* 0x000000ffff277224 */ /* 0x000fe200078e002f */
[----:B------:R3:W-:Y:S01]  /*2fe20*/  STL.64 [R1+0x1c8], R52 ;  /* 0x0001c83401007387 */ /* 0x0007e20000100a00 */
[----:B------:R-:W-:-:S02]  /*2fe30*/  IMAD.MOV.U32 R164, RZ, RZ, R163 ;  /* 0x000000ffffa47224 */ /* 0x000fc400078e00a3 */
[----:B------:R-:W-:Y:S01]  /*2fe40*/  IMAD.MOV.U32 R163, RZ, RZ, R161 ;  /* 0x000000ffffa37224 */ /* 0x000fe200078e00a1 */
[----:B------:R-:W2:Y:S01]  /*2fe50*/  LDL.LU R47, [R1+0x3c] ;  /* 0x00003c00012f7983 */ /* 0x000ea20000300800 */
[----:B------:R-:W-:-:S03]  /*2fe60*/  IMAD.MOV.U32 R161, RZ, RZ, R39 ;  /* 0x000000ffffa17224 */ /* 0x000fc600078e0027 */
[----:B------:R4:W-:Y:S04]  /*2fe70*/  STL.64 [R1+0x1c0], R50 ;  /* 0x0001c03201007387 */ /* 0x0009e80000100a00 */
[----:B------:R-:W2:Y:S01]  /*2fe80*/  LDL.LU R39, [R1+0x74] ;  /* 0x0000740001277983 */ /* 0x000ea20000300800 */
[CC--:B-1----:R-:W-:Y:S02]  /*2fe90*/  LEA R48, P6, R63.reuse, R246.reuse, 0x2 ;  /* 0x000000f63f307211 */ /* 0x0c2fe400078c10ff */
[----:B---3--:R-:W-:Y:S02]  /*2fea0*/  LEA R52, P4, R64, R246, 0x2 ;  /* 0x000000f640347211 */ /* 0x008fe400078810ff */
        /* <DEDUP_REMOVED lines=8> */
[----:B----4-:R-:W-:Y:S01]  /*2ff30*/  LEA R50, P0, R184, R246, 0x2 ;  /* 0x000000f6b8327211 */ /* 0x010fe200078010ff */
        /* <DEDUP_REMOVED lines=47> */
[----:B------:R-:W-:Y:S01]  /*30230*/  IMAD.MOV.U32 R169, RZ, RZ, R168 ;  /* 0x000000ffffa97224 */ /* 0x000fe200078e00a8 */
[----:B--2---:R-:W-:Y:S01]  /*30240*/  MOV R161, R39 ;  /* 0x0000002700a17202 */ /* 0x004fe20000000f00 */
[----:B------:R-:W-:Y:S02]  /*30250*/  IMAD.MOV.U32 R39, RZ, RZ, R4 ;  /* 0x000000ffff277224 */ /* 0x000fe400078e0004 */
[----:B------:R-:W-:Y:S02]  /*30260*/  IMAD.MOV.U32 R4, RZ, RZ, R78 ;  /* 0x000000ffff047224 */ /* 0x000fe400078e004e */
[----:B------:R-:W2:Y:S01]  /*30270*/  LDL.LU R78, [R1+0x20dc] ;  /* 0x0020dc00014e7983 */ /* 0x000ea20000300800 */
[----:B------:R-:W-:-:S02]  /*30280*/  IMAD.MOV.U32 R163, RZ, RZ, R161 ;  /* 0x000000ffffa37224 */ /* 0x000fc400078e00a1 */
[----:B------:R-:W-:Y:S01]  /*30290*/  IMAD.MOV.U32 R161, RZ, RZ, R39 ;  /* 0x000000ffffa17224 */ /* 0x000fe200078e0027 */
[----:B------:R1:W-:Y:S01]  /*302a0*/  STL.64 [R1+0x1b0], R52 ;  /* 0x0001b03401007387 */ /* 0x0003e20000100a00 */
[----:B------:R-:W-:Y:S02]  /*302b0*/  IMAD.MOV.U32 R39, RZ, RZ, R46 ;  /* 0x000000ffff277224 */ /* 0x000fe400078e002e */
[----:B------:R-:W-:Y:S02]  /*302c0*/  IMAD.MOV.U32 R164, RZ, RZ, R163 ;  /* 0x000000ffffa47224 */ /* 0x000fe400078e00a3 */
[----:B------:R-:W-:Y:S02]  /*302d0*/  IMAD.MOV.U32 R163, RZ, RZ, R161 ;  /* 0x000000ffffa37224 */ /* 0x000fe400078e00a1 */
[----:B------:R-:W-:Y:S01]  /*302e0*/  IMAD.MOV.U32 R46, RZ, RZ, R79 ;  /* 0x000000ffff2e7224 */ /* 0x000fe200078e004f */
[C---:B-1----:R-:W-:Y:S01]  /*302f0*/  LEA R52, P4, R183.reuse, R246, 0x2 ;  /* 0x000000f6b7347211 */ /* 0x042fe200078810ff */
[----:B------:R-:W-:Y:S01]  /*30300*/  IMAD.MOV.U32 R161, RZ, RZ, R39 ;  /* 0x000000ffffa17224 */ /* 0x000fe200078e0027 */
[----:B------:R-:W3:Y:S02]  /*30310*/  LDL.LU R79, [R1+0x20d8] ;  /* 0x0020d800014f7983 */ /* 0x000ee40000300800 */
[----:B------:R-:W-:Y:S01]  /*30320*/  LEA.HI.X.SX32 R53, R183, R0, 0x2, P4 ;  /* 0x00000000b7357211 */ /* 0x000fe200020f16ff */
[----:B------:R-:W-:Y:S01]  /*30330*/  IMAD.MOV.U32 R183, RZ, RZ, R178 ;  /* 0x000000ffffb77224 */ /* 0x000fe200078e00b2 */
[----:B------:R-:W-:Y:S01]  /*30340*/  MOV R39, R43 ;  /* 0x0000002b00277202 */ /* 0x000fe20000000f00 */
[----:B------:R-:W-:Y:S01]  /*30350*/  IMAD.MOV.U32 R178, RZ, RZ, R177 ;  /* 0x000000ffffb27224 */ /* 0x000fe200078e00b1 */
[----:B------:R-:W-:Y:S01]  /*30360*/  STL.64 [R1+0x1a8], R50 ;  /* 0x0001a83201007387 */ /* 0x000fe20000100a00 */
[----:B------:R-:W-:Y:S01]  /*30370*/  IMAD.MOV.U32 R43, RZ, RZ, R80 ;  /* 0x000000ffff2b7224 */ /* 0x000fe200078e0050 */
[----:B------:R-:W-:Y:S01]  /*30380*/  MOV R177, R176 ;  /* 0x000000b000b17202 */ /* 0x000fe20000000f00 */
[----:B------:R-:W-:Y:S01]  /*30390*/  IMAD.MOV.U32 R176, RZ, RZ, R175 ;  /* 0x000000ffffb07224 */ /* 0x000fe200078e00af */
[----:B------:R-:W4:Y:S01]  /*303a0*/  LDL.LU R80, [R1+0x20d4] ;  /* 0x0020d40001507983 */ /* 0x000f220000300800 */
[----:B------:R-:W-:-:S02]  /*303b0*/  IMAD.MOV.U32 R175, RZ, RZ, R174 ;  /* 0x000000ffffaf7224 */ /* 0x000fc400078e00ae */
[----:B------:R-:W-:Y:S01]  /*303c0*/  IMAD.MOV.U32 R168, RZ, RZ, R164 ;  /* 0x000000ffffa87224 */ /* 0x000fe200078e00a4 */
[----:B------:R1:W-:Y:S01]  /*303d0*/  STL.64 [R1+0x1a0], R48 ;  /* 0x0001a03001007387 */ /* 0x0003e20000100a00 */
[----:B------:R-:W-:Y:S01]  /*303e0*/  IMAD.MOV.U32 R174, RZ, RZ, R173 ;  /* 0x000000ffffae7224 */ /* 0x000fe200078e00ad */
[----:B------:R-:W-:Y:S01]  /*303f0*/  MOV R164, R163 ;  /* 0x000000a300a47202 */ /* 0x000fe20000000f00 */
[----:B------:R-:W-:Y:S01]  /*30400*/  IMAD.MOV.U32 R60, RZ, RZ, R178 ;  /* 0x000000ffff3c7224 */ /* 0x000fe200078e00b2 */
[----:B------:R-:W-:Y:S01]  /*30410*/  MOV R178, R177 ;  /* 0x000000b100b27202 */ /* 0x000fe20000000f00 */
        /* <DEDUP_REMOVED lines=30> */
[----:B------:R-:W-:Y:S01]  /*30600*/  LEA.HI.X.SX32 R51, R186, R0, 0x2, P0 ;  /* 0x00000000ba337211 */ /* 0x000fe200000f16ff */
[----:B------:R-:W-:Y:S02]  /*30610*/  IMAD.MOV.U32 R168, RZ, RZ, R164 ;  /* 0x000000ffffa87224 */ /* 0x000fe400078e00a4 */
[----:B------:R-:W-:Y:S01]  /*30620*/  IMAD.MOV.U32 R173, RZ, RZ, R172 ;  /* 0x000000ffffad7224 */ /* 0x000fe200078e00ac */
[----:B------:R-:W-:Y:S01]  /*30630*/  MOV R172, R171 ;  /* 0x000000ab00ac7202 */ /* 0x000fe20000000f00 */
[----:B------:R-:W-:Y:S02]  /*30640*/  IMAD.MOV.U32 R164, RZ, RZ, R163 ;  /* 0x000000ffffa47224 */ /* 0x000fe400078e00a3 */
[----:B------:R-:W-:Y:S02]  /*30650*/  IMAD.MOV.U32 R44, RZ, RZ, R138 ;  /* 0x000000ffff2c7224 */ /* 0x000fe400078e008a */
[----:B------:R-:W-:Y:S01]  /*30660*/  IMAD.MOV.U32 R163, RZ, RZ, R161 ;  /* 0x000000ffffa37224 */ /* 0x000fe200078e00a1 */
[----:B------:R-:W2:Y:S01]  /*30670*/  LDL.LU R138, [R1+0x20d0] ;  /* 0x0020d000018a7983 */ /* 0x000ea20000300800 */
[----:B------:R-:W-:-:S02]  /*30680*/  IMAD.MOV.U32 R171, RZ, RZ, R170 ;  /* 0x000000ffffab7224 */ /* 0x000fc400078e00aa */
[----:B------:R-:W-:Y:S01]  /*30690*/  IMAD.MOV.U32 R161, RZ, RZ, R3 ;  /* 0x000000ffffa17224 */ /* 0x000fe200078e0003 */
[----:B------:R1:W-:Y:S01]  /*306a0*/  STL.64 [R1+0x198], R52 ;  /* 0x0001983401007387 */ /* 0x0003e20000100a00 */
[----:B------:R-:W-:Y:S02]  /*306b0*/  IMAD.MOV.U32 R170, RZ, RZ, R169 ;  /* 0x000000ffffaa7224 */ /* 0x000fe400078e00a9 */
[----:B------:R-:W-:Y:S01]  /*306c0*/  IMAD.MOV.U32 R169, RZ, RZ, R168 ;  /* 0x000000ffffa97224 */ /* 0x000fe200078e00a8 */
[----:B------:R-:W2:Y:S01]  /*306d0*/  LDL.LU R39, [R1+0x38] ;  /* 0x0000380001277983 */ /* 0x000ea20000300800 */
[----:B------:R-:W-:Y:S02]  /*306e0*/  IMAD.MOV.U32 R168, RZ, RZ, R164 ;  /* 0x000000ffffa87224 */ /* 0x000fe400078e00a4 */
[----:B------:R-:W-:Y:S01]  /*306f0*/  IMAD.MOV.U32 R164, RZ, RZ, R163 ;  /* 0x000000ffffa47224 */ /* 0x000fe200078e00a3 */
[----:B------:R1:W-:Y:S01]  /*30700*/  STL.64 [R1+0x190], R50 ;  /* 0x0001903201007387 */ /* 0x0003e20000100a00 */
[----:B------:R-:W-:Y:S01]  /*30710*/  IMAD.MOV.U32 R163, RZ, RZ, R161 ;  /* 0x000000ffffa37224 */ /* 0x000fe200078e00a1 */
[----:B------:R-:W-:-:S02]  /*30720*/  MOV R161, R159 ;  /* 0x0000009f00a17202 */ /* 0x000fc40000000f00 */
[----:B------:R-:W2:Y:S04]  /*30730*/  LDL.LU R3, [R1+0x34] ;  /* 0x0000340001037983 */ /* 0x000ea80000300800 */
[----:B------:R2:W-:Y:S04]  /*30740*/  STL.64 [R1+0x188], R48 ;  /* 0x0001883001007387 */ /* 0x0005e80000100a00 */
        /* <DEDUP_REMOVED lines=18> */
[----:B--2---:R-:W-:-:S02]  /*30870*/  IMAD.MOV.U32 R161, RZ, RZ, R159 ;  /* 0x000000ffffa17224 */ /* 0x004fc400078e009f */
[----:B------:R-:W-:Y:S02]  /*30880*/  IMAD.MOV.U32 R159, RZ, RZ, R147 ;  /* 0x000000ffff9f7224 */ /* 0x000fe400078e0093 */
[----:B------:R-:W2:Y:S01]  /*30890*/  LDL.LU R147, [R1+0x1c] ;  /* 0x00001c0001937983 */ /* 0x000ea20000300800 */
[----:B------:R-:W-:Y:S01]  /*308a0*/  LEA R50, P0, R179, R246, 0x2 ;  /* 0x000000f6b3327211 */ /* 0x000fe200078010ff */
[----:B------:R-:W-:-:S03]  /*308b0*/  IMAD.MOV.U32 R186, RZ, RZ, R177 ;  /* 0x000000ffffba7224 */ /* 0x000fc600078e00b1 */
        /* <DEDUP_REMOVED lines=17> */
[----:B--2---:R-:W-:Y:S02]  /*309d0*/  IMAD.MOV.U32 R161, RZ, RZ, R147 ;  /* 0x000000ffffa17224 */ /* 0x004fe400078e0093 */
[----:B------:R-:W2:Y:S04]  /*309e0*/  LDL.LU R147, [R1+0x14] ;  /* 0x0000140001937983 */ /* 0x000ea80000300800 */
[----:B------:R-:W3:Y:S01]  /*309f0*/  LDL.LU R40, [R1+0xc] ;  /* 0x00000c0001287983 */ /* 0x000ee20000300800 */
        /* <DEDUP_REMOVED lines=17> */
[----:B------:R1:W-:Y:S01]  /*30b10*/  STL.64 [R1+0x170], R48 ;  /* 0x0001703001007387 */ /* 0x0003e20000100a00 */
[----:B--2---:R-:W-:Y:S01]  /*30b20*/  MOV R159, R147 ;  /* 0x00000093009f7202 */ /* 0x004fe20000000f00 */
[----:B---3--:R-:W-:Y:S02]  /*30b30*/  IMAD.MOV.U32 R147, RZ, RZ, R40 ;  /* 0x000000ffff937224 */ /* 0x008fe400078e0028 */
[----:B------:R-:W-:Y:S02]  /*30b40*/  IMAD.MOV.U32 R40, RZ, RZ, R41 ;  /* 0x000000ffff287224 */ /* 0x000fe400078e0029 */
[----:B------:R-:W2:Y:S01]  /*30b50*/  LDL R41, [R1+0x8d4] ;  /* 0x0008d40001297983 */ /* 0x000ea20000100800 */
[-C--:B-1----:R-:W-:Y:S02]  /*30b60*/  LEA R52, P4, R61, R246.reuse, 0x2 ;  /* 0x000000f63d347211 */ /* 0x082fe400078810ff */
[----:B------:R-:W-:-:S02]  /*30b70*/  LEA R50, P0, R62, R246, 0x2 ;  /* 0x000000f63e327211 */ /* 0x000fc400078010ff */
[-C--:B------:R-:W-:Y:S01]  /*30b80*/  LEA.HI.X.SX32 R53, R61, R0.reuse, 0x2, P4 ;  /* 0x000000003d357211 */ /* 0x080fe200020f16ff */
[----:B------:R-:W-:Y:S01]  /*30b90*/  IMAD.MOV.U32 R61, RZ, RZ, R178 ;  /* 0x000000ffff3d7224 */ /* 0x000fe200078e00b2 */
[----:B------:R-:W-:Y:S01]  /*30ba0*/  LEA.HI.X.SX32 R51, R62, R0, 0x2, P0 ;  /* 0x000000003e337211 */ /* 0x000fe200000f16ff */
        /* <DEDUP_REMOVED lines=13> */
[----:B------:R-:W-:Y:S01]  /*30c80*/  IMAD.MOV.U32 R164, RZ, RZ, R161 ;  /* 0x000000ffffa47224 */ /* 0x000fe200078e00a1 */
[----:B------:R3:W-:Y:S01]  /*30c90*/  STL.64 [R1+0x160], R50 ;  /* 0x0001603201007387 */ /* 0x0007e20000100a00 */
[----:B------:R-:W-:-:S02]  /*30ca0*/  IMAD.MOV.U32 R163, RZ, RZ, R159 ;  /* 0x000000ffffa37224 */ /* 0x000fc400078e009f */
[----:B------:R-:W-:Y:S01]  /*30cb0*/  IMAD.MOV.U32 R161, RZ, RZ, R40 ;  /* 0x000000ffffa17224 */ /* 0x000fe200078e0028 */
[----:B------:R-:W-:Y:S01]  /*30cc0*/  MOV R40, R42 ;  /* 0x0000002a00287202 */ /* 0x000fe20000000f00 */
[----:B------:R-:W-:Y:S01]  /*30cd0*/  IMAD.MOV.U32 R159, RZ, RZ, R147 ;  /* 0x000000ffff9f7224 */ /* 0x000fe200078e0093 */
[----:B------:R-:W4:Y:S01]  /*30ce0*/  LDL.LU R42, [R1+0x58] ;  /* 0x00005800012a7983 */ /* 0x000f220000300800 */
[----:B--2---:R-:W-:Y:S02]  /*30cf0*/  IMAD.MOV.U32 R147, RZ, RZ, R41 ;  /* 0x000000ffff937224 */ /* 0x004fe400078e0029 */
[----:B------:R-:W-:Y:S02]  /*30d00*/  IMAD.MOV.U32 R41, RZ, RZ, R6 ;  /* 0x000000ffff297224 */ /* 0x000fe400078e0006 */
        /* <DEDUP_REMOVED lines=12> */
[CC--:B-1----:R-:W-:Y:S01]  /*30dd0*/  LEA R52, P4, R63.reuse, R246.reuse, 0x2 ;  /* 0x000000f63f347211 */ /* 0x0c2fe200078810ff */
[----:B------:R-:W-:Y:S02]  /*30de0*/  IMAD.MOV.U32 R170, RZ, RZ, R169 ;  /* 0x000000ffffaa7224 */ /* 0x000fe400078e00a9 */
[----:B------:R-:W-:Y:S01]  /*30df0*/  IMAD.MOV.U32 R169, RZ, RZ, R168 ;  /* 0x000000ffffa97224 */ /* 0x000fe200078e00a8 */
[C---:B---3--:R-:W-:Y:S01]  /*30e00*/  LEA R50, P0, R64.reuse, R246, 0x2 ;  /* 0x000000f640327211 */ /* 0x048fe200078010ff */
[----:B------:R-:W-:Y:S01]  /*30e10*/  IMAD.MOV.U32 R168, RZ, RZ, R164 ;  /* 0x000000ffffa87224 */ /* 0x000fe200078e00a4 */
[----:B------:R-:W-:Y:S01]  /*30e20*/  MOV R164, R163 ;  /* 0x000000a300a47202 */ /* 0x000fe20000000f00 */
[----:B------:R-:W-:Y:S01]  /*30e30*/  IMAD.MOV.U32 R163, RZ, RZ, R161 ;  /* 0x000000ffffa37224 */ /* 0x000fe200078e00a1 */
[-C--:B------:R-:W-:Y:S01]  /*30e40*/  LEA.HI.X.SX32 R53, R63, R0.reuse, 0x2, P4 ;  /* 0x000000003f357211 */ /* 0x080fe200020f16ff */
[----:B------:R-:W-:Y:S01]  /*30e50*/  IMAD.MOV.U32 R161, RZ, RZ, R147 ;  /* 0x000000ffffa17224 */ /* 0x000fe200078e0093 */
[----:B------:R-:W-:Y:S01]  /*30e60*/  LEA.HI.X.SX32 R51, R64, R0, 0x2, P0 ;  /* 0x0000000040337211 */ /* 0x000fe200000f16ff */
[----:B------:R-:W-:-:S02]  /*30e70*/  IMAD.MOV.U32 R147, RZ, RZ, R41 ;  /* 0x000000ffff937224 */ /* 0x000fc400078e0029 */
[----:B------:R-:W-:Y:S02]  /*30e80*/  IMAD.MOV.U32 R63, RZ, RZ, R178 ;  /* 0x000000ffff3f7224 */ /* 0x000fe400078e00b2 */
[----:B----4-:R-:W-:Y:S02]  /*30e90*/  IMAD.MOV.U32 R41, RZ, RZ, R42 ;  /* 0x000000ffff297224 */ /* 0x010fe400078e002a */
[----:B------:R-:W-:Y:S01]  /*30ea0*/  IMAD.MOV.U32 R178, RZ, RZ, R176 ;  /* 0x000000ffffb27224 */ /* 0x000fe200078e00b0 */
[----:B------:R1:W-:Y:S01]  /*30eb0*/  STL.64 [R1+0x158], R48 ;  /* 0x0001583001007387 */ /* 0x0003e20000100a00 */
[----:B------:R-:W-:Y:S02]  /*30ec0*/  IMAD.MOV.U32 R176, RZ, RZ, R174 ;  /* 0x000000ffffb07224 */ /* 0x000fe400078e00ae */
[----:B------:R-:W-:Y:S01]  /*30ed0*/  IMAD.MOV.U32 R174, RZ, RZ, R172 ;  /* 0x000000ffffae7224 */ /* 0x000fe200078e00ac */
[----:B------:R-:W-:Y:S01]  /*30ee0*/  MOV R172, R168 ;  /* 0x000000a800ac7202 */ /* 0x000fe20000000f00 */
[----:B------:R-:W-:-:S02]  /*30ef0*/  IMAD.MOV.U32 R168, RZ, RZ, R41 ;  /* 0x000000ffffa87224 */ /* 0x000fc400078e0029 */
[----:B------:R-:W-:Y:S02]  /*30f00*/  IMAD.MOV.U32 R41, RZ, RZ, R47 ;  /* 0x000000ffff297224 */ /* 0x000fe400078e002f */
[----:B--2---:R-:W-:Y:S02]  /*30f10*/  IMAD.MOV.U32 R42, RZ, RZ, R6 ;  /* 0x000000ffff2a7224 */ /* 0x004fe400078e0006 */
[----:B------:R-:W2:Y:S04]  /*30f20*/  LDL.LU R6, [R1+0x4] ;  /* 0x0000040001067983 */ /* 0x000ea80000300800 */
[----:B------:R3:W-:Y:S04]  /*30f30*/  STL.64 [R1+0x150], R52 ;  /* 0x0001503401007387 */ /* 0x0007e80000100a00 */
[----:B------:R4:W-:Y:S04]  /*30f40*/  STL.64 [R1+0x148], R50 ;  /* 0x0001483201007387 */ /* 0x0009e80000100a00 */
[----:B------:R-:W2:Y:S01]  /*30f50*/  LDL.LU R47, [R1+0x20] ;  /* 0x00002000012f7983 */ /* 0x000ea20000300800 */
[----:B-1----:R-:W-:-:S02]  /*30f60*/  LEA R48, P6, R184, R246, 0x2 ;  /* 0x000000f6b8307211 */ /* 0x002fc400078c10ff */
[----:B------:R-:W-:Y:S01]  /*30f70*/  MOV R64, R177 ;  /* 0x000000b100407202 */ /* 0x000fe20000000f00 */
[----:B------:R-:W-:Y:S01]  /*30f80*/  IMAD.MOV.U32 R177, RZ, RZ, R175 ;  /* 0x000000ffffb17224 */ /* 0x000fe200078e00af */
[----:B------:R-:W-:Y:S01]  /*30f90*/  LEA.HI.X.SX32 R49, R184, R0, 0x2, P6 ;  /* 0x00000000b8317211 */ /* 0x000fe200030f16ff */
[----:B------:R-:W-:Y:S01]  /*30fa0*/  IMAD.MOV.U32 R175, RZ, RZ, R173 ;  /* 0x000000ffffaf7224 */ /* 0x000fe200078e00ad */
[----:B---3--:R-:W-:Y:S01]  /*30fb0*/  LEA R52, P4, R65, R246, 0x2 ;  /* 0x000000f641347211 */ /* 0x008fe200078810ff */
[----:B------:R-:W-:Y:S02]  /*30fc0*/  IMAD.MOV.U32 R184, RZ, RZ, R178 ;  /* 0x000000ffffb87224 */ /* 0x000fe400078e00b2 */
[----:B------:R-:W-:Y:S02]  /*30fd0*/  IMAD.MOV.U32 R173, RZ, RZ, R171 ;  /* 0x000000ffffad7224 */ /* 0x000fe400078e00ab */
[----:B------:R-:W-:Y:S02]  /*30fe0*/  IMAD.MOV.U32 R178, RZ, RZ, R177 ;  /* 0x000000ffffb27224 */ /* 0x000fe400078e00b1 */
[----:B------:R-:W-:-:S02]  /*30ff0*/  IMAD.MOV.U32 R177, RZ, RZ, R176 ;  /* 0x000000ffffb17224 */ /* 0x000fc400078e00b0 */
[----:B------:R-:W-:Y:S02]  /*31000*/  IMAD.MOV.U32 R171, RZ, RZ, R163 ;  /* 0x000000ffffab7224 */ /* 0x000fe400078e00a3 */
[----:B------:R-:W-:Y:S01]  /*31010*/  IMAD.MOV.U32 R176, RZ, RZ, R175 ;  /* 0x000000ffffb07224 */ /* 0x000fe200078e00af */
[----:B------:R-:W-:Y:S01]  /*31020*/  LEA.HI.X.SX32 R53, R65, R0, 0x2, P4 ;  /* 0x0000000041357211 */ /* 0x000fe200020f16ff */
[----:B------:R-:W-:Y:S01]  /*31030*/  IMAD.MOV.U32 R175, RZ, RZ, R174 ;  /* 0x000000ffffaf7224 */ /* 0x000fe200078e00ae */
[----:B------:R-:W-:Y:S01]  /*31040*/  MOV R65, R178 ;  /* 0x000000b200417202 */ /* 0x000fe20000000f00 */
[----:B------:R-:W-:Y:S02]  /*31050*/  IMAD.MOV.U32 R163, RZ, RZ, R161 ;  /* 0x000000ffffa37224 */ /* 0x000fe400078e00a1 */
[----:B------:R-:W-:Y:S01]  /*31060*/  IMAD.MOV.U32 R174, RZ, RZ, R173 ;  /* 0x000000ffffae7224 */ /* 0x000fe200078e00ad */
[----:B------:R-:W-:Y:S01]  /*31070*/  MOV R173, R172 ;  /* 0x000000ac00ad7202 */ /* 0x000fe20000000f00 */
[----:B------:R-:W-:-:S02]  /*31080*/  IMAD.MOV.U32 R161, RZ, RZ, R42 ;  /* 0x000000ffffa17224 */ /* 0x000fc400078e002a */
[----:B------:R-:W-:Y:S02]  /*31090*/  IMAD.MOV.U32 R172, RZ, RZ, R171 ;  /* 0x000000ffffac7224 */ /* 0x000fe400078e00ab */
[----:B------:R-:W-:Y:S01]  /*310a0*/  IMAD.MOV.U32 R178, RZ, RZ, R177 ;  /* 0x000000ffffb27224 */ /* 0x000fe200078e00b1 */
[----:B----4-:R-:W-:Y:S01]  /*310b0*/  LEA R50, P0, R183, R246, 0x2 ;  /* 0x000000f6b7327211 */ /* 0x010fe200078010ff */
[----:B------:R-:W-:Y:S02]  /*310c0*/  IMAD.MOV.U32 R42, RZ, RZ, R5 ;  /* 0x000000ffff2a7224 */ /* 0x000fe400078e0005 */
[----:B------:R-:W-:Y:S02]  /*310d0*/  IMAD.MOV.U32 R171, RZ, RZ, R168 ;  /* 0x000000ffffab7224 */ /* 0x000fe400078e00a8 */
[----:B------:R-:W-:Y:S02]  /*310e0*/  IMAD.MOV.U32 R177, RZ, RZ, R176 ;  /* 0x000000ffffb17224 */ /* 0x000fe400078e00b0 */
[----:B------:R-:W-:Y:S01]  /*310f0*/  IMAD.MOV.U32 R176, RZ, RZ, R175 ;  /* 0x000000ffffb07224 */ /* 0x000fe200078e00af */
[----:B------:R-:W-:Y:S01]  /*31100*/  MOV R5, R137 ;  /* 0x0000008900057202 */ /* 0x000fe20000000f00 */
[----:B------:R-:W-:Y:S01]  /*31110*/  IMAD.MOV.U32 R168, RZ, RZ, R161 ;  /* 0x000000ffffa87224 */ /* 0x000fe200078e00a1 */
[----:B------:R-:W3:Y:S01]  /*31120*/  LDL.LU R137, [R1+0x20cc] ;  /* 0x0020cc0001897983 */ /* 0x000ee20000300800 */
[----:B------:R-:W-:-:S02]  /*31130*/  IMAD.MOV.U32 R175, RZ, RZ, R174 ;  /* 0x000000ffffaf7224 */ /* 0x000fc400078e00ae */
[----:B------:R-:W-:Y:S02]  /*31140*/  IMAD.MOV.U32 R161, RZ, RZ, R41 ;  /* 0x000000ffffa17224 */ /* 0x000fe400078e0029 */
[----:B------:R-:W-:Y:S01]  /*31150*/  IMAD.MOV.U32 R174, RZ, RZ, R173 ;  /* 0x000000ffffae7224 */ /* 0x000fe200078e00ad */
[----:B------:R1:W-:Y:S01]  /*31160*/  STL.64 [R1+0x140], R48 ;  /* 0x0001403001007387 */ /* 0x0003e20000100a00 */
        /* <DEDUP_REMOVED lines=9> */
[----:B------:R-:W-:Y:S02]  /*31200*/  IMAD.MOV.U32 R177, RZ, RZ, R176 ;  /* 0x000000ffffb17224 */ /* 0x000fe400078e00b0 */
[----:B------:R-:W-:Y:S01]  /*31210*/  IMAD.MOV.U32 R176, RZ, RZ, R175 ;  /* 0x000000ffffb07224 */ /* 0x000fe200078e00af */
[----:B-1----:R-:W-:Y:S01]  /*31220*/  LEA R48, P6, R60, R246, 0x2 ;  /* 0x000000f63c307211 */ /* 0x002fe200078c10ff */
[----:B------:R-:W-:Y:S02]  /*31230*/  IMAD.MOV.U32 R175, RZ, RZ, R174 ;  /* 0x000000ffffaf7224 */ /* 0x000fe400078e00ae */
[----:B------:R-:W-:Y:S02]  /*31240*/  IMAD.MOV.U32 R174, RZ, RZ, R173 ;  /* 0x000000ffffae7224 */ /* 0x000fe400078e00ad */
[----:B------:R-:W-:-:S02]  /*31250*/  IMAD.MOV.U32 R173, RZ, RZ, R172 ;  /* 0x000000ffffad7224 */ /* 0x000fc400078e00ac */
[----:B------:R-:W-:Y:S01]  /*31260*/  IMAD.MOV.U32 R172, RZ, RZ, R171 ;  /* 0x000000ffffac7224 */ /* 0x000fe200078e00ab */
[----:B------:R-:W-:Y:S02]  /*31270*/  MOV R171, R161 ;  /* 0x000000a100ab7202 */ /* 0x000fe40000000f00 */
[----:B------:R-:W-:Y:S01]  /*31280*/  LEA.HI.X.SX32 R49, R60, R0, 0x2, P6 ;  /* 0x000000003c317211 */ /* 0x000fe200030f16ff */
[----:B--2---:R-:W-:Y:S02]  /*31290*/  IMAD.MOV.U32 R42, RZ, RZ, R47 ;  /* 0x000000ffff2a7224 */ /* 0x004fe400078e002f */
[----:B------:R-:W2:Y:S02]  /*312a0*/  LDL.LU R47, [R1+0x8e4] ;  /* 0x0008e400012f7983 */ /* 0x000ea40000300800 */
[----:B------:R-:W-:Y:S02]  /*312b0*/  IMAD.MOV.U32 R41, RZ, RZ, R42 ;  /* 0x000000ffff297224 */ /* 0x000fe400078e002a */
[----:B------:R1:W-:Y:S01]  /*312c0*/  STL.64 [R1+0x138], R52 ;  /* 0x0001383401007387 */ /* 0x0003e20000100a00 */
[----:B------:R-:W-:-:S03]  /*312d0*/  IMAD.MOV.U32 R42, RZ, RZ, R136 ;  /* 0x000000ffff2a7224 */ /* 0x000fc600078e0088 */
[----:B------:R-:W4:Y:S01]  /*312e0*/  LDL.LU R136, [R1+0x20c8] ;  /* 0x0020c80001887983 */ /* 0x000f220000300800 */
[----:B------:R-:W-:-:S03]  /*312f0*/  IMAD.MOV.U32 R161, RZ, RZ, R41 ;  /* 0x000000ffffa17224 */ /* 0x000fc600078e0029 */
[----:B------:R1:W-:Y:S02]  /*31300*/  STL.64 [R1+0x130], R50 ;  /* 0x0001303201007387 */ /* 0x0003e40000100a00 */
[----:B-1----:R-:W-:-:S04]  /*31310*/  LEA R52, P4, R182, R246, 0x2 ;  /* 0x000000f6b6347211 */ /* 0x002fc800078810ff */
[----:B------:R-:W-:Y:S01]  /*31320*/  LEA.HI.X.SX32 R53, R182, R0, 0x2, P4 ;  /* 0x00000000b6357211 */ /* 0x000fe200020f16ff */
[----:B------:R-:W-:Y:S02]  /*31330*/  IMAD.MOV.U32 R182, RZ, RZ, R178 ;  /* 0x000000ffffb67224 */ /* 0x000fe400078e00b2 */
[----:B------:R-:W-:Y:S01]  /*31340*/  IMAD.MOV.U32 R178, RZ, RZ, R177 ;  /* 0x000000ffffb27224 */ /* 0x000fe200078e00b1 */
[C---:B------:R-:W-:Y:S01]  /*31350*/  LEA R50, P0, R181.reuse, R246, 0x2 ;  /* 0x000000f6b5327211 */ /* 0x040fe200078010ff */
[----:B------:R-:W-:Y:S01]  /*31360*/  IMAD.MOV.U32 R41, RZ, RZ, R42 ;  /* 0x000000ffff297224 */ /* 0x000fe200078e002a */
[----:B------:R-:W-:Y:S01]  /*31370*/  MOV R177, R176 ;  /* 0x000000b000b17202 */ /* 0x000fe20000000f00 */
[----:B------:R-:W-:Y:S01]  /*31380*/  IMAD.MOV.U32 R176, RZ, RZ, R175 ;  /* 0x000000ffffb07224 */ /* 0x000fe200078e00af */
[----:B------:R-:W-:Y:S01]  /*31390*/  LEA.HI.X.SX32 R51, R181, R0, 0x2, P0 ;  /* 0x00000000b5337211 */ /* 0x000fe200000f16ff */
[----:B------:R-:W-:Y:S02]  /*313a0*/  IMAD.MOV.U32 R42, RZ, RZ, R43 ;  /* 0x000000ffff2a7224 */ /* 0x000fe400078e002b */
[----:B------:R-:W-:-:S02]  /*313b0*/  IMAD.MOV.U32 R175, RZ, RZ, R174 ;  /* 0x000000ffffaf7224 */ /* 0x000fc400078e00ae */
[----:B------:R-:W-:Y:S02]  /*313c0*/  IMAD.MOV.U32 R43, RZ, RZ, R252 ;  /* 0x000000ffff2b7224 */ /* 0x000fe400078e00fc */
[----:B------:R-:W-:Y:S01]  /*313d0*/  IMAD.MOV.U32 R174, RZ, RZ, R173 ;  /* 0x000000ffffae7224 */ /* 0x000fe200078e00ad */
[----:B------:R-:W2:Y:S01]  /*313e0*/  LDL.LU R252, [R1+0x20c4] ;  /* 0x0020c40001fc7983 */ /* 0x000ea20000300800 */
[----:B------:R-:W-:Y:S02]  /*313f0*/  IMAD.MOV.U32 R173, RZ, RZ, R172 ;  /* 0x000000ffffad7224 */ /* 0x000fe400078e00ac */
[----:B------:R-:W-:Y:S01]  /*31400*/  IMAD.MOV.U32 R172, RZ, RZ, R171 ;  /* 0x000000ffffac7224 */ /* 0x000fe200078e00ab */
[----:B------:R1:W-:Y:S01]  /*31410*/  STL.64 [R1+0x128], R48 ;  /* 0x0001283001007387 */ /* 0x0003e20000100a00 */
[----:B------:R-:W-:Y:S01]  /*31420*/  IMAD.MOV.U32 R171, RZ, RZ, R161 ;  /* 0x000000ffffab7224 */ /* 0x000fe200078e00a1 */
[----:B------:R-:W-:Y:S02]  /*31430*/  MOV R161, R39 ;  /* 0x0000002700a17202 */ /* 0x000fe40000000f00 */
[----:B------:R-:W-:Y:S04]  /*31440*/  STL.64 [R1+0x120], R52 ;  /* 0x0001203401007387 */ /* 0x000fe80000100a00 */
[----:B------:R3:W-:Y:S04]  /*31450*/  STL.64 [R1+0x118], R50 ;  /* 0x0001183201007387 */ /* 0x0007e80000100a00 */
[----:B------:R-:W2:Y:S01]  /*31460*/  LDL.LU R39, [R1+0x24] ;  /* 0x0000240001277983 */ /* 0x000ea20000300800 */
[----:B-1----:R-:W-:-:S04]  /*31470*/  LEA R48, P6, R179, R246, 0x2 ;  /* 0x000000f6b3307211 */ /* 0x002fc800078c10ff */
[----:B------:R-:W-:Y:S01]  /*31480*/  LEA.HI.X.SX32 R49, R179, R0, 0x2, P6 ;  /* 0x00000000b3317211 */ /* 0x000fe200030f16ff */
[----:B------:R-:W-:Y:S02]  /*31490*/  IMAD.MOV.U32 R179, RZ, RZ, R178 ;  /* 0x000000ffffb37224 */ /* 0x000fe400078e00b2 */
[----:B------:R-:W-:Y:S02]  /*314a0*/  IMAD.MOV.U32 R178, RZ, RZ, R176 ;  /* 0x000000ffffb27224 */ /* 0x000fe400078e00b0 */
[----:B------:R-:W-:Y:S02]  /*314b0*/  IMAD.MOV.U32 R176, RZ, RZ, R173 ;  /* 0x000000ffffb07224 */ /* 0x000fe400078e00ad */
[----:B------:R-:W-:Y:S01]  /*314c0*/  IMAD.MOV.U32 R173, RZ, RZ, R172 ;  /* 0x000000ffffad7224 */ /* 0x000fe200078e00ac */
[----:B------:R1:W-:Y:S01]  /*314d0*/  STL.64 [R1+0x110], R48 ;  /* 0x0001103001007387 */ /* 0x0003e20000100a00 */
[----:B------:R-:W-:Y:S02]  /*314e0*/  IMAD.MOV.U32 R181, RZ, RZ, R177 ;  /* 0x000000ffffb57224 */ /* 0x000fe400078e00b1 */
[----:B------:R-:W-:Y:S01]  /*314f0*/  IMAD.MOV.U32 R177, RZ, RZ, R174 ;  /* 0x000000ffffb17224 */ /* 0x000fe200078e00ae */
[----:B---3--:R-:W-:-:S04]  /*31500*/  LEA R50, P0, R180, R246, 0x2 ;  /* 0x000000f6b4327211 */ /* 0x008fc800078010ff */
[----:B------:R-:W-:Y:S01]  /*31510*/  LEA.HI.X.SX32 R51, R180, R0, 0x2, P0 ;  /* 0x00000000b4337211 */ /* 0x000fe200000f16ff */
[----:B------:R-:W-:Y:S02]  /*31520*/  IMAD.MOV.U32 R180, RZ, RZ, R177 ;  /* 0x000000ffffb47224 */ /* 0x000fe400078e00b1 */
[----:B------:R-:W-:Y:S02]  /*31530*/  IMAD.MOV.U32 R177, RZ, RZ, R176 ;  /* 0x000000ffffb17224 */ /* 0x000fe400078e00b0 */
[----:B------:R-:W-:Y:S02]  /*31540*/  IMAD.MOV.U32 R176, RZ, RZ, R170 ;  /* 0x000000ffffb07224 */ /* 0x000fe400078e00aa */
[----:B------:R-:W-:Y:S01]  /*31550*/  IMAD.MOV.U32 R170, RZ, RZ, R169 ;  /* 0x000000ffffaa7224 */ /* 0x000fe200078e00a9 */
[-C--:B------:R-:W-:Y:S02]  /*31560*/  LEA R248, P4, R186, R246.reuse, 0x2 ;  /* 0x000000f6baf87211 */ /* 0x080fe400078810ff */
[----:B-1----:R-:W-:-:S02]  /*31570*/  LEA R48, P6, R61, R246, 0x2 ;  /* 0x000000f63d307211 */ /* 0x002fc400078c10ff */
[-C--:B------:R-:W-:Y:S02]  /*31580*/  LEA.HI.X.SX32 R249, R186, R0.reuse, 0x2, P4 ;  /* 0x00000000baf97211 */ /* 0x080fe400020f16ff */
[----:B------:R-:W-:Y:S02]  /*31590*/  LEA.HI.X.SX32 R49, R61, R0, 0x2, P6 ;  /* 0x000000003d317211 */ /* 0x000fe400030f16ff */
[----:B------:R-:W-:-:S04]  /*315a0*/  LEA R52, P4, R62, R246, 0x2 ;  /* 0x000000f63e347211 */ /* 0x000fc800078810ff */
[----:B------:R-:W-:Y:S02]  /*315b0*/  LEA.HI.X.SX32 R53, R62, R0, 0x2, P4 ;  /* 0x000000003e357211 */ /* 0x000fe400020f16ff */
[----:B--2---:R-:W-:Y:S01]  /*315c0*/  MOV R172, R39 ;  /* 0x0000002700ac7202 */ /* 0x004fe20000000f00 */
[----:B------:R-:W-:Y:S02]  /*315d0*/  IMAD.MOV.U32 R39, RZ, RZ, R3 ;  /* 0x000000ffff277224 */ /* 0x000fe400078e0003 */
[----:B------:R-:W2:Y:S04]  /*315e0*/  LDL.LU R3, [R1+0x30] ;  /* 0x0000300001037983 */ /* 0x000ea80000300800 */
[----:B------:R-:W3:Y:S04]  /*315f0*/  LDL.LU R174, [R1+0x40] ;  /* 0x0000400001ae7983 */ /* 0x000ee80000300800 */
[----:B------:R1:W-:Y:S04]  /*31600*/  STL.64 [R1+0x100], R50 ;  /* 0x0001003201007387 */ /* 0x0003e80000100a00 */
[----:B------:R-:W2:Y:S04]  /*31610*/  LDL R169, [R1+0x8d0] ;  /* 0x0008d00001a97983 */ /* 0x000ea80000100800 */
[----:B------:R-:W-:Y:S04]  /*31620*/  STL.64 [R1+0x108], R248 ;  /* 0x000108f801007387 */ /* 0x000fe80000100a00 */
[----:B------:R-:W-:Y:S01]  /*31630*/  STL.64 [R1+0x1fa8], R248 ;  /* 0x001fa8f801007387 */ /* 0x000fe20000100a00 */
[----:B-1----:R-:W-:-:S03]  /*31640*/  LEA R50, P0, R185, R246, 0x2 ;  /* 0x000000f6b9327211 */ /* 0x002fc600078010ff */
[----:B------:R1:W-:Y:S01]  /*31650*/  STL.64 [R1+0xf8], R48 ;  /* 0x0000f83001007387 */ /* 0x0003e20000100a00 */
[----:B------:R-:W-:-:S03]  /*31660*/  LEA.HI.X.SX32 R51, R185, R0, 0x2, P0 ;  /* 0x00000000b9337211 */ /* 0x000fc600000f16ff */
[----:B------:R4:W-:Y:S01]  /*31670*/  STL.64 [R1+0xf0], R52 ;  /* 0x0000f03401007387 */ /* 0x0009e20000100a00 */
[----:B-1----:R-:W-:-:S04]  /*31680*/  LEA R48, P6, R63, R246, 0x2 ;  /* 0x000000f63f307211 */ /* 0x002fc800078c10ff */
[----:B------:R-:W-:Y:S01]  /*31690*/  LEA.HI.X.SX32 R49, R63, R0, 0x2, P6 ;  /* 0x000000003f317211 */ /* 0x000fe200030f16ff */
[----:B------:R1:W-:Y:S01]  /*316a0*/  STL.64 [R1+0xe8], R50 ;  /* 0x0000e83201007387 */ /* 0x0003e20000100a00 */
[----:B----4-:R-:W-:-:S03]  /*316b0*/  LEA R52, P4, R64, R246, 0x2 ;  /* 0x000000f640347211 */ /* 0x010fc600078810ff */
[----:B------:R4:W-:Y:S01]  /*316c0*/  STL.64 [R1+0xe0], R48 ;  /* 0x0000e03001007387 */ /* 0x0009e20000100a00 */
[----:B------:R-:W-:Y:S02]  /*316d0*/  LEA.HI.X.SX32 R53, R64, R0, 0x2, P4 ;  /* 0x0000000040357211 */ /* 0x000fe400020f16ff */
[CC--:B-1----:R-:W-:Y:S02]  /*316e0*/  LEA R50, P0, R184.reuse, R246.reuse, 0x2 ;  /* 0x000000f6b8327211 */ /* 0x0c2fe400078010ff */
[C---:B----4-:R-:W-:Y:S02]  /*316f0*/  LEA R48, P6, R65.reuse, R246, 0x2 ;  /* 0x000000f641307211 */ /* 0x050fe400078c10ff */
[-C--:B------:R-:W-:Y:S02]  /*31700*/  LEA.HI.X.SX32 R51, R184, R0.reuse, 0x2, P0 ;  /* 0x00000000b8337211 */ /* 0x080fe400000f16ff */
[----:B------:R-:W-:Y:S01]  /*31710*/  LEA.HI.X.SX32 R49, R65, R0, 0x2, P6 ;  /* 0x0000000041317211 */ /* 0x000fe200030f16ff */
[----:B------:R1:W-:Y:S04]  /*31720*/  STL.64 [R1+0xd8], R52 ;  /* 0x0000d83401007387 */ /* 0x0003e80000100a00 */
[----:B------:R4:W-:Y:S04]  /*31730*/  STL.64 [R1+0xd0], R50 ;  /* 0x0000d03201007387 */ /* 0x0009e80000100a00 */
[----:B------:R4:W-:Y:S01]  /*31740*/  STL.64 [R1+0xc8], R48 ;  /* 0x0000c83001007387 */ /* 0x0009e20000100a00 */
[----:B-1----:R-:W-:-:S02]  /*31750*/  LEA R52, P4, R183, R246, 0x2 ;  /* 0x000000f6b7347211 */ /* 0x002fc400078810ff */
[C---:B----4-:R-:W-:Y:S02]  /*31760*/  LEA R50, P0, R182.reuse, R246, 0x2 ;  /* 0x000000f6b6327211 */ /* 0x050fe400078010ff */
[----:B------:R-:W-:Y:S02]  /*31770*/  LEA.HI.X.SX32 R53, R183, R0, 0x2, P4 ;  /* 0x00000000b7357211 */ /* 0x000fe400020f16ff */
[C---:B------:R-:W-:Y:S02]  /*31780*/  LEA R48, P6, R181.reuse, R246, 0x2 ;  /* 0x000000f6b5307211 */ /* 0x040fe400078c10ff */
        /* <DEDUP_REMOVED lines=11> */
[----:B------:R1:W-:Y:S01]  /*31840*/  STL.64 [R1+0xa8], R52 ;  /* 0x0000a83401007387 */ /* 0x0003e20000100a00 */
[----:B------:R-:W-:-:S03]  /*31850*/  LEA R248, P4, R177, R246, 0x2 ;  /* 0x000000f6b1f87211 */ /* 0x000fc600078810ff */
[----:B------:R-:W-:Y:S01]  /*31860*/  STL.64 [R1+0xa0], R50 ;  /* 0x0000a03201007387 */ /* 0x000fe20000100a00 */
[----:B------:R-:W-:-:S03]  /*31870*/  LEA.HI.X.SX32 R249, R177, R0, 0x2, P4 ;  /* 0x00000000b1f97211 */ /* 0x000fc600020f16ff */
[----:B------:R4:W-:Y:S01]  /*31880*/  STL.64 [R1+0x98], R48 ;  /* 0x0000983001007387 */ /* 0x0009e20000100a00 */
[----:B-1----:R-:W-:-:S04]  /*31890*/  LEA R52, P0, R176, R246, 0x2 ;  /* 0x000000f6b0347211 */ /* 0x002fc800078010ff */
[----:B------:R-:W-:Y:S02]  /*318a0*/  LEA.HI.X.SX32 R53, R176, R0, 0x2, P0 ;  /* 0x00000000b0357211 */ /* 0x000fe400000f16ff */
[----:B----4-:R-:W-:-:S03]  /*318b0*/  LEA R48, P6, R175, R246, 0x2 ;  /* 0x000000f6af307211 */ /* 0x010fc600078c10ff */
[----:B------:R1:W-:Y:S01]  /*318c0*/  STL.64 [R1+0x88], R52 ;  /* 0x0000883401007387 */ /* 0x0003e20000100a00 */
[----:B------:R-:W-:-:S03]  /*318d0*/  LEA.HI.X.SX32 R49, R175, R0, 0x2, P6 ;  /* 0x00000000af317211 */ /* 0x000fc600030f16ff */
[----:B------:R-:W-:Y:S04]  /*318e0*/  STL.64 [R1+0x90], R248 ;  /* 0x000090f801007387 */ /* 0x000fe80000100a00 */
[----:B------:R-:W-:Y:S01]  /*318f0*/  STL.64 [R1+0x1fe8], R248 ;  /* 0x001fe8f801007387 */ /* 0x000fe20000100a00 */
[----:B-1----:R-:W-:-:S03]  /*31900*/  LEA R52, P0, R168, R246, 0x2 ;  /* 0x000000f6a8347211 */ /* 0x002fc600078010ff */
[----:B------:R1:W-:Y:S01]  /*31910*/  STL.64 [R1+0x80], R48 ;  /* 0x0000803001007387 */ /* 0x0003e20000100a00 */
[----:B------:R-:W-:Y:S02]  /*31920*/  LEA.HI.X.SX32 R53, R168, R0, 0x2, P0 ;  /* 0x00000000a8357211 */ /* 0x000fe400000f16ff */
        /* <DEDUP_REMOVED lines=23> */
[----:B------:R-:W-:Y:S02]  /*31aa0*/  IMAD R36, R36, c[0x0][0x190], RZ ;  /* 0x0000640024247a24 */ /* 0x000fe400078e02ff */
[----:B------:R-:W-:Y:S02]  /*31ab0*/  IMAD.MOV.U32 R65, RZ, RZ, R32 ;  /* 0x000000ffff417224 */ /* 0x000fe400078e0020 */
[----:B------:R-:W-:Y:S02]  /*31ac0*/  IMAD.MOV.U32 R55, RZ, RZ, R34 ;  /* 0x000000ffff377224 */ /* 0x000fe400078e0022 */
[----:B------:R-:W-:Y:S02]  /*31ad0*/  IMAD.MOV.U32 R180, RZ, RZ, R31 ;  /* 0x000000ffffb47224 */ /* 0x000fe400078e001f */
[----:B------:R-:W-:Y:S02]  /*31ae0*/  IMAD R37, R37, c[0x0][0x190], RZ ;  /* 0x0000640025257a24 */ /* 0x000fe400078e02ff */
[----:B------:R-:W-:-:S02]  /*31af0*/  IMAD.MOV.U32 R184, RZ, RZ, R33 ;  /* 0x000000ffffb87224 */ /* 0x000fc400078e0021 */
[----:B------:R-:W-:Y:S02]  /*31b00*/  IMAD R250, R196, c[0x0][0x190], RZ ;  /* 0x00006400c4fa7a24 */ /* 0x000fe400078e02ff */
[----:B------:R-:W-:Y:S02]  /*31b10*/  IMAD.MOV.U32 R89, RZ, RZ, R60 ;  /* 0x000000ffff597224 */ /* 0x000fe400078e003c */
[----:B------:R-:W-:Y:S02]  /*31b20*/  IMAD.MOV.U32 R60, RZ, RZ, R186 ;  /* 0x000000ffff3c7224 */ /* 0x000fe400078e00ba */
[----:B------:R-:W-:Y:S02]  /*31b30*/  IMAD.MOV.U32 R186, RZ, RZ, R61 ;  /* 0x000000ffffba7224 */ /* 0x000fe400078e003d */
[----:B------:R-:W-:Y:S01]  /*31b40*/  IMAD.MOV.U32 R61, RZ, RZ, R62 ;  /* 0x000000ffff3d7224 */ /* 0x000fe200078e003e */
[----:B------:R-:W-:Y:S02]  /*31b50*/  MOV R62, R185 ;  /* 0x000000b9003e7202 */ /* 0x000fe40000000f00 */
[----:B---3--:R-:W-:-:S04]  /*31b60*/  LEA R50, P4, R174, R246, 0x2 ;  /* 0x000000f6ae327211 */ /* 0x008fc800078810ff */
[----:B------:R-:W-:-:S05]  /*31b70*/  LEA.HI.X.SX32 R51, R174, R0, 0x2, P4 ;  /* 0x00000000ae337211 */ /* 0x000fca00020f16ff */
[----:B------:R1:W-:Y:S01]  /*31b80*/  STL.64 [R1+0x78], R50 ;  /* 0x0000783201007387 */ /* 0x0003e20000100a00 */
[----:B--2---:R-:W-:-:S03]  /*31b90*/  LEA R248, P0, R3, R246, 0x2 ;  /* 0x000000f603f87211 */ /* 0x004fc600078010ff */
[----:B------:R-:W-:Y:S04]  /*31ba0*/  STL.64 [R1+0x70], R52 ;  /* 0x0000703401007387 */ /* 0x000fe80000100a00 */
[----:B------:R2:W-:Y:S01]  /*31bb0*/  STL.64 [R1+0x68], R48 ;  /* 0x0000683001007387 */ /* 0x0005e20000100a00 */
[----:B-1----:R-:W-:-:S04]  /*31bc0*/  LEA R50, P4, R39, R246, 0x2 ;  /* 0x000000f627327211 */ /* 0x002fc800078810ff */
[----:B------:R-:W-:Y:S02]  /*31bd0*/  LEA.HI.X.SX32 R51, R39, R0, 0x2, P4 ;  /* 0x0000000027337211 */ /* 0x000fe400020f16ff */
[CC--:B--2---:R-:W-:Y:S02]  /*31be0*/  LEA R48, P6, R40.reuse, R246.reuse, 0x2 ;  /* 0x000000f628307211 */ /* 0x0c4fe400078c10ff */
[----:B------:R-:W-:Y:S02]  /*31bf0*/  LEA R6, P4, R173, R246, 0x2 ;  /* 0x000000f6ad067211 */ /* 0x000fe400078810ff */
[-C--:B------:R-:W-:Y:S02]  /*31c00*/  LEA.HI.X.SX32 R49, R40, R0.reuse, 0x2, P6 ;  /* 0x0000000028317211 */ /* 0x080fe400030f16ff */
[-C--:B------:R-:W-:Y:S01]  /*31c10*/  LEA.HI.X.SX32 R249, R3, R0.reuse, 0x2, P0 ;  /* 0x0000000003f97211 */ /* 0x080fe200000f16ff */
[----:B------:R-:W-:Y:S01]  /*31c20*/  IMAD.MOV.U32 R40, RZ, RZ, R42 ;  /* 0x000000ffff287224 */ /* 0x000fe200078e002a */
[----:B------:R-:W-:Y:S01]  /*31c30*/  LEA.HI.X.SX32 R7, R173, R0, 0x2, P4 ;  /* 0x00000000ad077211 */ /* 0x000fe200020f16ff */
[----:B------:R-:W-:Y:S01]  /*31c40*/  STL.64 [R1+0x60], R50 ;  /* 0x0000603201007387 */ /* 0x000fe20000100a00 */
[----:B------:R-:W-:Y:S01]  /*31c50*/  IMAD.MOV.U32 R42, RZ, RZ, R44 ;  /* 0x000000ffff2a7224 */ /* 0x000fe200078e002c */
[-C--:B------:R-:W-:Y:S01]  /*31c60*/  LEA R2, P0, R172, R246.reuse, 0x2 ;  /* 0x000000f6ac027211 */ /* 0x080fe200078010ff */
[----:B------:R-:W-:Y:S01]  /*31c70*/  IMAD.MOV.U32 R44, RZ, RZ, R4 ;  /* 0x000000ffff2c7224 */ /* 0x000fe200078e0004 */
[----:B------:R-:W-:Y:S01]  /*31c80*/  STL.64 [R1+0x50], R48 ;  /* 0x0000503001007387 */ /* 0x000fe20000100a00 */
[----:B------:R-:W-:Y:S01]  /*31c90*/  IMAD.MOV.U32 R39, RZ, RZ, R41 ;  /* 0x000000ffff277224 */ /* 0x000fe200078e0029 */
[----:B------:R-:W-:-:S02]  /*31ca0*/  LEA R4, P6, R171, R246, 0x2 ;  /* 0x000000f6ab047211 */ /* 0x000fc400078c10ff */
[----:B------:R-:W-:Y:S01]  /*31cb0*/  STL.64 [R1+0x58], R248 ;  /* 0x000058f801007387 */ /* 0x000fe20000100a00 */
[----:B------:R-:W-:Y:S01]  /*31cc0*/  MOV R41, R43 ;  /* 0x0000002b00297202 */ /* 0x000fe20000000f00 */
[----:B------:R-:W-:Y:S02]  /*31cd0*/  IMAD.MOV.U32 R43, RZ, RZ, R45 ;  /* 0x000000ffff2b7224 */ /* 0x000fe400078e002d */
[----:B------:R-:W-:Y:S01]  /*31ce0*/  STL.64 [R1+0x2058], R248 ;  /* 0x002058f801007387 */ /* 0x000fe20000100a00 */
[----:B------:R-:W-:Y:S01]  /*31cf0*/  IMAD.MOV.U32 R45, RZ, RZ, R5 ;  /* 0x000000ffff2d7224 */ /* 0x000fe200078e0005 */
[-C--:B------:R-:W-:Y:S02]  /*31d00*/  LEA.HI.X.SX32 R3, R172, R0.reuse, 0x2, P0 ;  /* 0x00000000ac037211 */ /* 0x080fe400000f16ff */
[----:B------:R1:W-:Y:S01]  /*31d10*/  STL.64 [R1+0x48], R6 ;  /* 0x0000480601007387 */ /* 0x0003e20000100a00 */
[----:B------:R-:W-:-:S03]  /*31d20*/  LEA.HI.X.SX32 R5, R171, R0, 0x2, P6 ;  /* 0x00000000ab057211 */ /* 0x000fc600030f16ff */
[----:B------:R2:W-:Y:S01]  /*31d30*/  STL.64 [R1+0x40], R2 ;  /* 0x0000400201007387 */ /* 0x0005e20000100a00 */
[----:B-1----:R-:W-:-:S03]  /*31d40*/  LEA R6, P4, R170, R246, 0x2 ;  /* 0x000000f6aa067211 */ /* 0x002fc600078810ff */
[----:B------:R1:W-:Y:S01]  /*31d50*/  STL.64 [R1+0x38], R4 ;  /* 0x0000380401007387 */ /* 0x0003e20000100a00 */
[----:B------:R-:W-:Y:S02]  /*31d60*/  LEA.HI.X.SX32 R7, R170, R0, 0x2, P4 ;  /* 0x00000000aa077211 */ /* 0x000fe400020f16ff */
[----:B--2---:R-:W-:-:S03]  /*31d70*/  LEA R2, P0, R169, R246, 0x2 ;  /* 0x000000f6a9027211 */ /* 0x004fc600078010ff */
[----:B------:R2:W-:Y:S01]  /*31d80*/  STL.64 [R1+0x30], R6 ;  /* 0x0000300601007387 */ /* 0x0005e20000100a00 */
[----:B------:R-:W-:Y:S02]  /*31d90*/  LEA.HI.X.SX32 R3, R169, R0, 0x2, P0 ;  /* 0x00000000a9037211 */ /* 0x000fe400000f16ff */
[----:B-1----:R-:W-:-:S04]  /*31da0*/  LEA R4, P6, R168, R246, 0x2 ;  /* 0x000000f6a8047211 */ /* 0x002fc800078c10ff */
[----:B------:R-:W-:Y:S02]  /*31db0*/  LEA.HI.X.SX32 R5, R168, R0, 0x2, P6 ;  /* 0x00000000a8057211 */ /* 0x000fe400030f16ff */
[C---:B--2---:R-:W-:Y:S01]  /*31dc0*/  LEA R6, P4, R164.reuse, R246, 0x2 ;  /* 0x000000f6a4067211 */ /* 0x044fe200078810ff */
[----:B------:R1:W-:Y:S03]  /*31dd0*/  STL.64 [R1+0x28], R2 ;  /* 0x0000280201007387 */ /* 0x0003e60000100a00 */
[----:B------:R-:W-:Y:S01]  /*31de0*/  LEA.HI.X.SX32 R7, R164, R0, 0x2, P4 ;  /* 0x00000000a4077211 */ /* 0x000fe200020f16ff */
[----:B------:R2:W-:Y:S04]  /*31df0*/  STL.64 [R1+0x20], R4 ;  /* 0x0000200401007387 */ /* 0x0005e80000100a00 */
[----:B------:R3:W-:Y:S01]  /*31e00*/  STL.64 [R1+0x18], R6 ;  /* 0x0000180601007387 */ /* 0x0007e20000100a00 */
[----:B-1----:R-:W-:-:S02]  /*31e10*/  LEA R2, P0, R163, R246, 0x2 ;  /* 0x000000f6a3027211 */ /* 0x002fc400078010ff */
[----:B--2---:R-:W-:Y:S02]  /*31e20*/  LEA R4, P6, R161, R246, 0x2 ;  /* 0x000000f6a1047211 */ /* 0x004fe400078c10ff */
[----:B------:R-:W-:Y:S02]  /*31e30*/  LEA.HI.X.SX32 R3, R163, R0, 0x2, P0 ;  /* 0x00000000a3037211 */ /* 0x000fe400000f16ff */
[----:B---3--:R-:W-:Y:S02]  /*31e40*/  LEA R6, P4, R159, R246, 0x2 ;  /* 0x000000f69f067211 */ /* 0x008fe400078810ff */
[-C--:B------:R-:W-:Y:S01]  /*31e50*/  LEA.HI.X.SX32 R5, R161, R0.reuse, 0x2, P6 ;  /* 0x00000000a1057211 */ /* 0x080fe200030f16ff */
[----:B------:R1:W-:Y:S01]  /*31e60*/  STL.64 [R1+0x10], R2 ;  /* 0x0000100201007387 */ /* 0x0003e20000100a00 */
[----:B------:R-:W-:-:S03]  /*31e70*/  LEA.HI.X.SX32 R7, R159, R0, 0x2, P4 ;  /* 0x000000009f077211 */ /* 0x000fc600020f16ff */
[----:B------:R2:W-:Y:S01]  /*31e80*/  STL.64 [R1+0x8], R4 ;  /* 0x0000080401007387 */ /* 0x0005e20000100a00 */
[----:B------:R-:W-:-:S03]  /*31e90*/  MOV R161, R8 ;  /* 0x0000000800a17202 */ /* 0x000fc60000000f00 */
[----:B------:R3:W-:Y:S01]  /*31ea0*/  STL.64 [R1], R6 ;  /* 0x0000000601007387 */ /* 0x0007e20000100a00 */
[CC--:B-1----:R-:W-:Y:S02]  /*31eb0*/  LEA R2, P0, R147.reuse, R246.reuse, 0x2 ;  /* 0x000000f693027211 */ /* 0x0c2fe400078010ff */
[----:B--2---:R-:W-:Y:S02]  /*31ec0*/  LEA R4, P6, R252, R246, 0x2 ;  /* 0x000000f6fc047211 */ /* 0x004fe400078c10ff */
[----:B------:R-:W-:Y:S01]  /*31ed0*/  LEA.HI.X.SX32 R3, R147, R0, 0x2, P0 ;  /* 0x0000000093037211 */ /* 0x000fe200000f16ff */
[----:B------:R-:W-:Y:S01]  /*31ee0*/  IMAD.MOV.U32 R147, RZ, RZ, R10 ;  /* 0x000000ffff937224 */ /* 0x000fe200078e000a */
[-C--:B---3--:R-:W-:Y:S02]  /*31ef0*/  LEA R6, P4, R136, R246.reuse, 0x2 ;  /* 0x000000f688067211 */ /* 0x088fe400078810ff */
[----:B------:R-:W-:Y:S02]  /*31f00*/  LEA R8, P0, R137, R246, 0x2 ;  /* 0x000000f689087211 */ /* 0x000fe400078010ff */
[----:B------:R-:W-:-:S02]  /*31f10*/  LEA.HI.X.SX32 R5, R252, R0, 0x2, P6 ;  /* 0x00000000fc057211 */ /* 0x000fc400030f16ff */
[----:B------:R-:W-:Y:S01]  /*31f20*/  LEA R10, P6, R138, R246, 0x2 ;  /* 0x000000f68a0a7211 */ /* 0x000fe200078c10ff */
[----:B------:R-:W-:Y:S01]  /*31f30*/  IMAD.MOV.U32 R159, RZ, RZ, R9 ;  /* 0x000000ffff9f7224 */ /* 0x000fe200078e0009 */
[----:B------:R-:W-:Y:S02]  /*31f40*/  LEA.HI.X.SX32 R7, R136, R0, 0x2, P4 ;  /* 0x0000000088077211 */ /* 0x000fe400020f16ff */
[----:B------:R-:W-:Y:S02]  /*31f50*/  LEA R12, P4, R80, R246, 0x2 ;  /* 0x000000f6500c7211 */ /* 0x000fe400078810ff */
[----:B------:R-:W-:Y:S02]  /*31f60*/  LEA.HI.X.SX32 R9, R137, R0, 0x2, P0 ;  /* 0x0000000089097211 */ /* 0x000fe400000f16ff */
[----:B------:R-:W-:Y:S02]  /*31f70*/  MOV R170, R16 ;  /* 0x0000001000aa7202 */ /* 0x000fe40000000f00 */
[----:B------:R-:W-:-:S02]  /*31f80*/  LEA R14, P0, R79, R246, 0x2 ;  /* 0x000000f64f0e7211 */ /* 0x000fc400078010ff */
[----:B------:R-:W-:Y:S02]  /*31f90*/  LEA.HI.X.SX32 R11, R138, R0, 0x2, P6 ;  /* 0x000000008a0b7211 */ /* 0x000fe400030f16ff */
[----:B------:R-:W-:Y:S01]  /*31fa0*/  LEA R16, P6, R78, R246, 0x2 ;  /* 0x000000f64e107211 */ /* 0x000fe200078c10ff */
[----:B------:R-:W-:Y:S01]  /*31fb0*/  IMAD.MOV.U32 R171, RZ, RZ, R17 ;  /* 0x000000ffffab7224 */ /* 0x000fe200078e0011 */
[----:B------:R-:W-:Y:S02]  /*31fc0*/  LEA.HI.X.SX32 R13, R80, R0, 0x2, P4 ;  /* 0x00000000500d7211 */ /* 0x000fe400020f16ff */
[----:B------:R-:W-:Y:S02]  /*31fd0*/  LEA R18, P4, R77, R246, 0x2 ;  /* 0x000000f64d127211 */ /* 0x000fe400078810ff */
[----:B------:R-:W-:Y:S02]  /*31fe0*/  LEA.HI.X.SX32 R15, R79, R0, 0x2, P0 ;  /* 0x000000004f0f7211 */ /* 0x000fe400000f16ff */
[----:B------:R-:W-:-:S02]  /*31ff0*/  LEA R20, P0, R76, R246, 0x2 ;  /* 0x000000f64c147211 */ /* 0x000fc400078010ff */
[----:B------:R-:W-:Y:S02]  /*32000*/  LEA.HI.X.SX32 R17, R78, R0, 0x2, P6 ;  /* 0x000000004e117211 */ /* 0x000fe400030f16ff */
[----:B------:R-:W-:Y:S02]  /*32010*/  LEA R22, P6, R75, R246, 0x2 ;  /* 0x000000f64b167211 */ /* 0x000fe400078c10ff */
[----:B------:R-:W-:Y:S02]  /*32020*/  LEA.HI.X.SX32 R19, R77, R0, 0x2, P4 ;  /* 0x000000004d137211 */ /* 0x000fe400020f16ff */
[----:B------:R-:W-:Y:S02]  /*32030*/  LEA R24, P4, R74, R246, 0x2 ;  /* 0x000000f64a187211 */ /* 0x000fe400078810ff */
[----:B------:R-:W-:Y:S01]  /*32040*/  LEA.HI.X.SX32 R21, R76, R0, 0x2, P0 ;  /* 0x000000004c157211 */ /* 0x000fe200000f16ff */
[----:B------:R-:W-:Y:S01]  /*32050*/  STL.64 [R1+0x1fb0], R2 ;  /* 0x001fb00201007387 */ /* 0x000fe20000100a00 */
[----:B------:R-:W-:-:S02]  /*32060*/  LEA R26, P0, R73, R246, 0x2 ;  /* 0x000000f6491a7211 */ /* 0x000fc400078010ff */
[----:B------:R-:W-:Y:S01]  /*32070*/  LEA.HI.X.SX32 R23, R75, R0, 0x2, P6 ;  /* 0x000000004b177211 */ /* 0x000fe200030f16ff */
[----:B------:R-:W-:Y:S01]  /*32080*/  STL.64 [R1+0x1fb8], R4 ;  /* 0x001fb80401007387 */ /* 0x000fe20000100a00 */
[----:B------:R-:W-:Y:S01]  /*32090*/  LEA R28, P6, R72, R246, 0x2 ;  /* 0x000000f6481c7211 */ /* 0x000fe200078c10ff */
[----:B------:R-:W-:Y:S01]  /*320a0*/  IMAD.MOV.U32 R168, RZ, RZ, R30 ;  /* 0x000000ffffa87224 */ /* 0x000fe200078e001e */
[----:B------:R-:W-:Y:S01]  /*320b0*/  LEA.HI.X.SX32 R25, R74, R0, 0x2, P4 ;  /* 0x000000004a197211 */ /* 0x000fe200020f16ff */
[----:B------:R-:W-:Y:S01]  /*320c0*/  IMAD.MOV.U32 R169, RZ, RZ, R27 ;  /* 0x000000ffffa97224 */ /* 0x000fe200078e001b */
[----:B------:R-:W-:Y:S01]  /*320d0*/  STL.64 [R1+0x1fc0], R6 ;  /* 0x001fc00601007387 */ /* 0x000fe20000100a00 */
[----:B------:R-:W-:Y:S01]  /*320e0*/  IMAD.MOV.U32 R163, RZ, RZ, R29 ;  /* 0x000000ffffa37224 */ /* 0x000fe200078e001d */
[----:B------:R-:W-:Y:S02]  /*320f0*/  LEA R30, P4, R71, R246, 0x2 ;  /* 0x000000f6471e7211 */ /* 0x000fe400078810ff */
[----:B------:R-:W-:Y:S01]  /*32100*/  STL.64 [R1+0x1fc8], R8 ;  /* 0x001fc80801007387 */ /* 0x000fe20000100a00 */
[----:B------:R-:W-:-:S02]  /*32110*/  LEA.HI.X.SX32 R27, R73, R0, 0x2, P0 ;  /* 0x00000000491b7211 */ /* 0x000fc400000f16ff */
[----:B------:R-:W-:Y:S01]  /*32120*/  LEA R32, P0, R70, R246, 0x2 ;  /* 0x000000f646207211 */ /* 0x000fe200078010ff */
[----:B------:R-:W-:Y:S01]  /*32130*/  STL.64 [R1+0x2060], R10 ;  /* 0x0020600a01007387 */ /* 0x000fe20000100a00 */
[----:B------:R-:W-:Y:S02]  /*32140*/  LEA.HI.X.SX32 R29, R72, R0, 0x2, P6 ;  /* 0x00000000481d7211 */ /* 0x000fe400030f16ff */
[----:B------:R-:W-:Y:S01]  /*32150*/  LEA R34, P6, R69, R246, 0x2 ;  /* 0x000000f645227211 */ /* 0x000fe200078c10ff */
[----:B------:R-:W-:Y:S01]  /*32160*/  STL.64 [R1+0x1ff0], R12 ;  /* 0x001ff00c01007387 */ /* 0x000fe20000100a00 */
[----:B------:R-:W-:Y:S01]  /*32170*/  IMAD.MOV.U32 R164, RZ, RZ, R36 ;  /* 0x000000ffffa47224 */ /* 0x000fe200078e0024 */
[----:B------:R-:W-:Y:S02]  /*32180*/  LEA.HI.X.SX32 R31, R71, R0, 0x2, P4 ;  /* 0x00000000471f7211 */ /* 0x000fe400020f16ff */
[----:B------:R-:W-:Y:S01]  /*32190*/  STL.64 [R1+0x1fd0], R14 ;  /* 0x001fd00e01007387 */ /* 0x000fe20000100a00 */
[----:B------:R-:W-:Y:S01]  /*321a0*/  MOV R172, R38 ;  /* 0x0000002600ac7202 */ /* 0x000fe20000000f00 */
[----:B------:R-:W-:Y:S01]  /*321b0*/  IMAD.MOV.U32 R174, RZ, RZ, R35 ;  /* 0x000000ffffae7224 */ /* 0x000fe200078e0023 */
[----:B------:R-:W-:Y:S01]  /*321c0*/  LEA R36, P4, R68, R246, 0x2 ;  /* 0x000000f644247211 */ /* 0x000fe200078810ff */
[----:B------:R-:W-:Y:S01]  /*321d0*/  STL.64 [R1+0x1fd8], R16 ;  /* 0x001fd81001007387 */ /* 0x000fe20000100a00 */
[----:B------:R-:W-:Y:S01]  /*321e0*/  LEA.HI.X.SX32 R33, R70, R0, 0x2, P0 ;  /* 0x0000000046217211 */ /* 0x000fe200000f16ff */
[----:B------:R-:W-:Y:S01]  /*321f0*/  IMAD.MOV.U32 R196, RZ, RZ, R40 ;  /* 0x000000ffffc47224 */ /* 0x000fe200078e0028 */
[----:B------:R-:W-:Y:S01]  /*32200*/  LEA R38, P0, R67, R246, 0x2 ;  /* 0x000000f643267211 */ /* 0x000fe200078010ff */
[----:B------:R-:W-:Y:S01]  /*32210*/  STL.64 [R1+0x1fe0], R18 ;  /* 0x001fe01201007387 */ /* 0x000fe20000100a00 */
[----:B------:R-:W-:Y:S01]  /*32220*/  LEA.HI.X.SX32 R35, R69, R0, 0x2, P6 ;  /* 0x0000000045237211 */ /* 0x000fe200030f16ff */
[----:B------:R-:W-:Y:S01]  /*32230*/  IMAD.MOV.U32 R173, RZ, RZ, R37 ;  /* 0x000000ffffad7224 */ /* 0x000fe200078e0025 */
[----:B------:R-:W-:Y:S01]  /*32240*/  LEA R40, P6, R66, R246, 0x2 ;  /* 0x000000f642287211 */ /* 0x000fe200078c10ff */
[----:B------:R-:W-:Y:S01]  /*32250*/  STL.64 [R1+0x1ff8], R20 ;  /* 0x001ff81401007387 */ /* 0x000fe20000100a00 */
[----:B------:R-:W-:Y:S01]  /*32260*/  IMAD.MOV.U32 R90, RZ, RZ, R39 ;  /* 0x000000ffff5a7224 */ /* 0x000fe200078e0027 */
[----:B------:R-:W-:-:S02]  /*32270*/  LEA.HI.X.SX32 R37, R68, R0, 0x2, P4 ;  /* 0x0000000044257211 */ /* 0x000fc400020f16ff */
[----:B------:R-:W-:Y:S01]  /*32280*/  STL.64 [R1+0x2000], R22 ;  /* 0x0020001601007387 */ /* 0x000fe20000100a00 */
[----:B------:R-:W-:Y:S01]  /*32290*/  IMAD.MOV.U32 R187, RZ, RZ, R42 ;  /* 0x000000ffffbb7224 */ /* 0x000fe200078e002a */
[----:B------:R-:W-:Y:S02]  /*322a0*/  MOV R189, R41 ;  /* 0x0000002900bd7202 */ /* 0x000fe40000000f00 */
[----:B------:R-:W-:Y:S01]  /*322b0*/  STL.64 [R1+0x2008], R24 ;  /* 0x0020081801007387 */ /* 0x000fe20000100a00 */
[----:B------:R-:W-:Y:S01]  /*322c0*/  LEA R42, P4, R55, R246, 0x2 ;  /* 0x000000f6372a7211 */ /* 0x000fe200078810ff */
[----:B------:R-:W-:Y:S01]  /*322d0*/  IMAD.MOV.U32 R185, RZ, RZ, R63 ;  /* 0x000000ffffb97224 */ /* 0x000fe200078e003f */
[-C--:B------:R-:W-:Y:S01]  /*322e0*/  LEA.HI.X.SX32 R39, R67, R0.reuse, 0x2, P0 ;  /* 0x0000000043277211 */ /* 0x080fe200000f16ff */
[----:B------:R-:W-:Y:S01]  /*322f0*/  STL.64 [R1+0x2068], R26 ;  /* 0x0020681a01007387 */ /* 0x000fe20000100a00 */
[----:B------:R-:W-:Y:S01]  /*32300*/  LEA.HI.X.SX32 R41, R66, R0, 0x2, P6 ;  /* 0x0000000042297211 */ /* 0x000fe200030f16ff */
[----:B------:R-:W-:-:S02]  /*32310*/  IMAD.MOV.U32 R63, RZ, RZ, R64 ;  /* 0x000000ffff3f7224 */ /* 0x000fc400078e0040 */
[----:B------:R-:W-:Y:S01]  /*32320*/  STL.64 [R1+0x2010], R28 ;  /* 0x0020101c01007387 */ /* 0x000fe20000100a00 */
[----:B------:R-:W-:-:S03]  /*32330*/  IMAD.MOV.U32 R64, RZ, RZ, R184 ;  /* 0x000000ffff407224 */ /* 0x000fc600078e00b8 */
[----:B------:R-:W-:Y:S01]  /*32340*/  STL.64 [R1+0x2018], R30 ;  /* 0x0020181e01007387 */ /* 0x000fe20000100a00 */
[----:B------:R-:W-:Y:S01]  /*32350*/  IMAD.MOV.U32 R59, RZ, RZ, R43 ;  /* 0x000000ffff3b7224 */ /* 0x000fe200078e002b */
[----:B------:R-:W-:Y:S01]  /*32360*/  LEA.HI.X.SX32 R43, R55, R0, 0x2, P4 ;  /* 0x00000000372b7211 */ /* 0x000fe200020f16ff */
[----:B------:R-:W-:Y:S01]  /*32370*/  IMAD.MOV.U32 R184, RZ, RZ, R65 ;  /* 0x000000ffffb87224 */ /* 0x000fe200078e0041 */
[----:B------:R1:W-:Y:S01]  /*32380*/  STL.64 [R1+0x2020], R32 ;  /* 0x0020202001007387 */ /* 0x0003e20000100a00 */
[----:B------:R-:W-:-:S03]  /*32390*/  IMAD.MOV.U32 R65, RZ, RZ, R180 ;  /* 0x000000ffff417224 */ /* 0x000fc600078e00b4 */
[----:B------:R2:W-:Y:S01]  /*323a0*/  STL.64 [R1+0x2028], R34 ;  /* 0x0020282201007387 */ /* 0x0005e20000100a00 */
[----:B------:R-:W-:-:S03]  /*323b0*/  IMAD.MOV.U32 R86, RZ, RZ, R60 ;  /* 0x000000ffff567224 */ /* 0x000fc600078e003c */
[----:B------:R-:W-:Y:S01]  /*323c0*/  STL.64 [R1+0x2030], R36 ;  /* 0x0020302401007387 */ /* 0x000fe20000100a00 */
[----:B------:R-:W-:-:S03]  /*323d0*/  IMAD.MOV.U32 R60, RZ, RZ, R61 ;  /* 0x000000ffff3c7224 */ /* 0x000fc600078e003d */
[----:B------:R-:W-:Y:S01]  /*323e0*/  STL.64 [R1+0x2038], R38 ;  /* 0x0020382601007387 */ /* 0x000fe20000100a00 */
[----:B------:R-:W-:-:S03]  /*323f0*/  IMAD.MOV.U32 R61, RZ, RZ, R185 ;  /* 0x000000ffff3d7224 */ /* 0x000fc600078e00b9 */
[----:B------:R-:W-:Y:S01]  /*32400*/  STL.64 [R1+0x2040], R40 ;  /* 0x0020402801007387 */ /* 0x000fe20000100a00 */
[----:B------:R-:W-:Y:S01]  /*32410*/  IMAD.MOV.U32 R185, RZ, RZ, R64 ;  /* 0x000000ffffb97224 */ /* 0x000fe200078e0040 */
[----:B------:R-:W-:Y:S02]  /*32420*/  MOV R64, R65 ;  /* 0x0000004100407202 */ /* 0x000fe40000000f00 */
[----:B------:R-:W3:Y:S04]  /*32430*/  LDL.LU R180, [R1+0xe94] ;  /* 0x000e940001b47983 */ /* 0x000ee80000300800 */
[----:B------:R-:W-:Y:S04]  /*32440*/  STL.64 [R1+0x2070], R42 ;  /* 0x0020702a01007387 */ /* 0x000fe80000100a00 */
[----:B------:R-:W4:Y:S01]  /*32450*/  LDL.LU R65, [R1+0xe8c] ;  /* 0x000e8c0001417983 */ /* 0x000f220000300800 */
[----:B------:R-:W-:-:S02]  /*32460*/  IMAD.MOV.U32 R56, RZ, RZ, R47 ;  /* 0x000000ffff387224 */ /* 0x000fc400078e002f */
[----:B------:R-:W-:Y:S01]  /*32470*/  IMAD.MOV.U32 R58, RZ, RZ, R44 ;  /* 0x000000ffff3a7224 */ /* 0x000fe200078e002c */
[----:B------:R-:W-:Y:S02]  /*32480*/  MOV R83, R186 ;  /* 0x000000ba00537202 */ /* 0x000fe40000000f00 */
[C---:B------:R-:W-:Y:S01]  /*32490*/  LEA R44, P0, R56.reuse, R246, 0x2 ;  /* 0x000000f6382c7211 */ /* 0x040fe200078010ff */
[----:B------:R-:W-:Y:S02]  /*324a0*/  IMAD.MOV.U32 R186, RZ, RZ, R62 ;  /* 0x000000ffffba7224 */ /* 0x000fe400078e003e */
[----:B------:R-:W-:Y:S01]  /*324b0*/  IMAD.MOV.U32 R57, RZ, RZ, R45 ;  /* 0x000000ffff397224 */ /* 0x000fe200078e002d */
[----:B------:R-:W-:Y:S01]  /*324c0*/  LEA.HI.X.SX32 R45, R56, R0, 0x2, P0 ;  /* 0x00000000382d7211 */ /* 0x000fe200000f16ff */
        /* <DEDUP_REMOVED lines=9> */
[----:B---3--:R-:W-:Y:S02]  /*32560*/  IMAD.MOV.U32 R184, RZ, RZ, R180 ;  /* 0x000000ffffb87224 */ /* 0x008fe400078e00b4 */
[----:B------:R-:W-:Y:S02]  /*32570*/  IMAD.MOV.U32 R180, RZ, RZ, R161 ;  /* 0x000000ffffb47224 */ /* 0x000fe400078e00a1 */
[----:B------:R-:W3:Y:S01]  /*32580*/  LDL.LU R161, [R1+0xeb0] ;  /* 0x000eb00001a17983 */ /* 0x000ee20000300800 */
[----:B------:R-:W-:Y:S02]  /*32590*/  IMAD.MOV.U32 R63, RZ, RZ, R184 ;  /* 0x000000ffff3f7224 */ /* 0x000fe400078e00b8 */
[----:B----4-:R-:W-:Y:S01]  /*325a0*/  IMAD.MOV.U32 R64, RZ, RZ, R65 ;  /* 0x000000ffff407224 */ /* 0x010fe200078e0041 */
[----:B------:R-:W-:Y:S01]  /*325b0*/  STL.64 [R1+0x2048], R44 ;  /* 0x0020482c01007387 */ /* 0x000fe20000100a00 */
[----:B------:R-:W-:Y:S02]  /*325c0*/  IMAD.MOV.U32 R65, RZ, RZ, R147 ;  /* 0x000000ffff417224 */ /* 0x000fe400078e0093 */
[----:B------:R-:W-:Y:S01]  /*325d0*/  IMAD.MOV.U32 R184, RZ, RZ, R183 ;  /* 0x000000ffffb87224 */ /* 0x000fe200078e00b7 */
[----:B------:R-:W4:Y:S04]  /*325e0*/  LDL.LU R147, [R1+0xef4] ;  /* 0x000ef40001937983 */ /* 0x000f280000300800 */
[----:B------:R-:W2:Y:S01]  /*325f0*/  LDL.LU R183, [R1+0xe98] ;  /* 0x000e980001b77983 */ /* 0x000ea20000300800 */
[----:B------:R-:W-:Y:S01]  /*32600*/  IMAD.MOV.U32 R188, RZ, RZ, R46 ;  /* 0x000000ffffbc7224 */ /* 0x000fe200078e002e */
[----:B------:R-:W-:Y:S01]  /*32610*/  MOV R85, R60 ;  /* 0x0000003c00557202 */ /* 0x000fe20000000f00 */
[----:B------:R-:W-:-:S02]  /*32620*/  IMAD.MOV.U32 R60, RZ, RZ, R186 ;  /* 0x000000ffff3c7224 */ /* 0x000fc400078e00ba */
[----:B------:R-:W-:Y:S01]  /*32630*/  IMAD.MOV.U32 R186, RZ, RZ, R61 ;  /* 0x000000ffffba7224 */ /* 0x000fe200078e003d */
[C---:B------:R-:W-:Y:S01]  /*32640*/  LEA R46, P6, R188.reuse, R246, 0x2 ;  /* 0x000000f6bc2e7211 */ /* 0x040fe200078c10ff */
[----:B------:R-:W-:Y:S02]  /*32650*/  IMAD.MOV.U32 R61, RZ, RZ, R62 ;  /* 0x000000ffff3d7224 */ /* 0x000fe400078e003e */
[----:B------:R-:W-:Y:S01]  /*32660*/  IMAD.MOV.U32 R62, RZ, RZ, R185 ;  /* 0x000000ffff3e7224 */ /* 0x000fe200078e00b9 */
[----:B------:R-:W-:Y:S01]  /*32670*/  LEA.HI.X.SX32 R47, R188, R0, 0x2, P6 ;  /* 0x00000000bc2f7211 */ /* 0x000fe200030f16ff */
[----:B------:R-:W-:Y:S02]  /*32680*/  IMAD.MOV.U32 R185, RZ, RZ, R63 ;  /* 0x000000ffffb97224 */ /* 0x000fe400078e003f */
[----:B------:R-:W-:Y:S01]  /*32690*/  IMAD.MOV.U32 R63, RZ, RZ, R64 ;  /* 0x000000ffff3f7224 */ /* 0x000fe200078e0040 */
[----:B------:R-:W-:Y:S01]  /*326a0*/  MOV R64, R184 ;  /* 0x000000b800407202 */ /* 0x000fe20000000f00 */
[----:B------:R-:W-:Y:S01]  /*326b0*/  IMAD.MOV.U32 R184, RZ, RZ, R65 ;  /* 0x000000ffffb87224 */ /* 0x000fe200078e0041 */
[----:B------:R-:W-:Y:S01]  /*326c0*/  STL.64 [R1+0x2050], R46 ;  /* 0x0020502e01007387 */ /* 0x000fe20000100a00 */
[----:B--2---:R-:W-:-:S02]  /*326d0*/  IMAD.MOV.U32 R65, RZ, RZ, R183 ;  /* 0x000000ffff417224 */ /* 0x004fc400078e00b7 */
[----:B------:R-:W-:Y:S02]  /*326e0*/  IMAD.MOV.U32 R183, RZ, RZ, R179 ;  /* 0x000000ffffb77224 */ /* 0x000fe400078e00b3 */
[----:B------:R-:W2:Y:S01]  /*326f0*/  LDL.LU R179, [R1+0xeac] ;  /* 0x000eac0001b37983 */ /* 0x000ea20000300800 */
[----:B------:R-:W-:Y:S01]  /*32700*/  IMAD.MOV.U32 R81, RZ, RZ, R60 ;  /* 0x000000ffff517224 */ /* 0x000fe200078e003c */
[C---:B------:R-:W-:Y:S01]  /*32710*/  LEA R48, P4, R57.reuse, R246, 0x2 ;  /* 0x000000f639307211 */ /* 0x040fe200078810ff */
        /* <DEDUP_REMOVED lines=10> */
[----:B------:R-:W-:Y:S01]  /*327c0*/  STL.64 [R1+0x2078], R48 ;  /* 0x0020783001007387 */ /* 0x000fe20000100a00 */
[----:B------:R-:W-:Y:S01]  /*327d0*/  IMAD.MOV.U32 R82, RZ, RZ, R60 ;  /* 0x000000ffff527224 */ /* 0x000fe200078e003c */
[----:B------:R-:W-:Y:S01]  /*327e0*/  LEA R50, P0, R58, R246, 0x2 ;  /* 0x000000f63a327211 */ /* 0x000fe200078010ff */
[----:B------:R-:W-:Y:S01]  /*327f0*/  IMAD.MOV.U32 R60, RZ, RZ, R186 ;  /* 0x000000ffff3c7224 */ /* 0x000fe200078e00ba */
[----:B--2---:R-:W-:Y:S01]  /*32800*/  MOV R183, R179 ;  /* 0x000000b300b77202 */ /* 0x004fe20000000f00 */
[----:B------:R-:W-:-:S02]  /*32810*/  IMAD.MOV.U32 R179, RZ, RZ, R178 ;  /* 0x000000ffffb37224 */ /* 0x000fc400078e00b2 */
[----:B------:R-:W2:Y:S01]  /*32820*/  LDL.LU R178, [R1+0xed8] ;  /* 0x000ed80001b27983 */ /* 0x000ea20000300800 */
[----:B------:R-:W-:Y:S01]  /*32830*/  IMAD.MOV.U32 R186, RZ, RZ, R61 ;  /* 0x000000ffffba7224 */ /* 0x000fe200078e003d */
[----:B------:R-:W-:Y:S01]  /*32840*/  LEA R54, P4, R187, R246, 0x2 ;  /* 0x000000f6bb367211 */ /* 0x000fe200078810ff */
[----:B------:R-:W-:Y:S02]  /*32850*/  IMAD.MOV.U32 R61, RZ, RZ, R62 ;  /* 0x000000ffff3d7224 */ /* 0x000fe400078e003e */
[----:B------:R-:W-:Y:S01]  /*32860*/  IMAD.MOV.U32 R62, RZ, RZ, R185 ;  /* 0x000000ffff3e7224 */ /* 0x000fe200078e00b9 */
[----:B------:R-:W-:Y:S01]  /*32870*/  MOV R185, R63 ;  /* 0x0000003f00b97202 */ /* 0x000fe20000000f00 */
[----:B------:R-:W-:Y:S01]  /*32880*/  IMAD.MOV.U32 R63, RZ, RZ, R64 ;  /* 0x000000ffff3f7224 */ /* 0x000fe200078e0040 */
[----:B------:R-:W-:Y:S01]  /*32890*/  LEA.HI.X.SX32 R51, R58, R0, 0x2, P0 ;  /* 0x000000003a337211 */ /* 0x000fe200000f16ff */
[----:B------:R-:W-:Y:S01]  /*328a0*/  IMAD.MOV.U32 R188, RZ, RZ, R186 ;  /* 0x000000ffffbc7224 */ /* 0x000fe200078e00ba */
[----:B------:R-:W-:-:S02]  /*328b0*/  LEA R56, P0, R189, R246, 0x2 ;  /* 0x000000f6bd387211 */ /* 0x000fc400078010ff */
[----:B------:R-:W-:Y:S01]  /*328c0*/  LEA.HI.X.SX32 R55, R187, R0, 0x2, P4 ;  /* 0x00000000bb377211 */ /* 0x000fe200020f16ff */
[----:B------:R-:W-:Y:S01]  /*328d0*/  IMAD.MOV.U32 R187, RZ, RZ, R61 ;  /* 0x000000ffffbb7224 */ /* 0x000fe200078e003d */
[----:B------:R-:W-:Y:S01]  /*328e0*/  LEA R52, P6, R59, R246, 0x2 ;  /* 0x000000f63b347211 */ /* 0x000fe200078c10ff */
[----:B------:R-:W-:Y:S02]  /*328f0*/  IMAD.MOV.U32 R64, RZ, RZ, R184 ;  /* 0x000000ffff407224 */ /* 0x000fe400078e00b8 */
[----:B------:R-:W-:Y:S01]  /*32900*/  IMAD.MOV.U32 R186, RZ, RZ, R62 ;  /* 0x000000ffffba7224 */ /* 0x000fe200078e003e */
[-C--:B------:R-:W-:Y:S01]  /*32910*/  LEA.HI.X.SX32 R57, R189, R0.reuse, 0x2, P0 ;  /* 0x00000000bd397211 */ /* 0x080fe200000f16ff */
[----:B------:R-:W-:Y:S01]  /*32920*/  IMAD.MOV.U32 R62, RZ, RZ, R185 ;  /* 0x000000ffff3e7224 */ /* 0x000fe200078e00b9 */
[----:B------:R-:W-:Y:S01]  /*32930*/  MOV R185, R63 ;  /* 0x0000003f00b97202 */ /* 0x000fe20000000f00 */
[----:B------:R-:W-:Y:S01]  /*32940*/  IMAD.MOV.U32 R189, RZ, RZ, R187 ;  /* 0x000000ffffbd7224 */ /* 0x000fe200078e00bb */
[----:B------:R-:W-:Y:S01]  /*32950*/  LEA.HI.X.SX32 R53, R59, R0, 0x2, P6 ;  /* 0x000000003b357211 */ /* 0x000fe200030f16ff */
[----:B------:R-:W-:Y:S01]  /*32960*/  IMAD.MOV.U32 R184, RZ, RZ, R65 ;  /* 0x000000ffffb87224 */ /* 0x000fe200078e0041 */
[----:B------:R-:W-:Y:S01]  /*32970*/  LEA R58, P6, R196, R246, 0x2 ;  /* 0x000000f6c43a7211 */ /* 0x000fe200078c10ff */
[----:B------:R-:W-:Y:S01]  /*32980*/  IMAD.MOV.U32 R63, RZ, RZ, R64 ;  /* 0x000000ffff3f7224 */ /* 0x000fe200078e0040 */
[----:B------:R-:W-:Y:S01]  /*32990*/  MOV R190, R188 ;  /* 0x000000bc00be7202 */ /* 0x000fe20000000f00 */
[----:B------:R-:W-:-:S02]  /*329a0*/  IMAD.MOV.U32 R65, RZ, RZ, R183 ;  /* 0x000000ffff417224 */ /* 0x000fc400078e00b7 */
[----:B------:R-:W-:Y:S02]  /*329b0*/  IMAD.MOV.U32 R188, RZ, RZ, R186 ;  /* 0x000000ffffbc7224 */ /* 0x000fe400078e00ba */
[----:B------:R-:W-:Y:S02]  /*329c0*/  IMAD.MOV.U32 R183, RZ, RZ, R179 ;  /* 0x000000ffffb77224 */ /* 0x000fe400078e00b3 */
[----:B------:R-:W-:Y:S01]  /*329d0*/  IMAD.MOV.U32 R84, RZ, RZ, R60 ;  /* 0x000000ffff547224 */ /* 0x000fe200078e003c */
[----:B------:R-:W-:Y:S01]  /*329e0*/  LEA R60, P4, R90, R246, 0x2 ;  /* 0x000000f65a3c7211 */ /* 0x000fe200078810ff */
[----:B------:R-:W-:Y:S01]  /*329f0*/  IMAD.MOV.U32 R187, RZ, RZ, R62 ;  /* 0x000000ffffbb7224 */ /* 0x000fe200078e003e */
[----:B------:R-:W-:Y:S01]  /*32a00*/  LEA.HI.X.SX32 R59, R196, R0, 0x2, P6 ;  /* 0x00000000c43b7211 */ /* 0x000fe200030f16ff */
        /* <DEDUP_REMOVED lines=18> */
[----:B------:R-:W-:-:S02]  /*32b30*/  IMAD.MOV.U32 R186, RZ, RZ, R184 ;  /* 0x000000ffffba7224 */ /* 0x000fc400078e00b8 */
[----:B------:R-:W-:Y:S01]  /*32b40*/  IMAD.MOV.U32 R196, RZ, RZ, R190 ;  /* 0x000000ffffc47224 */ /* 0x000fe200078e00be */
[----:B------:R-:W-:Y:S01]  /*32b50*/  LEA R64, P6, R86, R246, 0x2 ;  /* 0x000000f656407211 */ /* 0x000fe200078c10ff */
[----:B------:R-:W-:Y:S02]  /*32b60*/  IMAD.MOV.U32 R190, RZ, RZ, R189 ;  /* 0x000000ffffbe7224 */ /* 0x000fe400078e00bd */
[----:B------:R-:W-:Y:S02]  /*32b70*/  IMAD.MOV.U32 R184, RZ, RZ, R183 ;  /* 0x000000ffffb87224 */ /* 0x000fe400078e00b7 */
[----:B------:R-:W-:Y:S02]  /*32b80*/  IMAD.MOV.U32 R189, RZ, RZ, R188 ;  /* 0x000000ffffbd7224 */ /* 0x000fe400078e00bc */
[----:B------:R-:W-:Y:S02]  /*32b90*/  IMAD.MOV.U32 R183, RZ, RZ, R182 ;  /* 0x000000ffffb77224 */ /* 0x000fe400078e00b6 */
[----:B------:R-:W-:Y:S01]  /*32ba0*/  IMAD.MOV.U32 R188, RZ, RZ, R187 ;  /* 0x000000ffffbc7224 */ /* 0x000fe200078e00bb */
[----:B------:R-:W-:Y:S01]  /*32bb0*/  STL.64 [R1+0x2080], R50 ;  /* 0x0020803201007387 */ /* 0x000fe20000100a00 */
        /* <DEDUP_REMOVED lines=20> */
[----:B------:R-:W-:Y:S01]  /*32d00*/  MOV R185, R183 ;  /* 0x000000b700b97202 */ /* 0x000fe20000000f00 */
[----:B------:R-:W-:Y:S02]  /*32d10*/  IMAD.MOV.U32 R183, RZ, RZ, R180 ;  /* 0x000000ffffb77224 */ /* 0x000fe400078e00b4 */
[----:B--2---:R-:W-:Y:S01]  /*32d20*/  IMAD.MOV.U32 R179, RZ, RZ, R178 ;  /* 0x000000ffffb37224 */ /* 0x004fe200078e00b2 */
[----:B------:R-:W-:Y:S01]  /*32d30*/  MOV R178, R170 ;  /* 0x000000aa00b27202 */ /* 0x000fe20000000f00 */
[----:B------:R-:W-:-:S02]  /*32d40*/  IMAD.MOV.U32 R170, RZ, RZ, R141 ;  /* 0x000000ffffaa7224 */ /* 0x000fc400078e008d */
[----:B------:R-:W2:Y:S04]  /*32d50*/  LDL.LU R141, [R1+0x20c0] ;  /* 0x0020c000018d7983 */ /* 0x000ea80000300800 */
[----:B------:R-:W-:Y:S04]  /*32d60*/  STL.64 [R1+0x2088], R52 ;  /* 0x0020883401007387 */ /* 0x000fe80000100a00 */
[----:B------:R-:W2:Y:S04]  /*32d70*/  LDL.LU R175, [R1+0xee4] ;  /* 0x000ee40001af7983 */ /* 0x000ea80000300800 */
[----:B------:R-:W-:Y:S04]  /*32d80*/  STL.64 [R1+0x2090], R54 ;  /* 0x0020903601007387 */ /* 0x000fe80000100a00 */
[----:B------:R-:W-:Y:S04]  /*32d90*/  STL.64 [R1+0x2098], R56 ;  /* 0x0020983801007387 */ /* 0x000fe80000100a00 */
[----:B------:R-:W2:Y:S04]  /*32da0*/  LDL.LU R163, [R1+0xef0] ;  /* 0x000ef00001a37983 */ /* 0x000ea80000300800 */
[----:B------:R-:W-:Y:S04]  /*32db0*/  STL.64 [R1+0x20a0], R58 ;  /* 0x0020a03a01007387 */ /* 0x000fe80000100a00 */
[----:B------:R1:W-:Y:S04]  /*32dc0*/  STL.64 [R1+0x20a8], R60 ;  /* 0x0020a83c01007387 */ /* 0x0003e80000100a00 */
[----:B------:R-:W2:Y:S04]  /*32dd0*/  LDL.LU R139, [R1+0x20bc] ;  /* 0x0020bc00018b7983 */ /* 0x000ea80000300800 */
[----:B------:R-:W2:Y:S01]  /*32de0*/  LDL.LU R180, [R1+0xec8] ;  /* 0x000ec80001b47983 */ /* 0x000ea20000300800 */
[----:B------:R-:W-:-:S04]  /*32df0*/  LEA R62, P0, R89, R246, 0x2 ;  /* 0x000000f6593e7211 */ /* 0x000fc800078010ff */
[----:B------:R-:W-:Y:S02]  /*32e00*/  LEA.HI.X.SX32 R63, R89, R0, 0x2, P0 ;  /* 0x00000000593f7211 */ /* 0x000fe400000f16ff */
[----:B------:R-:W-:-:S04]  /*32e10*/  LEA R68, P0, R193, R246, 0x2 ;  /* 0x000000f6c1447211 */ /* 0x000fc800078010ff */
[----:B------:R-:W-:Y:S01]  /*32e20*/  LEA.HI.X.SX32 R69, R193, R0, 0x2, P0 ;  /* 0x00000000c1457211 */ /* 0x000fe200000f16ff */
[----:B------:R-:W-:Y:S02]  /*32e30*/  IMAD.MOV.U32 R193, RZ, RZ, R196 ;  /* 0x000000ffffc17224 */ /* 0x000fe400078e00c4 */
[----:B------:R-:W-:Y:S02]  /*32e40*/  IMAD.MOV.U32 R196, RZ, RZ, R187 ;  /* 0x000000ffffc47224 */ /* 0x000fe400078e00bb */
[----:B------:R-:W-:Y:S01]  /*32e50*/  IMAD.MOV.U32 R187, RZ, RZ, R185 ;  /* 0x000000ffffbb7224 */ /* 0x000fe200078e00b9 */
[----:B------:R-:W-:Y:S01]  /*32e60*/  MOV R185, R183 ;  /* 0x000000b700b97202 */ /* 0x000fe20000000f00 */
[----:B--2---:R-:W-:Y:S02]  /*32e70*/  IMAD.MOV.U32 R183, RZ, RZ, R180 ;  /* 0x000000ffffb77224 */ /* 0x004fe400078e00b4 */
[----:B------:R-:W2:Y:S01]  /*32e80*/  LDL.LU R180, [R1+0xe9c] ;  /* 0x000e9c0001b47983 */ /* 0x000ea20000300800 */
[----:B------:R-:W-:-:S04]  /*32e90*/  LEA R66, P4, R83, R246, 0x2 ;  /* 0x000000f653427211 */ /* 0x000fc800078810ff */
[----:B------:R-:W-:Y:S01]  /*32ea0*/  LEA.HI.X.SX32 R67, R83, R0, 0x2, P4 ;  /* 0x0000000053437211 */ /* 0x000fe200020f16ff */
[----:B------:R-:W-:Y:S02]  /*32eb0*/  IMAD.MOV.U32 R83, RZ, RZ, R190 ;  /* 0x000000ffff537224 */ /* 0x000fe400078e00be */
[----:B------:R-:W-:Y:S02]  /*32ec0*/  IMAD.MOV.U32 R190, RZ, RZ, R189 ;  /* 0x000000ffffbe7224 */ /* 0x000fe400078e00bd */
[----:B---3--:R-:W-:Y:S02]  /*32ed0*/  IMAD.MOV.U32 R189, RZ, RZ, R161 ;  /* 0x000000ffffbd7224 */ /* 0x008fe400078e00a1 */
[----:B------:R-:W-:Y:S02]  /*32ee0*/  IMAD.MOV.U32 R92, RZ, RZ, R83 ;  /* 0x000000ffff5c7224 */ /* 0x000fe400078e0053 */
[----:B------:R-:W-:Y:S02]  /*32ef0*/  IMAD.MOV.U32 R161, RZ, RZ, R140 ;  /* 0x000000ffffa17224 */ /* 0x000fe400078e008c */
[----:B------:R-:W3:Y:S01]  /*32f00*/  LDL.LU R140, [R1+0x20b8] ;  /* 0x0020b800018c7983 */ /* 0x000ee20000300800 */
[----:B------:R-:W-:-:S02]  /*32f10*/  LEA R70, P6, R87, R246, 0x2 ;  /* 0x000000f657467211 */ /* 0x000fc400078c10ff */
[----:B------:R-:W-:Y:S02]  /*32f20*/  LEA R74, P0, R81, R246, 0x2 ;  /* 0x000000f6514a7211 */ /* 0x000fe400078010ff */
[----:B------:R-:W-:Y:S02]  /*32f30*/  LEA.HI.X.SX32 R71, R87, R0, 0x2, P6 ;  /* 0x0000000057477211 */ /* 0x000fe400030f16ff */
[-C--:B------:R-:W-:Y:S01]  /*32f40*/  LEA R72, P4, R85, R246.reuse, 0x2 ;  /* 0x000000f655487211 */ /* 0x080fe200078810ff */
[----:B--2---:R-:W-:Y:S02]  /*32f50*/  IMAD.MOV.U32 R83, RZ, RZ, R180 ;  /* 0x000000ffff537224 */ /* 0x004fe400078e00b4 */
[----:B------:R-:W-:Y:S02]  /*32f60*/  IMAD.MOV.U32 R180, RZ, RZ, R139 ;  /* 0x000000ffffb47224 */ /* 0x000fe400078e008b */
        /* <DEDUP_REMOVED lines=16> */
[----:B------:R-:W-:-:S02]  /*33070*/  LEA R76, P6, R82, R246, 0x2 ;  /* 0x000000f6524c7211 */ /* 0x000fc400078c10ff */
[----:B------:R-:W-:Y:S01]  /*33080*/  LEA.HI.X.SX32 R75, R81, R0, 0x2, P0 ;  /* 0x00000000514b7211 */ /* 0x000fe200000f16ff */
[----:B------:R-:W-:Y:S01]  /*33090*/  IMAD R143, R143, c[0x0][0x190], RZ ;  /* 0x000064008f8f7a24 */ /* 0x000fe200078e02ff */
[----:B------:R-:W-:Y:S01]  /*330a0*/  LEA R80, P0, R86, R246, 0x2 ;  /* 0x000000f656507211 */ /* 0x000fe200078010ff */
[----:B------:R-:W-:Y:S01]  /*330b0*/  IMAD R145, R145, c[0x0][0x190], RZ ;  /* 0x0000640091917a24 */ /* 0x000fe200078e02ff */
[-C--:B------:R-:W-:Y:S01]  /*330c0*/  LEA.HI.X.SX32 R73, R85, R0.reuse, 0x2, P4 ;  /* 0x0000000055497211 */ /* 0x080fe200020f16ff */
[----:B------:R-:W-:Y:S01]  /*330d0*/  IMAD R165, R165, c[0x0][0x190], RZ ;  /* 0x00006400a5a57a24 */ /* 0x000fe200078e02ff */
[----:B------:R-:W-:Y:S01]  /*330e0*/  LEA.HI.X.SX32 R77, R82, R0, 0x2, P6 ;  /* 0x00000000524d7211 */ /* 0x000fe200030f16ff */
[----:B------:R-:W-:Y:S01]  /*330f0*/  IMAD.MOV.U32 R200, RZ, RZ, R172 ;  /* 0x000000ffffc87224 */ /* 0x000fe200078e00ac */
[-C--:B------:R-:W-:Y:S01]  /*33100*/  LEA R78, P4, R84, R246.reuse, 0x2 ;  /* 0x000000f6544e7211 */ /* 0x080fe200078810ff */
[----:B------:R-:W-:Y:S01]  /*33110*/  IMAD R166, R166, c[0x0][0x190], RZ ;  /* 0x00006400a6a67a24 */ /* 0x000fe200078e02ff */
[----:B------:R-:W-:Y:S01]  /*33120*/  LEA R82, P6, R88, R246, 0x2 ;  /* 0x000000f658527211 */ /* 0x000fe200078c10ff */
[----:B------:R-:W2:Y:S01]  /*33130*/  LDL.LU R238, [R1+0xf8c] ;  /* 0x000f8c0001ee7983 */ /* 0x000ea20000300800 */
[----:B------:R-:W-:-:S02]  /*33140*/  LEA.HI.X.SX32 R81, R86, R0, 0x2, P0 ;  /* 0x0000000056517211 */ /* 0x000fc400000f16ff */
[----:B------:R-:W-:Y:S01]  /*33150*/  MOV R94, R83 ;  /* 0x00000053005e7202 */ /* 0x000fe20000000f00 */
[----:B------:R-:W2:Y:S01]  /*33160*/  LDL.LU R241, [R1+0xf84] ;  /* 0x000f840001f17983 */ /* 0x000ea20000300800 */
[----:B------:R-:W-:Y:S02]  /*33170*/  LEA R86, P0, R92, R246, 0x2 ;  /* 0x000000f65c567211 */ /* 0x000fe400078010ff */
[-C--:B------:R-:W-:Y:S01]  /*33180*/  LEA.HI.X.SX32 R79, R84, R0.reuse, 0x2, P4 ;  /* 0x00000000544f7211 */ /* 0x080fe200020f16ff */
[----:B------:R-:W2:Y:S01]  /*33190*/  LDL.LU R249, [R1+0xf6c] ;  /* 0x000f6c0001f97983 */ /* 0x000ea20000300800 */
[----:B------:R-:W-:Y:S02]  /*331a0*/  LEA.HI.X.SX32 R83, R88, R0, 0x2, P6 ;  /* 0x0000000058537211 */ /* 0x000fe400030f16ff */
[-C--:B------:R-:W-:Y:S01]  /*331b0*/  LEA R84, P4, R90, R246.reuse, 0x2 ;  /* 0x000000f65a547211 */ /* 0x080fe200078810ff */
[----:B------:R-:W2:Y:S01]  /*331c0*/  LDL.LU R240, [R1+0xfbc] ;  /* 0x000fbc0001f07983 */ /* 0x000ea20000300800 */
[----:B------:R-:W-:-:S02]  /*331d0*/  LEA R88, P6, R94, R246, 0x2 ;  /* 0x000000f65e587211 */ /* 0x000fc400078c10ff */
[----:B------:R-:W-:Y:S01]  /*331e0*/  LEA.HI.X.SX32 R87, R92, R0, 0x2, P0 ;  /* 0x000000005c577211 */ /* 0x000fe200000f16ff */
        /* <DEDUP_REMOVED lines=8> */
[----:B------:R-:W-:Y:S02]  /*33270*/  LEA.HI.X.SX32 R93, R192, R0, 0x2, P0 ;  /* 0x00000000c05d7211 */ /* 0x000fe400000f16ff */
[----:B------:R-:W-:Y:S02]  /*33280*/  LEA R98, P0, R189, R246, 0x2 ;  /* 0x000000f6bd627211 */ /* 0x000fe400078010ff */
[-C--:B------:R-:W-:Y:S02]  /*33290*/  LEA.HI.X.SX32 R91, R193, R0.reuse, 0x2, P4 ;  /* 0x00000000c15b7211 */ /* 0x080fe400020f16ff */
[----:B------:R-:W-:Y:S02]  /*332a0*/  LEA.HI.X.SX32 R95, R196, R0, 0x2, P6 ;  /* 0x00000000c45f7211 */ /* 0x000fe400030f16ff */
[-C--:B------:R-:W-:Y:S02]  /*332b0*/  LEA R96, P4, R190, R246.reuse, 0x2 ;  /* 0x000000f6be607211 */ /* 0x080fe400078810ff */
[----:B------:R-:W-:-:S02]  /*332c0*/  LEA R100, P6, R188, R246, 0x2 ;  /* 0x000000f6bc647211 */ /* 0x000fc400078c10ff */
[----:B------:R-:W-:Y:S02]  /*332d0*/  LEA.HI.X.SX32 R99, R189, R0, 0x2, P0 ;  /* 0x00000000bd637211 */ /* 0x000fe400000f16ff */
[----:B------:R-:W-:Y:S02]  /*332e0*/  LEA R104, P0, R186, R246, 0x2 ;  /* 0x000000f6ba687211 */ /* 0x000fe400078010ff */
[-C--:B------:R-:W-:Y:S02]  /*332f0*/  LEA.HI.X.SX32 R97, R190, R0.reuse, 0x2, P4 ;  /* 0x00000000be617211 */ /* 0x080fe400020f16ff */
[----:B------:R-:W-:Y:S02]  /*33300*/  LEA.HI.X.SX32 R101, R188, R0, 0x2, P6 ;  /* 0x00000000bc657211 */ /* 0x000fe400030f16ff */
[----:B------:R-:W-:Y:S02]  /*33310*/  LEA R102, P4, R187, R246, 0x2 ;  /* 0x000000f6bb667211 */ /* 0x000fe400078810ff */
[----:B------:R-:W-:-:S02]  /*33320*/  LEA.HI.X.SX32 R105, R186, R0, 0x2, P0 ;  /* 0x00000000ba697211 */ /* 0x000fc400000f16ff */
[----:B------:R-:W-:Y:S02]  /*33330*/  LEA R110, P0, R185, R246, 0x2 ;  /* 0x000000f6b96e7211 */ /* 0x000fe400078010ff */
[----:B------:R-:W-:Y:S02]  /*33340*/  LEA.HI.X.SX32 R103, R187, R0, 0x2, P4 ;  /* 0x00000000bb677211 */ /* 0x000fe400020f16ff */
[----:B---3--:R-:W-:Y:S02]  /*33350*/  LEA R108, P4, R140, R246, 0x2 ;  /* 0x000000f68c6c7211 */ /* 0x008fe400078810ff */
[----:B------:R-:W-:Y:S02]  /*33360*/  LEA.HI.X.SX32 R111, R185, R0, 0x2, P0 ;  /* 0x00000000b96f7211 */ /* 0x000fe400000f16ff */
[----:B------:R-:W-:Y:S02]  /*33370*/  LEA R116, P0, R182, R246, 0x2 ;  /* 0x000000f6b6747211 */ /* 0x000fe400078010ff */
[----:B------:R-:W-:-:S02]  /*33380*/  LEA.HI.X.SX32 R109, R140, R0, 0x2, P4 ;  /* 0x000000008c6d7211 */ /* 0x000fc400020f16ff */
[----:B------:R-:W-:Y:S02]  /*33390*/  LEA R114, P4, R183, R246, 0x2 ;  /* 0x000000f6b7727211 */ /* 0x000fe400078810ff */
[----:B------:R-:W-:Y:S02]  /*333a0*/  LEA.HI.X.SX32 R117, R182, R0, 0x2, P0 ;  /* 0x00000000b6757211 */ /* 0x000fe400000f16ff */
[----:B------:R-:W-:Y:S02]  /*333b0*/  LEA R122, P0, R179, R246, 0x2 ;  /* 0x000000f6b37a7211 */ /* 0x000fe400078010ff */
        /* <DEDUP_REMOVED lines=9> */
[C---:B------:R-:W-:Y:S02]  /*33450*/  LEA R132, P4, R164.reuse, R246, 0x2 ;  /* 0x000000f6a4847211 */ /* 0x040fe400078810ff */
[----:B------:R-:W-:Y:S02]  /*33460*/  LEA.HI.X.SX32 R135, R163, R0, 0x2, P0 ;  /* 0x00000000a3877211 */ /* 0x000fe400000f16ff */
[----:B------:R-:W-:Y:S02]  /*33470*/  LEA R140, P0, R143, R246, 0x2 ;  /* 0x000000f68f8c7211 */ /* 0x000fe400078010ff */
[----:B------:R-:W-:Y:S01]  /*33480*/  LEA.HI.X.SX32 R133, R164, R0, 0x2, P4 ;  /* 0x00000000a4857211 */ /* 0x000fe200020f16ff */
[----:B------:R-:W-:Y:S01]  /*33490*/  IMAD.MOV.U32 R164, RZ, RZ, R146 ;  /* 0x000000ffffa47224 */ /* 0x000fe200078e0092 */
[----:B----4-:R-:W-:Y:S01]  /*334a0*/  LEA R138, P4, R147, R246, 0x2 ;  /* 0x000000f6938a7211 */ /* 0x010fe200078810ff */
[----:B------:R-:W-:Y:S01]  /*334b0*/  IMAD.MOV.U32 R163, RZ, RZ, R142 ;  /* 0x000000ffffa37224 */ /* 0x000fe200078e008e */
[----:B------:R-:W-:Y:S01]  /*334c0*/  MOV R175, R150 ;  /* 0x0000009600af7202 */ /* 0x000fe20000000f00 */
[----:B------:R-:W-:-:S02]  /*334d0*/  IMAD.MOV.U32 R177, RZ, RZ, R168 ;  /* 0x000000ffffb17224 */ /* 0x000fc400078e00a8 */
[----:B------:R-:W-:Y:S01]  /*334e0*/  IMAD.MOV.U32 R190, RZ, RZ, R165 ;  /* 0x000000ffffbe7224 */ /* 0x000fe200078e00a5 */
[----:B------:R-:W-:Y:S01]  /*334f0*/  MOV R182, R157 ;  /* 0x0000009d00b67202 */ /* 0x000fe20000000f00 */
[----:B------:R-:W-:Y:S02]  /*33500*/  IMAD.MOV.U32 R188, RZ, RZ, R162 ;  /* 0x000000ffffbc7224 */ /* 0x000fe400078e00a2 */
[----:B------:R-:W-:Y:S02]  /*33510*/  IMAD.MOV.U32 R168, RZ, RZ, R148 ;  /* 0x000000ffffa87224 */ /* 0x000fe400078e0094 */
[----:B------:R-:W-:-:S03]  /*33520*/  IMAD.MOV.U32 R179, RZ, RZ, R149 ;  /* 0x000000ffffb37224 */ /* 0x000fc600078e0095 */
[----:B------:R-:W-:Y:S01]  /*33530*/  MOV R194, R168 ;  /* 0x000000a800c27202 */ /* 0x000fe20000000f00 */
[----:B------:R-:W-:Y:S02]  /*33540*/  IMAD.MOV.U32 R180, RZ, RZ, R155 ;  /* 0x000000ffffb47224 */ /* 0x000fe400078e009b */
[----:B------:R-:W-:Y:S02]  /*33550*/  IMAD.MOV.U32 R186, RZ, RZ, R160 ;  /* 0x000000ffffba7224 */ /* 0x000fe400078e00a0 */
[----:B------:R-:W-:Y:S01]  /*33560*/  IMAD.MOV.U32 R192, RZ, RZ, R166 ;  /* 0x000000ffffc07224 */ /* 0x000fe200078e00a6 */
[----:B--2---:R-:W-:-:S04]  /*33570*/  LEA R106, P6, R139, R246, 0x2 ;  /* 0x000000f68b6a7211 */ /* 0x004fc800078c10ff */
[----:B------:R-:W-:Y:S02]  /*33580*/  LEA.HI.X.SX32 R107, R139, R0, 0x2, P6 ;  /* 0x000000008b6b7211 */ /* 0x000fe400030f16ff */
[----:B------:R-:W-:-:S04]  /*33590*/  LEA R112, P6, R184, R246, 0x2 ;  /* 0x000000f6b8707211 */ /* 0x000fc800078c10ff */
        /* <DEDUP_REMOVED lines=8> */
[-C--:B------:R-:W-:Y:S02]  /*33620*/  LEA.HI.X.SX32 R137, R141, R0.reuse, 0x2, P6 ;  /* 0x000000008d897211 */ /* 0x080fe400030f16ff */
[----:B------:R-:W-:Y:S02]  /*33630*/  LEA.HI.X.SX32 R141, R143, R0, 0x2, P0 ;  /* 0x000000008f8d7211 */ /* 0x000fe400000f16ff */
[C---:B------:R-:W-:Y:S02]  /*33640*/  LEA R146, P0, R170.reuse, R246, 0x2 ;  /* 0x000000f6aa927211 */ /* 0x040fe400078010ff */
[-C--:B------:R-:W-:Y:S02]  /*33650*/  LEA.HI.X.SX32 R139, R147, R0.reuse, 0x2, P4 ;  /* 0x00000000938b7211 */ /* 0x080fe400020f16ff */
[----:B------:R-:W-:Y:S01]  /*33660*/  LEA.HI.X.SX32 R147, R170, R0, 0x2, P0 ;  /* 0x00000000aa937211 */ /* 0x000fe200000f16ff */
[----:B------:R-:W-:Y:S01]  /*33670*/  IMAD.MOV.U32 R170, RZ, RZ, R152 ;  /* 0x000000ffffaa7224 */ /* 0x000fe200078e0098 */
[----:B------:R-:W-:-:S02]  /*33680*/  LEA R142, P6, R171, R246, 0x2 ;  /* 0x000000f6ab8e7211 */ /* 0x000fc400078c10ff */
[----:B------:R-:W-:Y:S01]  /*33690*/  LEA R152, P0, R159, R246, 0x2 ;  /* 0x000000f69f987211 */ /* 0x000fe200078010ff */
[----:B------:R-:W-:Y:S01]  /*336a0*/  IMAD.MOV.U32 R173, RZ, RZ, R167 ;  /* 0x000000ffffad7224 */ /* 0x000fe200078e00a7 */
[-C--:B------:R-:W-:Y:S01]  /*336b0*/  LEA.HI.X.SX32 R143, R171, R0.reuse, 0x2, P6 ;  /* 0x00000000ab8f7211 */ /* 0x080fe200030f16ff */
[----:B------:R-:W-:Y:S01]  /*336c0*/  IMAD.MOV.U32 R178, RZ, RZ, R153 ;  /* 0x000000ffffb27224 */ /* 0x000fe200078e0099 */
[----:B------:R-:W-:Y:S01]  /*336d0*/  LEA.HI.X.SX32 R153, R159, R0, 0x2, P0 ;  /* 0x000000009f997211 */ /* 0x000fe200000f16ff */
[----:B------:R-:W-:Y:S01]  /*336e0*/  IMAD.MOV.U32 R167, RZ, RZ, R144 ;  /* 0x000000ffffa77224 */ /* 0x000fe200078e0090 */
[CC--:B------:R-:W-:Y:S01]  /*336f0*/  LEA R144, P4, R145.reuse, R246.reuse, 0x2 ;  /* 0x000000f691907211 */ /* 0x0c0fe200078810ff */
[----:B------:R-:W-:Y:S01]  /*33700*/  IMAD.MOV.U32 R184, RZ, RZ, R158 ;  /* 0x000000ffffb87224 */ /* 0x000fe200078e009e */
[----:B------:R-:W-:Y:S01]  /*33710*/  LEA R158, P0, R164, R246, 0x2 ;  /* 0x000000f6a49e7211 */ /* 0x000fe200078010ff */
[----:B------:R-:W-:Y:S01]  /*33720*/  IMAD.MOV.U32 R171, RZ, RZ, R151 ;  /* 0x000000ffffab7224 */ /* 0x000fe200078e0097 */
[----:B------:R-:W-:-:S02]  /*33730*/  LEA.HI.X.SX32 R145, R145, R0, 0x2, P4 ;  /* 0x0000000091917211 */ /* 0x000fc400020f16ff */
[----:B------:R-:W-:Y:S02]  /*33740*/  LEA.HI.X.SX32 R159, R164, R0, 0x2, P0 ;  /* 0x00000000a49f7211 */ /* 0x000fe400000f16ff */
[CC--:B------:R-:W-:Y:S02]  /*33750*/  LEA R150, P4, R176.reuse, R246.reuse, 0x2 ;  /* 0x000000f6b0967211 */ /* 0x0c0fe400078810ff */
[C---:B------:R-:W-:Y:S01]  /*33760*/  LEA R164, P0, R171.reuse, R246, 0x2 ;  /* 0x000000f6aba47211 */ /* 0x040fe200078010ff */
[----:B------:R-:W-:Y:S01]  /*33770*/  IMAD.MOV.U32 R196, RZ, RZ, R170 ;  /* 0x000000ffffc47224 */ /* 0x000fe200078e00aa */
[-C--:B------:R-:W-:Y:S01]  /*33780*/  LEA.HI.X.SX32 R151, R176, R0.reuse, 0x2, P4 ;  /* 0x00000000b0977211 */ /* 0x080fe200020f16ff */
[----:B------:R-:W-:Y:S01]  /*33790*/  IMAD.MOV.U32 R176, RZ, RZ, R156 ;  /* 0x000000ffffb07224 */ /* 0x000fe200078e009c */
[----:B------:R-:W-:Y:S02]  /*337a0*/  LEA.HI.X.SX32 R165, R171, R0, 0x2, P0 ;  /* 0x00000000aba57211 */ /* 0x000fe400000f16ff */
[-C--:B------:R-:W-:Y:S01]  /*337b0*/  LEA R170, P0, R177, R246.reuse, 0x2 ;  /* 0x000000f6b1aa7211 */ /* 0x080fe200078010ff */
[----:B------:R-:W-:Y:S01]  /*337c0*/  IMAD.MOV.U32 R204, RZ, RZ, R176 ;  /* 0x000000ffffcc7224 */ /* 0x000fe200078e00b0 */
[----:B------:R-:W-:-:S02]  /*337d0*/  LEA R156, P4, R163, R246, 0x2 ;  /* 0x000000f6a39c7211 */ /* 0x000fc400078810ff */
[----:B------:R-:W-:Y:S02]  /*337e0*/  LEA.HI.X.SX32 R171, R177, R0, 0x2, P0 ;  /* 0x00000000b1ab7211 */ /* 0x000fe400000f16ff */
[----:B------:R-:W-:Y:S02]  /*337f0*/  LEA R176, P0, R182, R246, 0x2 ;  /* 0x000000f6b6b07211 */ /* 0x000fe400078010ff */
[----:B------:R-:W-:Y:S02]  /*33800*/  LEA.HI.X.SX32 R157, R163, R0, 0x2, P4 ;  /* 0x00000000a39d7211 */ /* 0x000fe400020f16ff */
[-C--:B------:R-:W-:Y:S02]  /*33810*/  LEA R148, P6, R174, R246.reuse, 0x2 ;  /* 0x000000f6ae947211 */ /* 0x080fe400078c10ff */
[----:B------:R-:W-:Y:S02]  /*33820*/  LEA R162, P4, R169, R246, 0x2 ;  /* 0x000000f6a9a27211 */ /* 0x000fe400078810ff */
[----:B------:R-:W-:-:S02]  /*33830*/  LEA.HI.X.SX32 R177, R182, R0, 0x2, P0 ;  /* 0x00000000b6b17211 */ /* 0x000fc400000f16ff */
[----:B------:R-:W-:Y:S02]  /*33840*/  LEA R182, P0, R188, R246, 0x2 ;  /* 0x000000f6bcb67211 */ /* 0x000fe400078010ff */
[-C--:B------:R-:W-:Y:S01]  /*33850*/  LEA.HI.X.SX32 R149, R174, R0.reuse, 0x2, P6 ;  /* 0x00000000ae957211 */ /* 0x080fe200030f16ff */
[----:B------:R-:W-:Y:S01]  /*33860*/  IMAD.MOV.U32 R174, RZ, RZ, R154 ;  /* 0x000000ffffae7224 */ /* 0x000fe200078e009a */
[----:B------:R-:W-:Y:S02]  /*33870*/  LEA.HI.X.SX32 R163, R169, R0, 0x2, P4 ;  /* 0x00000000a9a37211 */ /* 0x000fe400020f16ff */
[C---:B------:R-:W-:Y:S02]  /*33880*/  LEA R168, P4, R175.reuse, R246, 0x2 ;  /* 0x000000f6afa87211 */ /* 0x040fe400078810ff */
[----:B------:R-:W-:Y:S02]  /*33890*/  LEA.HI.X.SX32 R183, R188, R0, 0x2, P0 ;  /* 0x00000000bcb77211 */ /* 0x000fe400000f16ff */
[----:B------:R-:W-:Y:S01]  /*338a0*/  LEA R188, P0, R194, R246, 0x2 ;  /* 0x000000f6c2bc7211 */ /* 0x000fe200078010ff */
[----:B------:R-:W-:Y:S01]  /*338b0*/  IMAD.MOV.U32 R202, RZ, RZ, R174 ;  /* 0x000000ffffca7224 */ /* 0x000fe200078e00ae */
[----:B------:R-:W-:-:S02]  /*338c0*/  LEA.HI.X.SX32 R169, R175, R0, 0x2, P4 ;  /* 0x00000000afa97211 */ /* 0x000fc400020f16ff */
[----:B------:R-:W-:Y:S02]  /*338d0*/  LEA R174, P4, R180, R246, 0x2 ;  /* 0x000000f6b4ae7211 */ /* 0x000fe400078810ff */
[----:B------:R-:W-:Y:S02]  /*338e0*/  LEA.HI.X.SX32 R189, R194, R0, 0x2, P0 ;  /* 0x00000000c2bd7211 */ /* 0x000fe400000f16ff */
[----:B------:R-:W-:Y:S02]  /*338f0*/  LEA R194, P0, R200, R246, 0x2 ;  /* 0x000000f6c8c27211 */ /* 0x000fe400078010ff */
[----:B------:R-:W-:Y:S02]  /*33900*/  LEA.HI.X.SX32 R175, R180, R0, 0x2, P4 ;  /* 0x00000000b4af7211 */ /* 0x000fe400020f16ff */
[----:B------:R-:W-:Y:S02]  /*33910*/  LEA R180, P4, R186, R246, 0x2 ;  /* 0x000000f6bab47211 */ /* 0x000fe400078810ff */
[----:B------:R-:W-:-:S02]  /*33920*/  LEA.HI.X.SX32 R195, R200, R0, 0x2, P0 ;  /* 0x00000000c8c37211 */ /* 0x000fc400000f16ff */
[----:B------:R-:W-:Y:S01]  /*33930*/  LEA R200, P0, R206, R246, 0x2 ;  /* 0x000000f6cec87211 */ /* 0x000fe200078010ff */
[----:B------:R-:W-:Y:S01]  /*33940*/  IMAD.MOV.U32 R198, RZ, RZ, R173 ;  /* 0x000000ffffc67224 */ /* 0x000fe200078e00ad */
        /* <DEDUP_REMOVED lines=24> */
[-C--:B------:R-:W-:Y:S02]  /*33ad0*/  LEA.HI.X.SX32 R217, R251, R0.reuse, 0x2, P4 ;  /* 0x00000000fbd97211 */ /* 0x080fe400020f16ff */
[----:B------:R-:W2:Y:S01]  /*33ae0*/  LDL.LU R251, [R1+0xfc8] ;  /* 0x000fc80001fb7983 */ /* 0x000ea20000300800 */
[----:B------:R-:W-:-:S03]  /*33af0*/  LEA.HI.X.SX32 R237, R250, R0, 0x2, P0 ;  /* 0x00000000faed7211 */ /* 0x000fc600000f16ff */
[----:B------:R-:W3:Y:S01]  /*33b00*/  LDL.LU R250, [R1+0x20b0] ;  /* 0x0020b00001fa7983 */ /* 0x000ee20000300800 */
[----:B------:R-:W-:-:S03]  /*33b10*/  LEA R154, P6, R161, R246, 0x2 ;  /* 0x000000f6a19a7211 */ /* 0x000fc600078c10ff */
[----:B------:R-:W4:Y:S01]  /*33b20*/  S2R R244, SR_TID.X ;  /* 0x0000000000f47919 */ /* 0x000f220000002100 */
[----:B------:R-:W-:Y:S02]  /*33b30*/  LEA.HI.X.SX32 R155, R161, R0, 0x2, P6 ;  /* 0x00000000a19b7211 */ /* 0x000fe400030f16ff */
[-C--:B------:R-:W-:Y:S01]  /*33b40*/  LEA R160, P6, R167, R246.reuse, 0x2 ;  /* 0x000000f6a7a07211 */ /* 0x080fe200078c10ff */
[----:B------:R-:W-:Y:S01]  /*33b50*/  IMAD R243, R243, c[0x0][0x190], RZ ;  /* 0x00006400f3f37a24 */ /* 0x000fe200078e02ff */
[----:B------:R-:W-:Y:S01]  /*33b60*/  LEA R222, P4, R228, R246, 0x2 ;  /* 0x000000f6e4de7211 */ /* 0x000fe200078810ff */
[----:B-1----:R-:W3:Y:S01]  /*33b70*/  LDL R33, [R1+0x480] ;  /* 0x0004800001217983 */ /* 0x002ee20000100800 */
        /* <DEDUP_REMOVED lines=21> */
[----:B------:R-:W-:Y:S02]  /*33cd0*/  LEA R226, P6, R232, R246, 0x2 ;  /* 0x000000f6e8e27211 */ /* 0x000fe400078c10ff */
[----:B------:R-:W-:Y:S02]  /*33ce0*/  LEA.HI.X.SX32 R223, R228, R0, 0x2, P4 ;  /* 0x00000000e4df7211 */ /* 0x000fe400020f16ff */
[----:B------:R-:W-:Y:S02]  /*33cf0*/  LEA R228, P4, R234, R246, 0x2 ;  /* 0x000000f6eae47211 */ /* 0x000fe400078810ff */
[----:B----4-:R-:W-:Y:S02]  /*33d00*/  SHF.R.U32.HI R244, RZ, 0x6, R244 ;  /* 0x00000006fff47819 */ /* 0x010fe400000116f4 */
[----:B------:R-:W-:-:S02]  /*33d10*/  LEA.HI.X.SX32 R227, R232, R0, 0x2, P6 ;  /* 0x00000000e8e37211 */ /* 0x000fc400030f16ff */
[----:B------:R-:W-:Y:S02]  /*33d20*/  LEA R232, P6, R238, R246, 0x2 ;  /* 0x000000f6eee87211 */ /* 0x000fe400078c10ff */
[----:B------:R-:W-:Y:S02]  /*33d30*/  LEA.HI.X.SX32 R229, R234, R0, 0x2, P4 ;  /* 0x00000000eae57211 */ /* 0x000fe400020f16ff */
[----:B------:R-:W-:Y:S02]  /*33d40*/  SGXT.U32 R244, R244, 0x1 ;  /* 0x00000001f4f4781a */ /* 0x000fe40000000000 */
[----:B------:R-:W-:Y:S02]  /*33d50*/  LEA R234, P4, R241, R246, 0x2 ;  /* 0x000000f6f1ea7211 */ /* 0x000fe400078810ff */
[----:B------:R-:W-:Y:S02]  /*33d60*/  LEA.HI.X.SX32 R233, R238, R0, 0x2, P6 ;  /* 0x00000000eee97211 */ /* 0x000fe400030f16ff */
[----:B------:R-:W-:-:S02]  /*33d70*/  LEA R238, P6, R249, R246, 0x2 ;  /* 0x000000f6f9ee7211 */ /* 0x000fc400078c10ff */
[----:B------:R-:W-:Y:S02]  /*33d80*/  LOP3.LUT R247, R244, 0xc, RZ, 0xfc, !PT ;  /* 0x0000000cf4f77812 */ /* 0x000fe400078efcff */
[----:B------:R-:W-:Y:S02]  /*33d90*/  LEA.HI.X.SX32 R235, R241, R0, 0x2, P4 ;  /* 0x00000000f1eb7211 */ /* 0x000fe400020f16ff */
[----:B------:R-:W-:Y:S02]  /*33da0*/  ISETP.NE.U32.AND P4, PT, R240, RZ, PT ;  /* 0x000000fff000720c */ /* 0x000fe40003f85070 */
[----:B------:R-:W-:Y:S02]  /*33db0*/  LEA R240, P0, R245, R246, 0x2 ;  /* 0x000000f6f5f07211 */ /* 0x000fe400078010ff */
[----:B------:R-:W-:Y:S02]  /*33dc0*/  LEA.HI.X.SX32 R239, R249, R0, 0x2, P6 ;  /* 0x00000000f9ef7211 */ /* 0x000fe400030f16ff */
[----:B------:R-:W-:Y:S01]  /*33dd0*/  ISETP.GE.AND P6, PT, R247, UR8, PT ;  /* 0x00000008f7007c0c */ /* 0x000fe2000bfc6270 */
[----:B------:R-:W-:Y:S01]  /*33de0*/  IMAD R3, R242, c[0x0][0x190], RZ ;  /* 0x00006400f2037a24 */ /* 0x000fe200078e02ff */
[----:B------:R-:W-:-:S02]  /*33df0*/  LOP3.LUT R244, R244, 0x10, RZ, 0xfc, !PT ;  /* 0x00000010f4f47812 */ /* 0x000fc400078efcff */
[----:B------:R-:W-:Y:S02]  /*33e00*/  LEA.HI.X.SX32 R241, R245, R0, 0x2, P0 ;  /* 0x00000000f5f17211 */ /* 0x000fe400000f16ff */
[----:B------:R-:W-:Y:S02]  /*33e10*/  SEL R245, RZ, 0x4, P6 ;  /* 0x00000004fff57807 */ /* 0x000fe40003000000 */
[C---:B------:R-:W-:Y:S02]  /*33e20*/  LEA R242, P6, R243.reuse, R246, 0x2 ;  /* 0x000000f6f3f27211 */ /* 0x040fe400078c10ff */
[----:B------:R-:W-:Y:S02]  /*33e30*/  ISETP.GE.AND P0, PT, R244, UR8, PT ;  /* 0x00000008f4007c0c */ /* 0x000fe4000bf06270 */
[----:B------:R-:W-:Y:S02]  /*33e40*/  LEA.HI.X.SX32 R243, R243, R0, 0x2, P6 ;  /* 0x00000000f3f37211 */ /* 0x000fe400030f16ff */
[----:B------:R-:W-:-:S02]  /*33e50*/  LEA R244, P6, R3, R246, 0x2 ;  /* 0x000000f603f47211 */ /* 0x000fc400078c10ff */
[----:B------:R-:W-:Y:S02]  /*33e60*/  SEL R252, RZ, 0x4, P0 ;  /* 0x00000004fffc7807 */ /* 0x000fe40000000000 */
[----:B------:R-:W-:Y:S02]  /*33e70*/  SEL R247, R245, RZ, P3 ;  /* 0x000000fff5f77207 */ /* 0x000fe40001800000 */
[----:B------:R-:W-:Y:S02]  /*33e80*/  LEA.HI.X.SX32 R245, R3, R0, 0x2, P6 ;  /* 0x0000000003f57211 */ /* 0x000fe400030f16ff */
[----:B------:R-:W-:Y:S01]  /*33e90*/  ISETP.NE.U32.AND P6, PT, R247, RZ, PT ;  /* 0x000000fff700720c */ /* 0x000fe20003fc5070 */
[----:B--2---:R-:W-:Y:S02]  /*33ea0*/  IMAD R2, R251, c[0x0][0x190], RZ ;  /* 0x00006400fb027a24 */ /* 0x004fe400078e02ff */
[----:B---3--:R-:W-:Y:S02]  /*33eb0*/  IMAD.SHL.U32 R32, R250, 0x4, RZ ;  /* 0x00000004fa207824 */ /* 0x008fe400078e00ff */
[----:B------:R-:W2:Y:S04]  /*33ec0*/  LDL.LU.64 R250, [R1+0xe40] ;  /* 0x000e400001fa7983 */ /* 0x000ea80000300a00 */
[----:B------:R-:W3:Y:S04]  /*33ed0*/  LDL.64 R34, [R1+0xc48] ;  /* 0x000c480001227983 */ /* 0x000ee80000100a00 */
[----:B------:R-:W4:Y:S04]  /*33ee0*/  LDL.64 R30, [R1+0xc08] ;  /* 0x000c0800011e7983 */ /* 0x000f280000100a00 */
[----:B------:R-:W2:Y:S04]  /*33ef0*/  LDL.64 R28, [R1+0xbc8] ;  /* 0x000bc800011c7983 */ /* 0x000ea80000100a00 */
[----:B------:R-:W2:Y:S04]  /*33f00*/  LDL.64 R26, [R1+0xb88] ;  /* 0x000b8800011a7983 */ /* 0x000ea80000100a00 */
[----:B------:R-:W2:Y:S04]  /*33f10*/  LDL.64 R24, [R1+0xb48] ;  /* 0x000b480001187983 */ /* 0x000ea80000100a00 */
[----:B------:R-:W2:Y:S04]  /*33f20*/  LDL.64 R22, [R1+0xb08] ;  /* 0x000b080001167983 */ /* 0x000ea80000100a00 */
[----:B------:R-:W2:Y:S01]  /*33f30*/  LDL.64 R20, [R1+0xac8] ;  /* 0x000ac80001147983 */ /* 0x000ea20000100a00 */
[----:B------:R-:W-:-:S03]  /*33f40*/  LEA R246, P0, R2, R246, 0x2 ;  /* 0x000000f602f67211 */ /* 0x000fc600078010ff */
[----:B------:R-:W2:Y:S04]  /*33f50*/  LDL.64 R18, [R1+0xa88] ;  /* 0x000a880001127983 */ /* 0x000ea80000100a00 */
[----:B------:R-:W2:Y:S04]  /*33f60*/  LDL.64 R16, [R1+0xa48] ;  /* 0x000a480001107983 */ /* 0x000ea80000100a00 */
[----:B------:R-:W2:Y:S04]  /*33f70*/  LDL.64 R14, [R1+0xa08] ;  /* 0x000a0800010e7983 */ /* 0x000ea80000100a00 */
[----:B------:R-:W2:Y:S01]  /*33f80*/  LDL.64 R12, [R1+0x9c8] ;  /* 0x0009c800010c7983 */ /* 0x000ea20000100a00 */
[----:B------:R-:W-:-:S03]  /*33f90*/  LEA.HI.X.SX32 R247, R2, R0, 0x2, P0 ;  /* 0x0000000002f77211 */ /* 0x000fc600000f16ff */
[----:B------:R-:W2:Y:S04]  /*33fa0*/  LDL.64 R10, [R1+0x988] ;  /* 0x00098800010a7983 */ /* 0x000ea80000100a00 */
[----:B------:R-:W2:Y:S04]  /*33fb0*/  LDL.64 R8, [R1+0x948] ;  /* 0x0009480001087983 */ /* 0x000ea80000100a00 */
[----:B------:R-:W2:Y:S04]  /*33fc0*/  LDL.64 R6, [R1+0x908] ;  /* 0x0009080001067983 */ /* 0x000ea80000100a00 */
[----:B------:R-:W2:Y:S04]  /*33fd0*/  LDL.64 R4, [R1+0x8a8] ;  /* 0x0008a80001047983 */ /* 0x000ea80000100a00 */
[----:B------:R-:W2:Y:S04]  /*33fe0*/  LDL.64 R2, [R1+0x868] ;  /* 0x0008680001027983 */ /* 0x000ea80000100a00 */
[----:B------:R-:W2:Y:S01]  /*33ff0*/  LDL.64 R248, [R1+0x828] ;  /* 0x0008280001f87983 */ /* 0x000ea20000100a00 */
[----:B------:R-:W-:-:S02]  /*34000*/  LOP3.LUT R0, R32, 0x10, RZ, 0x3c, !PT ;  /* 0x0000001020007812 */ /* 0x000fc400078e3cff */
[C---:B------:R-:W-:Y:S02]  /*34010*/  LOP3.LUT R0, R32.reuse, 0x30, RZ, 0x3c, !PT ;  /* 0x0000003020007812 */ /* 0x040fe400078e3cff */
[----:B------:R-:W-:Y:S02]  /*34020*/  LOP3.LUT R0, R32, 0x60, RZ, 0x3c, !PT ;  /* 0x0000006020007812 */ /* 0x000fe400078e3cff */
[----:B------:R-:W-:Y:S01]  /*34030*/  MOV R0, UR5 ;  /* 0x0000000500007c02 */ /* 0x000fe20008000f00 */
[----:B---3--:R1:W-:Y:S04]  /*34040*/  LDGSTS.E [R32], [R34.64], P5 ;  /* 0x0000000022207fae */ /* 0x0083e8000a92184c */
[----:B----4-:R3:W-:Y:S04]  /*34050*/  LDGSTS.E [R32+0x1000], [R30.64], P5 ;  /* 0x010000001e207fae */ /* 0x0107e8000a92184c */
[----:B--2---:R3:W-:Y:S04]  /*34060*/  LDGSTS.E [R32+0x2000], [R28.64], P5 ;  /* 0x020000001c207fae */ /* 0x0047e8000a92184c */
[----:B------:R4:W-:Y:S04]  /*34070*/  LDGSTS.E [R32+0x3000], [R26.64], P5 ;  /* 0x030000001a207fae */ /* 0x0009e8000a92184c */
[----:B------:R1:W-:Y:S04]  /*34080*/  LDGSTS.E [R32+0x4000], [R24.64], P5 ;  /* 0x0400000018207fae */ /* 0x0003e8000a92184c */
[----:B------:R1:W-:Y:S01]  /*34090*/  LDGSTS.E [R32+0x5000], [R22.64], P5 ;  /* 0x0500000016207fae */ /* 0x0003e2000a92184c */
[----:B------:R-:W-:-:S03]  /*340a0*/  IMAD.WIDE R250, R0, 0x4, R250 ;  /* 0x0000000400fa7825 */ /* 0x000fc600078e02fa */
[----:B------:R1:W-:Y:S04]  /*340b0*/  LDGSTS.E [R32+0x6000], [R20.64], P5 ;  /* 0x0600000014207fae */ /* 0x0003e8000a92184c */
[----:B------:R1:W-:Y:S04]  /*340c0*/  LDGSTS.E [R32+0x7000], [R18.64], P5 ;  /* 0x0700000012207fae */ /* 0x0003e8000a92184c */
[----:B------:R1:W-:Y:S04]  /*340d0*/  LDGSTS.E [R32+0x8000], [R16.64], P5 ;  /* 0x0800000010207fae */ /* 0x0003e8000a92184c */
[----:B------:R1:W-:Y:S04]  /*340e0*/  LDGSTS.E [R32+0x9000], [R14.64], P5 ;  /* 0x090000000e207fae */ /* 0x0003e8000a92184c */
[----:B------:R1:W-:Y:S04]  /*340f0*/  LDGSTS.E [R32+0xa000], [R12.64], P5 ;  /* 0x0a0000000c207fae */ /* 0x0003e8000a92184c */
[----:B------:R1:W-:Y:S04]  /*34100*/  LDGSTS.E [R32+0xb000], [R10.64], P5 ;  /* 0x0b0000000a207fae */ /* 0x0003e8000a92184c */
[----:B------:R1:W-:Y:S04]  /*34110*/  LDGSTS.E [R32+0xc000], [R8.64], P5 ;  /* 0x0c00000008207fae */ /* 0x0003e8000a92184c */
[----:B------:R1:W-:Y:S04]  /*34120*/  LDGSTS.E [R32+0xd000], [R6.64], P5 ;  /* 0x0d00000006207fae */ /* 0x0003e8000a92184c */
[----:B------:R-:W-:Y:S04]  /*34130*/  STL.64 [R1+0xe40], R250 ;  /* 0x000e40fa01007387 */ /* 0x000fe80000100a00 */
[----:B------:R1:W-:Y:S04]  /*34140*/  LDGSTS.E [R32+0xe000], [R4.64], P5 ;  /* 0x0e00000004207fae */ /* 0x0003e8000a92184c */
[----:B------:R1:W-:Y:S04]  /*34150*/  LDGSTS.E [R32+0xf000], [R2.64], P5 ;  /* 0x0f00000002207fae */ /* 0x0003e8000a92184c */
[----:B------:R-:W2:Y:S04]  /*34160*/  LDL.64 R60, [R1+0x7e8] ;  /* 0x0007e800013c7983 */ /* 0x000ea80000100a00 */
[----:B------:R-:W2:Y:S04]  /*34170*/  LDL.64 R58, [R1+0x768] ;  /* 0x00076800013a7983 */ /* 0x000ea80000100a00 */
[----:B-1----:R-:W2:Y:S04]  /*34180*/  LDL.64 R2, [R1+0x7a8] ;  /* 0x0007a80001027983 */ /* 0x002ea80000100a00 */
[----:B------:R-:W2:Y:S04]  /*34190*/  LDL.64 R56, [R1+0x728] ;  /* 0x0007280001387983 */ /* 0x000ea80000100a00 */
[----:B------:R-:W2:Y:S04]  /*341a0*/  LDL.64 R54, [R1+0x6e8] ;  /* 0x0006e80001367983 */ /* 0x000ea80000100a00 */
[----:B------:R-:W2:Y:S04]  /*341b0*/  LDL.64 R52, [R1+0x6a8] ;  /* 0x0006a80001347983 */ /* 0x000ea80000100a00 */
[----:B------:R-:W2:Y:S04]  /*341c0*/  LDL.64 R50, [R1+0x668] ;  /* 0x0006680001327983 */ /* 0x000ea80000100a00 */
[----:B------:R-:W2:Y:S04]  /*341d0*/  LDL.64 R48, [R1+0x628] ;  /* 0x0006280001307983 */ /* 0x000ea80000100a00 */
[----:B------:R-:W2:Y:S04]  /*341e0*/  LDL.64 R42, [R1+0x5e8] ;  /* 0x0005e800012a7983 */ /* 0x000ea80000100a00 */
[----:B----4-:R-:W4:Y:S04]  /*341f0*/  LDL.64 R26, [R1+0x5a8] ;  /* 0x0005a800011a7983 */ /* 0x010f280000100a00 */
[----:B------:R1:W-:Y:S04]  /*34200*/  LDGSTS.E [R32+0x10000], [R248.64], P5 ;  /* 0x10000000f8207fae */ /* 0x0003e8000a92184c */
[----:B------:R-:W4:Y:S01]  /*34210*/  LDL.64 R10, [R1+0x568] ;  /* 0x00056800010a7983 */ /* 0x000f220000100a00 */
[----:B------:R-:W-:-:S02]  /*34220*/  LOP3.LUT R36, R32, 0x20, RZ, 0x3c, !PT ;  /* 0x0000002020247812 */ /* 0x000fc400078e3cff */
[C---:B------:R-:W-:Y:S01]  /*34230*/  LOP3.LUT R37, R32.reuse, 0x50, RZ, 0x3c, !PT ;  /* 0x0000005020257812 */ /* 0x040fe200078e3cff */
[----:B------:R-:W4:Y:S04]  /*34240*/  LDL.64 R46, [R1+0x4e8] ;  /* 0x0004e800012e7983 */ /* 0x000f280000100a00 */
[----:B-1----:R-:W4:Y:S01]  /*34250*/  LDL.64 R248, [R1+0x528] ;  /* 0x0005280001f87983 */ /* 0x002f220000100a00 */
[C---:B------:R-:W-:Y:S02]  /*34260*/  LOP3.LUT R36, R32.reuse, 0x40, RZ, 0x3c, !PT ;  /* 0x0000004020247812 */ /* 0x040fe400078e3cff */
[----:B------:R-:W-:Y:S01]  /*34270*/  LOP3.LUT R36, R32, 0x70, RZ, 0x3c, !PT ;  /* 0x0000007020247812 */ /* 0x000fe200078e3cff */
[----:B------:R-:W4:Y:S04]  /*34280*/  LDL.64 R44, [R1+0x4a8] ;  /* 0x0004a800012c7983 */ /* 0x000f280000100a00 */
[----:B------:R-:W4:Y:S04]  /*34290*/  LDL.64 R40, [R1+0x458] ;  /* 0x0004580001287983 */ /* 0x000f280000100a00 */
[----:B------:R-:W4:Y:S04]  /*342a0*/  LDL.64 R38, [R1+0x418] ;  /* 0x0004180001267983 */ /* 0x000f280000100a00 */
[----:B------:R-:W4:Y:S04]  /*342b0*/  LDL.64 R36, [R1+0x3d8] ;  /* 0x0003d80001247983 */ /* 0x000f280000100a00 */
[----:B------:R-:W4:Y:S04]  /*342c0*/  LDL.64 R34, [R1+0x398] ;  /* 0x0003980001227983 */ /* 0x000f280000100a00 */
[----:B---3--:R-:W4:Y:S04]  /*342d0*/  LDL.64 R30, [R1+0x358] ;  /* 0x00035800011e7983 */ /* 0x008f280000100a00 */
[----:B------:R-:W4:Y:S04]  /*342e0*/  LDL.64 R28, [R1+0x318] ;  /* 0x00031800011c7983 */ /* 0x000f280000100a00 */
        /* <DEDUP_REMOVED lines=10> */
[----:B--2---:R1:W-:Y:S04]  /*34390*/  LDGSTS.E [R32+0x11000], [R60.64], P5 ;  /* 0x110000003c207fae */ /* 0x0043e8000a92184c */
[----:B------:R2:W-:Y:S04]  /*343a0*/  LDGSTS.E [R32+0x12000], [R2.64], P5 ;  /* 0x1200000002207fae */ /* 0x0005e8000a92184c */
[----:B-1----:R-:W3:Y:S04]  /*343b0*/  LDL.LU.64 R60, [R1+0x20a8] ;  /* 0x0020a800013c7983 */ /* 0x002ee80000300a00 */
[----:B------:R1:W-:Y:S04]  /*343c0*/  LDGSTS.E [R32+0x13000], [R58.64], P5 ;  /* 0x130000003a207fae */ /* 0x0003e8000a92184c */
[----:B--2---:R-:W2:Y:S04]  /*343d0*/  LDL.64 R2, [R1+0x18] ;  /* 0x0000180001027983 */ /* 0x004ea80000100a00 */
[----:B------:R1:W-:Y:S04]  /*343e0*/  LDGSTS.E [R32+0x14000], [R56.64], P5 ;  /* 0x1400000038207fae */ /* 0x0003e8000a92184c */
[----:B-1----:R-:W2:Y:S04]  /*343f0*/  LDL.LU.64 R58, [R1+0x20a0] ;  /* 0x0020a000013a7983 */ /* 0x002ea80000300a00 */
[----:B------:R1:W-:Y:S04]  /*34400*/  LDGSTS.E [R32+0x15000], [R54.64], P5 ;  /* 0x1500000036207fae */ /* 0x0003e8000a92184c */
[----:B------:R-:W2:Y:S04]  /*34410*/  LDL.LU.64 R56, [R1+0x2098] ;  /* 0x0020980001387983 */ /* 0x000ea80000300a00 */
[----:B------:R1:W-:Y:S04]  /*34420*/  LDGSTS.E [R32+0x16000], [R52.64], P5 ;  /* 0x1600000034207fae */ /* 0x0003e8000a92184c */
[----:B-1----:R-:W2:Y:S04]  /*34430*/  LDL.LU.64 R54, [R1+0x2090] ;  /* 0x0020900001367983 */ /* 0x002ea80000300a00 */
[----:B------:R1:W-:Y:S04]  /*34440*/  LDGSTS.E [R32+0x17000], [R50.64], P5 ;  /* 0x1700000032207fae */ /* 0x0003e8000a92184c */
[----:B------:R-:W2:Y:S04]  /*34450*/  LDL.LU.64 R52, [R1+0x2088] ;  /* 0x0020880001347983 */ /* 0x000ea80000300a00 */
[----:B------:R4:W-:Y:S04]  /*34460*/  LDGSTS.E [R32+0x18000], [R48.64], P5 ;  /* 0x1800000030207fae */ /* 0x0009e8000a92184c */
[----:B-1----:R-:W2:Y:S04]  /*34470*/  LDL.LU.64 R50, [R1+0x2080] ;  /* 0x0020800001327983 */ /* 0x002ea80000300a00 */
[----:B------:R1:W-:Y:S04]  /*34480*/  LDGSTS.E [R32+0x19000], [R42.64], P5 ;  /* 0x190000002a207fae */ /* 0x0003e8000a92184c */
[----:B----4-:R-:W4:Y:S04]  /*34490*/  LDL.LU.64 R48, [R1+0x2078] ;  /* 0x0020780001307983 */ /* 0x010f280000300a00 */
        /* <DEDUP_REMOVED lines=25> */
[----:B--2---:R2:W-:Y:S04]  /*34630*/  LDGSTS.E [R32+0x2f000], [R248.64], P5 ;  /* 0x2f000000f8207fae */ /* 0x0045e8000a92184c */
[----:B------:R1:W-:Y:S04]  /*34640*/  STL.64 [R1+0x1a50], R10 ;  /* 0x001a500a01007387 */ /* 0x0003e80000100a00 */
[----:B--2---:R-:W2:Y:S04]  /*34650*/  S2R R249, SR_TID.X ;  /* 0x0000000000f97919 */ /* 0x004ea80000002100 */
[----:B------:R-:W-:Y:S04]  /*34660*/  STL.64 [R1+0x1a58], R26 ;  /* 0x001a581a01007387 */ /* 0x000fe80000100a00 */
[----:B------:R-:W-:Y:S04]  /*34670*/  STL.64 [R1+0x1a60], R42 ;  /* 0x001a602a01007387 */ /* 0x000fe80000100a00 */
[----:B------:R-:W-:Y:S04]  /*34680*/  STL.64 [R1+0x1a68], R58 ;  /* 0x001a683a01007387 */ /* 0x000fe80000100a00 */
[----:B------:R2:W-:Y:S04]  /*34690*/  STL.64 [R1+0x1a70], R74 ;  /* 0x001a704a01007387 */ /* 0x0005e80000100a00 */
[----:B-1----:R-:W3:Y:S04]  /*346a0*/  LDL.64 R30, [R1+0xc40] ;  /* 0x000c4000011e7983 */ /* 0x002ee80000100a00 */
[----:B------:R-:W4:Y:S04]  /*346b0*/  LDL.64 R28, [R1+0xc00] ;  /* 0x000c0000011c7983 */ /* 0x000f280000100a00 */
[----:B------:R-:W4:Y:S04]  /*346c0*/  LDL.64 R24, [R1+0xbc0] ;  /* 0x000bc00001187983 */ /* 0x000f280000100a00 */
[----:B------:R-:W4:Y:S04]  /*346d0*/  LDL.64 R22, [R1+0xb80] ;  /* 0x000b800001167983 */ /* 0x000f280000100a00 */
[----:B------:R-:W4:Y:S04]  /*346e0*/  LDL.64 R20, [R1+0xb40] ;  /* 0x000b400001147983 */ /* 0x000f280000100a00 */
[----:B------:R-:W4:Y:S04]  /*346f0*/  LDL.64 R18, [R1+0xb00] ;  /* 0x000b000001127983 */ /* 0x000f280000100a00 */
[----:B------:R-:W4:Y:S04]  /*34700*/  LDL.64 R16, [R1+0xac0] ;  /* 0x000ac00001107983 */ /* 0x000f280000100a00 */
[----:B------:R-:W4:Y:S04]  /*34710*/  LDL.64 R14, [R1+0xa80] ;  /* 0x000a8000010e7983 */ /* 0x000f280000100a00 */
[----:B------:R1:W-:Y:S04]  /*34720*/  LDGSTS.E [R32+0x30000], [R2.64], P5 ;  /* 0x3000000002207fae */ /* 0x0003e8000a92184c */
[----:B------:R-:W4:Y:S04]  /*34730*/  LDL.64 R12, [R1+0xa40] ;  /* 0x000a4000010c7983 */ /* 0x000f280000100a00 */
[----:B------:R2:W-:Y:S04]  /*34740*/  LDGSTS.E [R32+0x31000], [R10.64], P5 ;  /* 0x310000000a207fae */ /* 0x0005e8000a92184c */
[----:B------:R-:W4:Y:S04]  /*34750*/  LDL.64 R8, [R1+0xa00] ;  /* 0x000a000001087983 */ /* 0x000f280000100a00 */
[----:B------:R-:W4:Y:S01]  /*34760*/  LDL.64 R6, [R1+0x9c0] ;  /* 0x0009c00001067983 */ /* 0x000f220000100a00 */
[----:B--2---:R-:W-:-:S03]  /*34770*/  LOP3.LUT R10, R249, 0x7f, RZ, 0xc0, !PT ;  /* 0x0000007ff90a7812 */ /* 0x004fc600078ec0ff */
[----:B------:R-:W2:Y:S04]  /*34780*/  LDL.64 R4, [R1+0x980] ;  /* 0x0009800001047983 */ /* 0x000ea80000100a00 */
[----:B-1----:R-:W2:Y:S01]  /*34790*/  LDL.64 R2, [R1+0x940] ;  /* 0x0009400001027983 */ /* 0x002ea20000100a00 */
[----:B------:R-:W-:-:S05]  /*347a0*/  IMAD.SHL.U32 R11, R10, 0x4, RZ ;  /* 0x000000040a0b7824 */ /* 0x000fca00078e00ff */
[----:B------:R1:W-:Y:S04]  /*347b0*/  LDGSTS.E [R11+0x32000], [R26.64], P5 ;  /* 0x320000001a0b7fae */ /* 0x0003e8000a92184c */
[----:B------:R1:W-:Y:S04]  /*347c0*/  LDGSTS.E [R11+0x33000], [R42.64], P5 ;  /* 0x330000002a0b7fae */ /* 0x0003e8000a92184c */
[----:B------:R1:W-:Y:S04]  /*347d0*/  LDGSTS.E [R11+0x34000], [R58.64], P5 ;  /* 0x340000003a0b7fae */ /* 0x0003e8000a92184c */
[----:B------:R1:W-:Y:S02]  /*347e0*/  LDGSTS.E [R11+0x35000], [R74.64], P5 ;  /* 0x350000004a0b7fae */ /* 0x0003e4000a92184c */
[----:B-1----:R-:W-:-:S02]  /*347f0*/  LOP3.LUT R74, R249, 0x7f, RZ, 0xc0, !PT ;  /* 0x0000007ff94a7812 */ /* 0x002fc400078ec0ff */
[----:B------:R-:W2:Y:S03]  /*34800*/  LDL.64 R248, [R1+0x900] ;  /* 0x0009000001f87983 */ /* 0x000ea60000100a00 */
[----:B------:R-:W-:-:S05]  /*34810*/  IMAD.SHL.U32 R75, R74, 0x4, RZ ;  /* 0x000000044a4b7824 */ /* 0x000fca00078e00ff */
[----:B------:R1:W-:Y:S04]  /*34820*/  LDGSTS.E [R75+0x36000], [R90.64], P5 ;  /* 0x360000005a4b7fae */ /* 0x0003e8000a92184c */
[----:B------:R1:W-:Y:S01]  /*34830*/  LDGSTS.E [R75+0x37000], [R106.64], P5 ;  /* 0x370000006a4b7fae */ /* 0x0003e2000a92184c */
[----:B------:R-:W-:-:S03]  /*34840*/  LOP3.LUT R27, R32, 0x10, RZ, 0x3c, !PT ;  /* 0x00000010201b7812 */ /* 0x000fc600078e3cff */
        /* <DEDUP_REMOVED lines=9> */
[----:B------:R-:W-:Y:S04]  /*348e0*/  STL.64 [R1+0x1a80], R106 ;  /* 0x001a806a01007387 */ /* 0x000fe80000100a00 */
[----:B------:R-:W-:Y:S04]  /*348f0*/  STL.64 [R1+0x1a88], R122 ;  /* 0x001a887a01007387 */ /* 0x000fe80000100a00 */
[----:B------:R-:W-:Y:S04]  /*34900*/  STL.64 [R1+0x1a90], R138 ;  /* 0x001a908a01007387 */ /* 0x000fe80000100a00 */
[----:B------:R-:W-:Y:S04]  /*34910*/  STL.64 [R1+0x1a98], R154 ;  /* 0x001a989a01007387 */ /* 0x000fe80000100a00 */
[----:B------:R1:W-:Y:S04]  /*34920*/  STL.64 [R1+0x1aa0], R170 ;  /* 0x001aa0aa01007387 */ /* 0x0003e80000100a00 */
[----:B------:R-:W-:Y:S04]  /*34930*/  STL.64 [R1+0x1aa8], R186 ;  /* 0x001aa8ba01007387 */ /* 0x000fe80000100a00 */
[----:B------:R-:W-:Y:S04]  /*34940*/  STL.64 [R1+0x1ab0], R202 ;  /* 0x001ab0ca01007387 */ /* 0x000fe80000100a00 */
[----:B------:R-:W-:Y:S04]  /*34950*/  STL.64 [R1+0x1ab8], R218 ;  /* 0x001ab8da01007387 */ /* 0x000fe80000100a00 */
[----:B------:R-:W2:Y:S04]  /*34960*/  LDL.LU.64 R58, [R1+0x110] ;  /* 0x00011000013a7983 */ /* 0x000ea80000300a00 */
[----:B------:R1:W-:Y:S01]  /*34970*/  STL.64 [R1+0x1ac0], R234 ;  /* 0x001ac0ea01007387 */ /* 0x0003e20000100a00 */
[----:B------:R-:W-:-:S03]  /*34980*/  SEL R252, R252, RZ, P3 ;  /* 0x000000fffcfc7207 */ /* 0x000fc60001800000 */
[----:B-1----:R-:W2:Y:S04]  /*34990*/  LDL.LU.64 R170, [R1+0x50] ;  /* 0x0000500001aa7983 */ /* 0x002ea80000300a00 */
[----:B------:R-:W2:Y:S04]  /*349a0*/  LDL.LU.64 R42, [R1+0x10] ;  /* 0x00001000012a7983 */ /* 0x000ea80000300a00 */
[----:B------:R-:W2:Y:S01]  /*349b0*/  LDL.64 R46, [R1+0x8a0] ;  /* 0x0008a000012e7983 */ /* 0x000ea20000100a00 */
[----:B------:R-:W-:-:S03]  /*349c0*/  ISETP.NE.U32.AND P0, PT, R252, RZ, PT ;  /* 0x000000fffc00720c */ /* 0x000fc60003f05070 */
[----:B------:R-:W2:Y:S01]  /*349d0*/  LDL.64 R44, [R1+0x820] ;  /* 0x00082000012c7983 */ /* 0x000ea20000100a00 */
[----:B------:R-:W-:-:S03]  /*349e0*/  IADD3 R252, R33, 0x100000, RZ ;  /* 0x0010000021fc7810 */ /* 0x000fc60007ffe0ff */
[----:B------:R-:W2:Y:S04]  /*349f0*/  LDL.64 R40, [R1+0x7e0] ;  /* 0x0007e00001287983 */ /* 0x000ea80000100a00 */
        /* <DEDUP_REMOVED lines=13> */
[----:B---3--:R1:W-:Y:S04]  /*34ad0*/  LDGSTS.E [R27+0x200], [R30.64], P5 ;  /* 0x002000001e1b7fae */ /* 0x0083e8000a92184c */
[----:B----4-:R3:W-:Y:S04]  /*34ae0*/  LDGSTS.E [R27+0x1200], [R28.64], P5 ;  /* 0x012000001c1b7fae */ /* 0x0107e8000a92184c */
[----:B------:R4:W-:Y:S04]  /*34af0*/  LDGSTS.E [R27+0x2200], [R24.64], P5 ;  /* 0x02200000181b7fae */ /* 0x0009e8000a92184c */
[----:B------:R1:W-:Y:S04]  /*34b00*/  LDGSTS.E [R27+0x3200], [R22.64], P5 ;  /* 0x03200000161b7fae */ /* 0x0003e8000a92184c */
[----:B------:R1:W-:Y:S04]  /*34b10*/  LDGSTS.E [R27+0x4200], [R20.64], P5 ;  /* 0x04200000141b7fae */ /* 0x0003e8000a92184c */
[----:B------:R1:W-:Y:S04]  /*34b20*/  LDGSTS.E [R27+0x5200], [R18.64], P5 ;  /* 0x05200000121b7fae */ /* 0x0003e8000a92184c */
[----:B------:R2:W-:Y:S04]  /*34b30*/  LDGSTS.E [R27+0x6200], [R16.64], P5 ;  /* 0x06200000101b7fae */ /* 0x0005e8000a92184c */
[----:B------:R2:W-:Y:S04]  /*34b40*/  LDGSTS.E [R27+0x7200], [R14.64], P5 ;  /* 0x072000000e1b7fae */ /* 0x0005e8000a92184c */
[----:B-1----:R-:W2:Y:S04]  /*34b50*/  LDL.64 R30, [R1+0x6a0] ;  /* 0x0006a000011e7983 */ /* 0x002ea80000100a00 */
[----:B------:R1:W-:Y:S04]  /*34b60*/  LDGSTS.E [R27+0x8200], [R12.64], P5 ;  /* 0x082000000c1b7fae */ /* 0x0003e8000a92184c */
[----:B---3--:R-:W3:Y:S04]  /*34b70*/  LDL.64 R28, [R1+0x660] ;  /* 0x00066000011c7983 */ /* 0x008ee80000100a00 */
[----:B------:R1:W-:Y:S04]  /*34b80*/  LDGSTS.E [R27+0x9200], [R8.64], P5 ;  /* 0x09200000081b7fae */ /* 0x0003e8000a92184c */
[----:B------:R1:W-:Y:S04]  /*34b90*/  LDGSTS.E [R27+0xa200], [R6.64], P5 ;  /* 0x0a200000061b7fae */ /* 0x0003e8000a92184c */
[----:B----4-:R-:W4:Y:S04]  /*34ba0*/  LDL.64 R24, [R1+0x620] ;  /* 0x0006200001187983 */ /* 0x010f280000100a00 */
[----:B--2---:R2:W-:Y:S04]  /*34bb0*/  LDGSTS.E [R27+0xb200], [R4.64], P5 ;  /* 0x0b200000041b7fae */ /* 0x0045e8000a92184c */
[----:B------:R1:W-:Y:S04]  /*34bc0*/  LDGSTS.E [R27+0xc200], [R2.64], P5 ;  /* 0x0c200000021b7fae */ /* 0x0003e8000a92184c */
[----:B------:R-:W3:Y:S04]  /*34bd0*/  LDL.64 R22, [R1+0x5e0] ;  /* 0x0005e00001167983 */ /* 0x000ee80000100a00 */
[----:B------:R-:W3:Y:S04]  /*34be0*/  LDL.64 R20, [R1+0x5a0] ;  /* 0x0005a00001147983 */ /* 0x000ee80000100a00 */
[----:B-1----:R-:W3:Y:S04]  /*34bf0*/  LDL.64 R2, [R1+0x860] ;  /* 0x0008600001027983 */ /* 0x002ee80000100a00 */
[----:B------:R-:W4:Y:S04]  /*34c00*/  LDL.64 R12, [R1+0x560] ;  /* 0x00056000010c7983 */ /* 0x000f280000100a00 */
[----:B------:R-:W4:Y:S04]  /*34c10*/  LDL.64 R18, [R1+0x290] ;  /* 0x0002900001127983 */ /* 0x000f280000100a00 */
[----:B------:R-:W4:Y:S04]  /*34c20*/  LDL.64 R16, [R1+0x250] ;  /* 0x0002500001107983 */ /* 0x000f280000100a00 */
[----:B------:R-:W4:Y:S04]  /*34c30*/  LDL.64 R14, [R1+0x210] ;  /* 0x00021000010e7983 */ /* 0x000f280000100a00 */
[----:B------:R1:W-:Y:S04]  /*34c40*/  LDGSTS.E [R27+0xd200], [R248.64], P5 ;  /* 0x0d200000f81b7fae */ /* 0x0003e8000a92184c */
[----:B------:R-:W4:Y:S04]  /*34c50*/  LDL.64 R8, [R1+0x1d0] ;  /* 0x0001d00001087983 */ /* 0x000f280000100a00 */
[----:B------:R-:W4:Y:S04]  /*34c60*/  LDL.64 R6, [R1+0x190] ;  /* 0x0001900001067983 */ /* 0x000f280000100a00 */
[----:B-1----:R-:W4:Y:S04]  /*34c70*/  LDL.64 R248, [R1+0x520] ;  /* 0x0005200001f87983 */ /* 0x002f280000100a00 */
[----:B--2---:R-:W4:Y:S04]  /*34c80*/  LDL.64 R4, [R1+0x150] ;  /* 0x0001500001047983 */ /* 0x004f280000100a00 */
[----:B------:R1:W-:Y:S04]  /*34c90*/  LDGSTS.E [R27+0xe200], [R46.64], P5 ;  /* 0x0e2000002e1b7fae */ /* 0x0003e8000a92184c */
[----:B-1----:R-:W4:Y:S04]  /*34ca0*/  LDL.LU.64 R46, [R1+0x2050] ;  /* 0x00205000012e7983 */ /* 0x002f280000300a00 */
[----:B---3--:R1:W-:Y:S04]  /*34cb0*/  LDGSTS.E [R27+0xf200], [R2.64], P5 ;  /* 0x0f200000021b7fae */ /* 0x0083e8000a92184c */
[----:B------:R3:W-:Y:S04]  /*34cc0*/  LDGSTS.E [R27+0x10200], [R44.64], P5 ;  /* 0x102000002c1b7fae */ /* 0x0007e8000a92184c */
[----:B------:R3:W-:Y:S04]  /*34cd0*/  LDGSTS.E [R27+0x11200], [R40.64], P5 ;  /* 0x11200000281b7fae */ /* 0x0007e8000a92184c */
[----:B-1----:R-:W2:Y:S04]  /*34ce0*/  LDL.64 R2, [R1+0xd0] ;  /* 0x0000d00001027983 */ /* 0x002ea80000100a00 */
[----:B---3--:R-:W3:Y:S04]  /*34cf0*/  LDL.LU.64 R44, [R1+0x2048] ;  /* 0x00204800012c7983 */ /* 0x008ee80000300a00 */
[----:B------:R-:W3:Y:S04]  /*34d00*/  LDL.LU.64 R40, [R1+0x2040] ;  /* 0x0020400001287983 */ /* 0x000ee80000300a00 */
[----:B------:R1:W-:Y:S04]  /*34d10*/  LDGSTS.E [R27+0x12200], [R38.64], P5 ;  /* 0x12200000261b7fae */ /* 0x0003e8000a92184c */
[----:B------:R1:W-:Y:S04]  /*34d20*/  LDGSTS.E [R27+0x13200], [R36.64], P5 ;  /* 0x13200000241b7fae */ /* 0x0003e8000a92184c */
[----:B------:R1:W-:Y:S04]  /*34d30*/  LDGSTS.E [R27+0x14200], [R34.64], P5 ;  /* 0x14200000221b7fae */ /* 0x0003e8000a92184c */
[----:B-1----:R-:W3:Y:S04]  /*34d40*/  LDL.LU.64 R38, [R1+0x2038] ;  /* 0x0020380001267983 */ /* 0x002ee80000300a00 */
[----:B------:R-:W3:Y:S04]  /*34d50*/  LDL.LU.64 R36, [R1+0x2030] ;  /* 0x0020300001247983 */ /* 0x000ee80000300a00 */
[----:B------:R-:W3:Y:S04]  /*34d60*/  LDL.LU.64 R34, [R1+0x2028] ;  /* 0x0020280001227983 */ /* 0x000ee80000300a00 */
[----:B------:R1:W-:Y:S04]  /*34d70*/  LDGSTS.E [R27+0x15200], [R32.64], P5 ;  /* 0x15200000201b7fae */ /* 0x0003e8000a92184c */
[----:B------:R1:W-:Y:S04]  /*34d80*/  LDGSTS.E [R27+0x16200], [R30.64], P5 ;  /* 0x162000001e1b7fae */ /* 0x0003e8000a92184c */
[----:B------:R1:W-:Y:S04]  /*34d90*/  LDGSTS.E [R27+0x17200], [R28.64], P5 ;  /* 0x172000001c1b7fae */ /* 0x0003e8000a92184c */
[----:B-1----:R-:W3:Y:S04]  /*34da0*/  LDL.LU.64 R32, [R1+0x2020] ;  /* 0x0020200001207983 */ /* 0x002ee80000300a00 */
[----:B------:R-:W3:Y:S04]  /*34db0*/  LDL.LU.64 R30, [R1+0x2018] ;  /* 0x00201800011e7983 */ /* 0x000ee80000300a00 */
[----:B------:R-:W3:Y:S04]  /*34dc0*/  LDL.LU.64 R28, [R1+0x2010] ;  /* 0x00201000011c7983 */ /* 0x000ee80000300a00 */
[----:B----4-:R1:W-:Y:S04]  /*34dd0*/  LDGSTS.E [R27+0x18200], [R24.64], P5 ;  /* 0x18200000181b7fae */ /* 0x0103e8000a92184c */
[----:B------:R4:W-:Y:S04]  /*34de0*/  LDGSTS.E [R27+0x19200], [R22.64], P5 ;  /* 0x19200000161b7fae */ /* 0x0009e8000a92184c */
[----:B------:R4:W-:Y:S04]  /*34df0*/  LDGSTS.E [R27+0x1a200], [R20.64], P5 ;  /* 0x1a200000141b7fae */ /* 0x0009e8000a92184c */
[----:B-1----:R-:W3:Y:S04]  /*34e00*/  LDL.LU.64 R24, [R1+0x2008] ;  /* 0x0020080001187983 */ /* 0x002ee80000300a00 */
[----:B----4-:R-:W4:Y:S04]  /*34e10*/  LDL.LU.64 R22, [R1+0x2000] ;  /* 0x0020000001167983 */ /* 0x010f280000300a00 */
[----:B------:R-:W3:Y:S04]  /*34e20*/  LDL.LU.64 R20, [R1+0x1ff8] ;  /* 0x001ff80001147983 */ /* 0x000ee80000300a00 */
[----:B------:R1:W-:Y:S04]  /*34e30*/  LDGSTS.E [R27+0x1b200], [R12.64], P5 ;  /* 0x1b2000000c1b7fae */ /* 0x0003e8000a92184c */
[----:B------:R1:W-:Y:S04]  /*34e40*/  LDGSTS.E [R27+0x1c200], [R248.64], P5 ;  /* 0x1c200000f81b7fae */ /* 0x0003e8000a92184c */
[----:B------:R2:W-:Y:S04]  /*34e50*/  LDGSTS.E [R27+0x1d200], [R234.64], P5 ;  /* 0x1d200000ea1b7fae */ /* 0x0005e8000a92184c */
[----:B-1----:R-:W3:Y:S04]  /*34e60*/  LDL.LU.64 R12, [R1+0x1ff0] ;  /* 0x001ff000010c7983 */ /* 0x002ee80000300a00 */
[----:B------:R-:W3:Y:S04]  /*34e70*/  LDL.LU.64 R248, [R1+0x1fe8] ;  /* 0x001fe80001f87983 */ /* 0x000ee80000300a00 */
        /* <DEDUP_REMOVED lines=8> */
[----:B-1----:R-:W4:Y:S04]  /*34f00*/  LDL.64 R138, [R1+0xc38] ;  /* 0x000c3800018a7983 */ /* 0x002f280000100a00 */
[----:B------:R1:W-:Y:S04]  /*34f10*/  LDGSTS.E [R27+0x25200], [R90.64], P5 ;  /* 0x252000005a1b7fae */ /* 0x0003e8000a92184c */
[----:B------:R-:W4:Y:S04]  /*34f20*/  LDL.64 R122, [R1+0xbf8] ;  /* 0x000bf800017a7983 */ /* 0x000f280000100a00 */
[----:B------:R1:W-:Y:S04]  /*34f30*/  LDGSTS.E [R27+0x26200], [R18.64], P5 ;  /* 0x26200000121b7fae */ /* 0x0003e8000a92184c */
[----:B------:R-:W4:Y:S04]  /*34f40*/  LDL.64 R106, [R1+0xbb8] ;  /* 0x000bb800016a7983 */ /* 0x000f280000100a00 */
        /* <DEDUP_REMOVED lines=12> */
[----:B-1----:R-:W4:Y:S04]  /*35010*/  LDL.64 R4, [R1+0x9f8] ;  /* 0x0009f80001047983 */ /* 0x002f280000100a00 */
[----:B--2---:R1:W-:Y:S04]  /*35020*/  LDGSTS.E [R27+0x2d200], [R2.64], P5 ;  /* 0x2d200000021b7fae */ /* 0x0043e8000a92184c */
[----:B-1----:R-:W2:Y:S04]  /*35030*/  LDL.64 R2, [R1+0x9b8] ;  /* 0x0009b80001027983 */ /* 0x002ea80000100a00 */
[----:B---3--:R1:W-:Y:S04]  /*35040*/  LDGSTS.E [R27+0x2e200], [R248.64], P5 ;  /* 0x2e200000f81b7fae */ /* 0x0083e8000a92184c */
[----:B------:R3:W-:Y:S04]  /*35050*/  LDGSTS.E [R27+0x2f200], [R170.64], P5 ;  /* 0x2f200000aa1b7fae */ /* 0x0007e8000a92184c */
[----:B------:R3:W-:Y:S04]  /*35060*/  LDGSTS.E [R27+0x30200], [R42.64], P5 ;  /* 0x302000002a1b7fae */ /* 0x0007e8000a92184c */
[----:B-1----:R-:W2:Y:S04]  /*35070*/  LDL.64 R248, [R1+0x978] ;  /* 0x0009780001f87983 */ /* 0x002ea80000100a00 */
[----:B------:R-:W-:Y:S04]  /*35080*/  STL.64 [R1+0x1ac8], R170 ;  /* 0x001ac8aa01007387 */ /* 0x000fe80000100a00 */
[----:B------:R-:W-:Y:S04]  /*35090*/  STL.64 [R1+0x1ad0], R42 ;  /* 0x001ad02a01007387 */ /* 0x000fe80000100a00 */
[----:B------:R1:W-:Y:S04]  /*350a0*/  LDGSTS.E [R27+0x31200], [R12.64], P5 ;  /* 0x312000000c1b7fae */ /* 0x0003e8000a92184c */
[----:B------:R-:W-:Y:S04]  /*350b0*/  STL.64 [R1+0x1ad8], R12 ;  /* 0x001ad80c01007387 */ /* 0x000fe80000100a00 */
[----:B------:R3:W-:Y:S04]  /*350c0*/  LDGSTS.E [R27+0x32200], [R28.64], P5 ;  /* 0x322000001c1b7fae */ /* 0x0007e8000a92184c */
[----:B------:R-:W-:Y:S01]  /*350d0*/  STL.64 [R1+0x1ae0], R28 ;  /* 0x001ae01c01007387 */ /* 0x000fe20000100a00 */
[----:B------:R-:W-:-:S03]  /*350e0*/  IMAD.SHL.U32 R10, R10, 0x4, RZ ;  /* 0x000000040a0a7824 */ /* 0x000fc600078e00ff */
[----:B------:R3:W-:Y:S04]  /*350f0*/  LDGSTS.E [R27+0x33200], [R44.64], P5 ;  /* 0x332000002c1b7fae */ /* 0x0007e8000a92184c */
[----:B------:R-:W-:Y:S04]  /*35100*/  STL.64 [R1+0x1ae8], R44 ;  /* 0x001ae82c01007387 */ /* 0x000fe80000100a00 */
[----:B------:R3:W-:Y:S04]  /*35110*/  LDGSTS.E [R27+0x34200], [R60.64], P5 ;  /* 0x342000003c1b7fae */ /* 0x0007e8000a92184c */
[----:B------:R-:W-:Y:S04]  /*35120*/  STL.64 [R1+0x1af0], R60 ;  /* 0x001af03c01007387 */ /* 0x000fe80000100a00 */
[----:B------:R3:W-:Y:S04]  /*35130*/  LDGSTS.E [R27+0x35200], [R76.64], P5 ;  /* 0x352000004c1b7fae */ /* 0x0007e8000a92184c */
[----:B------:R-:W-:Y:S04]  /*35140*/  STL.64 [R1+0x1af8], R76 ;  /* 0x001af84c01007387 */ /* 0x000fe80000100a00 */
[----:B------:R3:W-:Y:S04]  /*35150*/  LDGSTS.E [R27+0x36200], [R92.64], P5 ;  /* 0x362000005c1b7fae */ /* 0x0007e8000a92184c */
[----:B------:R-:W-:Y:S04]  /*35160*/  STL.64 [R1+0x1b00], R92 ;  /* 0x001b005c01007387 */ /* 0x000fe80000100a00 */
[----:B------:R3:W-:Y:S04]  /*35170*/  LDGSTS.E [R27+0x37200], [R108.64], P5 ;  /* 0x372000006c1b7fae */ /* 0x0007e8000a92184c */
[----:B------:R-:W-:Y:S01]  /*35180*/  STL.64 [R1+0x1b08], R108 ;  /* 0x001b086c01007387 */ /* 0x000fe20000100a00 */
[----:B------:R-:W-:-:S03]  /*35190*/  LOP3.LUT R10, R10, 0x20, RZ, 0x3c, !PT ;  /* 0x000000200a0a7812 */ /* 0x000fc600078e3cff */
[----:B------:R3:W-:Y:S04]  /*351a0*/  LDGSTS.E [R27+0x38200], [R124.64], P5 ;  /* 0x382000007c1b7fae */ /* 0x0007e8000a92184c */
[----:B------:R-:W-:Y:S04]  /*351b0*/  STL.64 [R1+0x1b10], R124 ;  /* 0x001b107c01007387 */ /* 0x000fe80000100a00 */
[----:B------:R1:W-:Y:S04]  /*351c0*/  LDGSTS.E [R27+0x39200], [R140.64], P5 ;  /* 0x392000008c1b7fae */ /* 0x0003e8000a92184c */
[----:B------:R1:W-:Y:S04]  /*351d0*/  STL.64 [R1+0x1b18], R140 ;  /* 0x001b188c01007387 */ /* 0x0003e80000100a00 */
        /* <DEDUP_REMOVED lines=11> */
[----:B------:R-:W2:Y:S04]  /*35290*/  LDL.LU.64 R186, [R1+0x148] ;  /* 0x0001480001ba7983 */ /* 0x000ea80000300a00 */
[----:B------:R2:W-:Y:S04]  /*352a0*/  STL.64 [R1+0x1b48], R236 ;  /* 0x001b48ec01007387 */ /* 0x0005e80000100a00 */
[----:B----4-:R4:W-:Y:S04]  /*352b0*/  LDGSTS.E [R10+0x400], [R138.64], P5 ;  /* 0x004000008a0a7fae */ /* 0x0109e8000a92184c */
[----:B-1----:R-:W2:Y:S04]  /*352c0*/  LDL.LU.64 R140, [R1+0xc8] ;  /* 0x0000c800018c7983 */ /* 0x002ea80000300a00 */
[----:B------:R1:W-:Y:S04]  /*352d0*/  LDGSTS.E [R10+0x1400], [R122.64], P5 ;  /* 0x014000007a0a7fae */ /* 0x0003e8000a92184c */
[----:B------:R-:W2:Y:S04]  /*352e0*/  LDL.LU.64 R12, [R1+0x88] ;  /* 0x00008800010c7983 */ /* 0x000ea80000300a00 */
[----:B------:R1:W-:Y:S04]  /*352f0*/  LDGSTS.E [R10+0x2400], [R106.64], P5 ;  /* 0x024000006a0a7fae */ /* 0x0003e8000a92184c */
[----:B------:R-:W2:Y:S04]  /*35300*/  LDL.LU.64 R154, [R1+0x48] ;  /* 0x00004800019a7983 */ /* 0x000ea80000300a00 */
[----:B------:R1:W-:Y:S04]  /*35310*/  LDGSTS.E [R10+0x3400], [R90.64], P5 ;  /* 0x034000005a0a7fae */ /* 0x0003e8000a92184c */
[----:B---3--:R-:W3:Y:S04]  /*35320*/  LDL.LU.64 R26, [R1+0x8] ;  /* 0x00000800011a7983 */ /* 0x008ee80000300a00 */
[----:B------:R1:W-:Y:S04]  /*35330*/  LDGSTS.E [R10+0x4400], [R18.64], P5 ;  /* 0x04400000120a7fae */ /* 0x0003e8000a92184c */
[----:B------:R4:W-:Y:S04]  /*35340*/  LDGSTS.E [R10+0x5400], [R16.64], P5 ;  /* 0x05400000100a7fae */ /* 0x0009e8000a92184c */
[----:B------:R4:W-:Y:S04]  /*35350*/  LDGSTS.E [R10+0x6400], [R14.64], P5 ;  /* 0x064000000e0a7fae */ /* 0x0009e8000a92184c */
[----:B-1----:R-:W3:Y:S04]  /*35360*/  LDL.64 R18, [R1+0x938] ;  /* 0x0009380001127983 */ /* 0x002ee80000100a00 */
[----:B----4-:R-:W4:Y:S04]  /*35370*/  LDL.64 R16, [R1+0x8f8] ;  /* 0x0008f80001107983 */ /* 0x010f280000100a00 */
[----:B------:R1:W-:Y:S04]  /*35380*/  LDGSTS.E [R10+0x7400], [R8.64], P5 ;  /* 0x07400000080a7fae */ /* 0x0003e8000a92184c */
[----:B------:R-:W4:Y:S04]  /*35390*/  LDL.64 R14, [R1+0x898] ;  /* 0x00089800010e7983 */ /* 0x000f280000100a00 */
[----:B------:R2:W-:Y:S04]  /*353a0*/  LDGSTS.E [R10+0x8400], [R6.64], P5 ;  /* 0x08400000060a7fae */ /* 0x0005e8000a92184c */
[----:B-1----:R-:W4:Y:S04]  /*353b0*/  LDL.64 R8, [R1+0x858] ;  /* 0x0008580001087983 */ /* 0x002f280000100a00 */
[----:B------:R1:W-:Y:S04]  /*353c0*/  LDGSTS.E [R10+0x9400], [R4.64], P5 ;  /* 0x09400000040a7fae */ /* 0x0003e8000a92184c */
[----:B--2---:R-:W2:Y:S04]  /*353d0*/  LDL.64 R6, [R1+0x818] ;  /* 0x0008180001067983 */ /* 0x004ea80000100a00 */
[----:B------:R1:W-:Y:S04]  /*353e0*/  LDGSTS.E [R10+0xa400], [R2.64], P5 ;  /* 0x0a400000020a7fae */ /* 0x0003e8000a92184c */
[----:B-1----:R-:W2:Y:S04]  /*353f0*/  LDL.64 R4, [R1+0x7d8] ;  /* 0x0007d80001047983 */ /* 0x002ea80000100a00 */
        /* <DEDUP_REMOVED lines=20> */
[----:B------:R1:W-:Y:S04]  /*35540*/  LDGSTS.E [R10+0xb400], [R248.64], P5 ;  /* 0x0b400000f80a7fae */ /* 0x0003e8000a92184c */
[----:B------:R-:W2:Y:S04]  /*35550*/  LDL.64 R138, [R1+0x248] ;  /* 0x00024800018a7983 */ /* 0x000ea80000100a00 */
[----:B------:R-:W2:Y:S04]  /*35560*/  LDL.64 R122, [R1+0x208] ;  /* 0x00020800017a7983 */ /* 0x000ea80000100a00 */
[----:B-1----:R-:W2:Y:S04]  /*35570*/  LDL.64 R248, [R1+0x758] ;  /* 0x0007580001f87983 */ /* 0x002ea80000100a00 */
[----:B------:R-:W2:Y:S04]  /*35580*/  LDL.64 R106, [R1+0x1c8] ;  /* 0x0001c800016a7983 */ /* 0x000ea80000100a00 */
[----:B------:R-:W2:Y:S04]  /*35590*/  LDL.64 R90, [R1+0x188] ;  /* 0x00018800015a7983 */ /* 0x000ea80000100a00 */
[----:B---3--:R1:W-:Y:S04]  /*355a0*/  LDGSTS.E [R10+0xc400], [R18.64], P5 ;  /* 0x0c400000120a7fae */ /* 0x0083e8000a92184c */
[----:B----4-:R3:W-:Y:S04]  /*355b0*/  LDGSTS.E [R10+0xd400], [R16.64], P5 ;  /* 0x0d400000100a7fae */ /* 0x0107e8000a92184c */
[----:B-1----:R-:W2:Y:S04]  /*355c0*/  LDL.LU.64 R18, [R1+0x1fe0] ;  /* 0x001fe00001127983 */ /* 0x002ea80000300a00 */
[----:B---3--:R-:W3:Y:S04]  /*355d0*/  LDL.LU.64 R16, [R1+0x1fd8] ;  /* 0x001fd80001107983 */ /* 0x008ee80000300a00 */
[----:B------:R1:W-:Y:S04]  /*355e0*/  LDGSTS.E [R10+0xe400], [R14.64], P5 ;  /* 0x0e4000000e0a7fae */ /* 0x0003e8000a92184c */
[----:B------:R2:W-:Y:S04]  /*355f0*/  LDGSTS.E [R10+0xf400], [R8.64], P5 ;  /* 0x0f400000080a7fae */ /* 0x0005e8000a92184c */
[----:B--2---:R2:W-:Y:S04]  /*35600*/  LDGSTS.E [R10+0x10400], [R6.64], P5 ;  /* 0x10400000060a7fae */ /* 0x0045e8000a92184c */
[----:B-1----:R-:W3:Y:S04]  /*35610*/  LDL.LU.64 R14, [R1+0x1fd0] ;  /* 0x001fd000010e7983 */ /* 0x002ee80000300a00 */
[----:B------:R-:W3:Y:S04]  /*35620*/  LDL.LU.64 R8, [R1+0x1fc8] ;  /* 0x001fc80001087983 */ /* 0x000ee80000300a00 */
[----:B--2---:R-:W2:Y:S04]  /*35630*/  LDL.LU.64 R6, [R1+0x1fc0] ;  /* 0x001fc00001067983 */ /* 0x004ea80000300a00 */
[----:B------:R1:W-:Y:S04]  /*35640*/  LDGSTS.E [R10+0x11400], [R4.64], P5 ;  /* 0x11400000040a7fae */ /* 0x0003e8000a92184c */
[----:B------:R1:W-:Y:S04]  /*35650*/  LDGSTS.E [R10+0x12400], [R2.64], P5 ;  /* 0x12400000020a7fae */ /* 0x0003e8000a92184c */
[----:B-1----:R-:W2:Y:S04]  /*35660*/  LDL.LU.64 R4, [R1+0x1fb8] ;  /* 0x001fb80001047983 */ /* 0x002ea80000300a00 */
[----:B------:R-:W2:Y:S04]  /*35670*/  LDL.LU.64 R2, [R1+0x1fb0] ;  /* 0x001fb00001027983 */ /* 0x000ea80000300a00 */
[----:B------:R1:W-:Y:S04]  /*35680*/  LDGSTS.E [R10+0x13400], [R248.64], P5 ;  /* 0x13400000f80a7fae */ /* 0x0003e8000a92184c */
[----:B------:R2:W-:Y:S04]  /*35690*/  LDGSTS.E [R10+0x14400], [R236.64], P5 ;  /* 0x14400000ec0a7fae */ /* 0x0005e8000a92184c */
[----:B------:R2:W-:Y:S04]  /*356a0*/  LDGSTS.E [R10+0x15400], [R220.64], P5 ;  /* 0x15400000dc0a7fae */ /* 0x0005e8000a92184c */
[----:B-1----:R-:W2:Y:S04]  /*356b0*/  LDL.LU.64 R248, [R1+0x1fa8] ;  /* 0x001fa80001f87983 */ /* 0x002ea80000300a00 */
        /* <DEDUP_REMOVED lines=23> */
[----:B--2---:R2:W-:Y:S04]  /*35830*/  LDGSTS.E [R10+0x2c400], [R248.64], P5 ;  /* 0x2c400000f80a7fae */ /* 0x0045e8000a92184c */
[----:B------:R1:W-:Y:S04]  /*35840*/  LDGSTS.E [R10+0x2d400], [R140.64], P5 ;  /* 0x2d4000008c0a7fae */ /* 0x0003e8000a92184c */
[----:B------:R3:W-:Y:S04]  /*35850*/  LDGSTS.E [R10+0x2e400], [R12.64], P5 ;  /* 0x2e4000000c0a7fae */ /* 0x0007e8000a92184c */
[----:B--2---:R-:W2:Y:S04]  /*35860*/  LDL.LU.64 R248, [R1+0x1fa0] ;  /* 0x001fa00001f87983 */ /* 0x004ea80000300a00 */
[----:B-1----:R-:W2:Y:S04]  /*35870*/  LDL.64 R202, [R1+0xc30] ;  /* 0x000c300001ca7983 */ /* 0x002ea80000100a00 */
[----:B------:R-:W2:Y:S04]  /*35880*/  LDL.64 R122, [R1+0xbf0] ;  /* 0x000bf000017a7983 */ /* 0x000ea80000100a00 */
[----:B------:R-:W2:Y:S04]  /*35890*/  LDL.64 R106, [R1+0xbb0] ;  /* 0x000bb000016a7983 */ /* 0x000ea80000100a00 */
[----:B------:R-:W2:Y:S04]  /*358a0*/  LDL.64 R170, [R1+0xb70] ;  /* 0x000b700001aa7983 */ /* 0x000ea80000100a00 */
[----:B------:R-:W2:Y:S04]  /*358b0*/  LDL.64 R58, [R1+0xb30] ;  /* 0x000b3000013a7983 */ /* 0x000ea80000100a00 */
[----:B------:R-:W2:Y:S04]  /*358c0*/  LDL.64 R234, [R1+0xaf0] ;  /* 0x000af00001ea7983 */ /* 0x000ea80000100a00 */
[----:B------:R-:W-:Y:S04]  /*358d0*/  STL.64 [R1+0x1b50], R140 ;  /* 0x001b508c01007387 */ /* 0x000fe80000100a00 */
[----:B------:R-:W-:Y:S04]  /*358e0*/  STL.64 [R1+0x1b58], R12 ;  /* 0x001b580c01007387 */ /* 0x000fe80000100a00 */
[----:B------:R-:W-:Y:S04]  /*358f0*/  STL.64 [R1+0x1b68], R154 ;  /* 0x001b689a01007387 */ /* 0x000fe80000100a00 */
[----:B------:R-:W-:Y:S04]  /*35900*/  STL.64 [R1+0x1b70], R26 ;  /* 0x001b701a01007387 */ /* 0x000fe80000100a00 */
[----:B------:R1:W-:Y:S04]  /*35910*/  LDGSTS.E [R10+0x2f400], [R154.64], P5 ;  /* 0x2f4000009a0a7fae */ /* 0x0003e8000a92184c */
[----:B---3--:R-:W-:Y:S04]  /*35920*/  STL.64 [R1+0x1b78], R14 ;  /* 0x001b780e01007387 */ /* 0x008fe80000100a00 */
        /* <DEDUP_REMOVED lines=27> */
[----:B-1----:R-:W4:Y:S04]  /*35ae0*/  LDL.LU.64 R142, [R1+0x3c0] ;  /* 0x0003c000018e7983 */ /* 0x002f280000300a00 */
[----:B------:R1:W-:Y:S04]  /*35af0*/  LDGSTS.E [R10+0x3e400], [R222.64], P5 ;  /* 0x3e400000de0a7fae */ /* 0x0003e8000a92184c */
[----:B------:R-:W4:Y:S04]  /*35b00*/  LDL.LU.64 R126, [R1+0x300] ;  /* 0x00030000017e7983 */ /* 0x000f280000300a00 */
[----:B------:R1:W-:Y:S04]  /*35b10*/  LDGSTS.E [R10+0x3f400], [R238.64], P5 ;  /* 0x3f400000ee0a7fae */ /* 0x0003e8000a92184c */
[----:B------:R1:W-:Y:S01]  /*35b20*/  STL.64 [R1+0x1bf0], R238 ;  /* 0x001bf0ee01007387 */ /* 0x0003e20000100a00 */
[----:B------:R-:W-:-:S03]  /*35b30*/  LOP3.LUT R91, R11, 0x30, RZ, 0x3c, !PT ;  /* 0x000000300b5b7812 */ /* 0x000fc600078e3cff */
[----:B-1----:R-:W4:Y:S04]  /*35b40*/  LDL.LU.64 R238, [R1+0x340] ;  /* 0x0003400001ee7983 */ /* 0x002f280000300a00 */
[----:B---3--:R-:W3:Y:S04]  /*35b50*/  LDL.LU.64 R206, [R1+0x1c0] ;  /* 0x0001c00001ce7983 */ /* 0x008ee80000300a00 */
[----:B------:R-:W3:Y:S04]  /*35b60*/  LDL.LU.64 R44, [R1+0x180] ;  /* 0x00018000012c7983 */ /* 0x000ee80000300a00 */
[----:B------:R-:W3:Y:S04]  /*35b70*/  LDL.LU.64 R46, [R1+0x140] ;  /* 0x00014000012e7983 */ /* 0x000ee80000300a00 */
[----:B------:R-:W3:Y:S04]  /*35b80*/  LDL.LU.64 R140, [R1+0x100] ;  /* 0x00010000018c7983 */ /* 0x000ee80000300a00 */
[----:B------:R-:W3:Y:S04]  /*35b90*/  LDL.LU.64 R124, [R1+0xc0] ;  /* 0x0000c000017c7983 */ /* 0x000ee80000300a00 */
[----:B------:R-:W3:Y:S04]  /*35ba0*/  LDL.LU.64 R42, [R1+0x80] ;  /* 0x00008000012a7983 */ /* 0x000ee80000300a00 */
[----:B------:R-:W3:Y:S04]  /*35bb0*/  LDL.LU.64 R138, [R1+0x40] ;  /* 0x00004000018a7983 */ /* 0x000ee80000300a00 */
[----:B------:R-:W3:Y:S04]  /*35bc0*/  LDL.LU.64 R10, [R1] ;  /* 0x00000000010a7983 */ /* 0x000ee80000300a00 */
[----:B------:R-:W3:Y:S04]  /*35bd0*/  LDL.64 R94, [R1+0xab0] ;  /* 0x000ab000015e7983 */ /* 0x000ee80000100a00 */
        /* <DEDUP_REMOVED lines=21> */
[----:B------:R2:W-:Y:S04]  /*35d30*/  LDGSTS.E [R91+0x2600], [R106.64], P5 ;  /* 0x026000006a5b7fae */ /* 0x0005e8000a92184c */
[----:B-1----:R-:W4:Y:S04]  /*35d40*/  LDL.64 R202, [R1+0x9f0] ;  /* 0x0009f00001ca7983 */ /* 0x002f280000100a00 */
[----:B--2---:R-:W2:Y:S04]  /*35d50*/  LDL.64 R122, [R1+0x9b0] ;  /* 0x0009b000017a7983 */ /* 0x004ea80000100a00 */
[----:B------:R-:W2:Y:S04]  /*35d60*/  LDL.64 R106, [R1+0x970] ;  /* 0x00097000016a7983 */ /* 0x000ea80000100a00 */
[----:B------:R1:W-:Y:S04]  /*35d70*/  LDGSTS.E [R91+0x3600], [R170.64], P5 ;  /* 0x03600000aa5b7fae */ /* 0x0003e8000a92184c */
[----:B------:R-:W2:Y:S04]  /*35d80*/  LDL.64 R28, [R1+0x4d0] ;  /* 0x0004d000011c7983 */ /* 0x000ea80000100a00 */
[----:B------:R1:W-:Y:S04]  /*35d90*/  LDGSTS.E [R91+0x4600], [R58.64], P5 ;  /* 0x046000003a5b7fae */ /* 0x0003e8000a92184c */
[----:B-1----:R-:W2:Y:S04]  /*35da0*/  LDL.64 R170, [R1+0x490] ;  /* 0x0004900001aa7983 */ /* 0x002ea80000100a00 */
[----:B------:R1:W-:Y:S04]  /*35db0*/  LDGSTS.E [R91+0x5600], [R234.64], P5 ;  /* 0x05600000ea5b7fae */ /* 0x0003e8000a92184c */
[----:B------:R-:W2:Y:S04]  /*35dc0*/  LDL.64 R58, [R1+0x440] ;  /* 0x00044000013a7983 */ /* 0x000ea80000100a00 */
[----:B-1----:R-:W2:Y:S04]  /*35dd0*/  LDL.64 R234, [R1+0x400] ;  /* 0x0004000001ea7983 */ /* 0x002ea80000100a00 */
[----:B---3--:R1:W-:Y:S04]  /*35de0*/  LDGSTS.E [R91+0x6600], [R94.64], P5 ;  /* 0x066000005e5b7fae */ /* 0x0083e8000a92184c */
[----:B----4-:R3:W-:Y:S04]  /*35df0*/  LDGSTS.E [R91+0x7600], [R218.64], P5 ;  /* 0x07600000da5b7fae */ /* 0x0107e8000a92184c */
[----:B------:R1:W-:Y:S04]  /*35e00*/  LDGSTS.E [R91+0x8600], [R78.64], P5 ;  /* 0x086000004e5b7fae */ /* 0x0003e8000a92184c */
[----:B---3--:R-:W3:Y:S04]  /*35e10*/  LDL.64 R218, [R1+0x380] ;  /* 0x0003800001da7983 */ /* 0x008ee80000100a00 */
[----:B------:R4:W-:Y:S04]  /*35e20*/  LDGSTS.E [R91+0x9600], [R202.64], P5 ;  /* 0x09600000ca5b7fae */ /* 0x0009e8000a92184c */
[----:B--2---:R2:W-:Y:S04]  /*35e30*/  LDGSTS.E [R91+0xa600], [R122.64], P5 ;  /* 0x0a6000007a5b7fae */ /* 0x0045e8000a92184c */
[----:B------:R1:W-:Y:S04]  /*35e40*/  LDGSTS.E [R91+0xb600], [R106.64], P5 ;  /* 0x0b6000006a5b7fae */ /* 0x0003e8000a92184c */
[----:B----4-:R-:W4:Y:S04]  /*35e50*/  LDL.64 R202, [R1+0x2c0] ;  /* 0x0002c00001ca7983 */ /* 0x010f280000100a00 */
[----:B--2---:R-:W2:Y:S04]  /*35e60*/  LDL.64 R122, [R1+0x280] ;  /* 0x00028000017a7983 */ /* 0x004ea80000100a00 */
[----:B-1----:R-:W2:Y:S04]  /*35e70*/  LDL.64 R106, [R1+0x240] ;  /* 0x00024000016a7983 */ /* 0x002ea80000100a00 */
        /* <DEDUP_REMOVED lines=23> */
[----:B------:R-:W-:Y:S04]  /*35ff0*/  STL.64 [R1+0x1cb8], R238 ;  /* 0x001cb8ee01007387 */ /* 0x000fe80000100a00 */
[----:B------:R-:W-:Y:S04]  /*36000*/  STL.64 [R1+0x1ca0], R126 ;  /* 0x001ca07e01007387 */ /* 0x000fe80000100a00 */
[----:B---3--:R3:W-:Y:S04]  /*36010*/  LDGSTS.E [R91+0x22600], [R218.64], P5 ;  /* 0x22600000da5b7fae */ /* 0x0087e8000a92184c */
[----:B------:R3:W-:Y:S04]  /*36020*/  LDGSTS.E [R91+0x23600], [R238.64], P5 ;  /* 0x23600000ee5b7fae */ /* 0x0007e8000a92184c */
[----:B------:R3:W-:Y:S04]  /*36030*/  LDGSTS.E [R91+0x24600], [R126.64], P5 ;  /* 0x246000007e5b7fae */ /* 0x0007e8000a92184c */
[----:B----4-:R4:W-:Y:S04]  /*36040*/  LDGSTS.E [R91+0x25600], [R202.64], P5 ;  /* 0x25600000ca5b7fae */ /* 0x0109e8000a92184c */
[----:B--2---:R3:W-:Y:S04]  /*36050*/  LDGSTS.E [R91+0x26600], [R122.64], P5 ;  /* 0x266000007a5b7fae */ /* 0x0047e8000a92184c */
[----:B------:R2:W-:Y:S04]  /*36060*/  LDGSTS.E [R91+0x27600], [R106.64], P5 ;  /* 0x276000006a5b7fae */ /* 0x0005e8000a92184c */
[----:B------:R1:W-:Y:S04]  /*36070*/  LDGSTS.E [R91+0x28600], [R248.64], P5 ;  /* 0x28600000f85b7fae */ /* 0x0003e8000a92184c */
[----:B------:R3:W-:Y:S04]  /*36080*/  LDGSTS.E [R91+0x29600], [R206.64], P5 ;  /* 0x29600000ce5b7fae */ /* 0x0007e8000a92184c */
[----:B------:R3:W-:Y:S04]  /*36090*/  LDGSTS.E [R91+0x2a600], [R44.64], P5 ;  /* 0x2a6000002c5b7fae */ /* 0x0007e8000a92184c */
[----:B-1----:R-:W3:Y:S04]  /*360a0*/  LDL.LU.64 R248, [R1+0x1f98] ;  /* 0x001f980001f87983 */ /* 0x002ee80000300a00 */
[----:B----4-:R-:W4:Y:S04]  /*360b0*/  LDL.64 R202, [R1+0xc28] ;  /* 0x000c280001ca7983 */ /* 0x010f280000100a00 */
[----:B--2---:R-:W4:Y:S04]  /*360c0*/  LDL.64 R106, [R1+0xbe8] ;  /* 0x000be800016a7983 */ /* 0x004f280000100a00 */
[----:B------:R-:W-:Y:S04]  /*360d0*/  STL.64 [R1+0x1bf8], R206 ;  /* 0x001bf8ce01007387 */ /* 0x000fe80000100a00 */
[----:B------:R-:W-:Y:S04]  /*360e0*/  STL.64 [R1+0x1c00], R44 ;  /* 0x001c002c01007387 */ /* 0x000fe80000100a00 */
[----:B------:R-:W-:Y:S04]  /*360f0*/  STL.64 [R1+0x1c08], R46 ;  /* 0x001c082e01007387 */ /* 0x000fe80000100a00 */
[----:B------:R-:W-:Y:S04]  /*36100*/  STL.64 [R1+0x1c10], R140 ;  /* 0x001c108c01007387 */ /* 0x000fe80000100a00 */
        /* <DEDUP_REMOVED lines=36> */
[----:B------:R-:W2:Y:S04]  /*36350*/  LDL.LU.64 R186, [R1+0x378] ;  /* 0x0003780001ba7983 */ /* 0x000ea80000300a00 */
[----:B------:R1:W-:Y:S04]  /*36360*/  LDGSTS.E [R91+0x3d600], [R208.64], P5 ;  /* 0x3d600000d05b7fae */ /* 0x0003e8000a92184c */
[----:B------:R-:W2:Y:S04]  /*36370*/  LDL.LU.64 R12, [R1+0x338] ;  /* 0x00033800010c7983 */ /* 0x000ea80000300a00 */
[----:B------:R3:W-:Y:S04]  /*36380*/  LDGSTS.E [R91+0x3e600], [R224.64], P5 ;  /* 0x3e600000e05b7fae */ /* 0x0007e8000a92184c */
[----:B------:R-:W-:Y:S04]  /*36390*/  STL.64 [R1+0x1cb0], R240 ;  /* 0x001cb0f001007387 */ /* 0x000fe80000100a00 */
[----:B------:R3:W-:Y:S04]  /*363a0*/  LDGSTS.E [R91+0x3f600], [R240.64], P5 ;  /* 0x3f600000f05b7fae */ /* 0x0007e8000a92184c */
[----:B-1----:R-:W2:Y:S04]  /*363b0*/  LDL.LU.64 R208, [R1+0x2f8] ;  /* 0x0002f80001d07983 */ /* 0x002ea80000300a00 */
[----:B------:R-:W2:Y:S04]  /*363c0*/  LDL.LU.64 R140, [R1+0x2b8] ;  /* 0x0002b800018c7983 */ /* 0x000ea80000300a00 */
[----:B---3--:R-:W1:Y:S04]  /*363d0*/  S2R R91, SR_TID.X ;  /* 0x00000000005b7919 */ /* 0x008e680000002100 */
[----:B------:R-:W3:Y:S04]  /*363e0*/  LDL.LU.64 R96, [R1+0x278] ;  /* 0x0002780001607983 */ /* 0x000ee80000300a00 */
[----:B------:R-:W2:Y:S04]  /*363f0*/  LDL.LU.64 R16, [R1+0x238] ;  /* 0x0002380001107983 */ /* 0x000ea80000300a00 */
        /* <DEDUP_REMOVED lines=8> */
[----:B------:R-:W2:Y:S04]  /*36480*/  LDL.64 R138, [R1+0xba8] ;  /* 0x000ba800018a7983 */ /* 0x000ea80000100a00 */
[----:B------:R-:W3:Y:S04]  /*36490*/  LDL.64 R42, [R1+0xb68] ;  /* 0x000b6800012a7983 */ /* 0x000ee80000100a00 */
[----:B------:R-:W3:Y:S04]  /*364a0*/  LDL.64 R124, [R1+0xb28] ;  /* 0x000b2800017c7983 */ /* 0x000ee80000100a00 */
[----:B------:R-:W3:Y:S04]  /*364b0*/  LDL.64 R44, [R1+0xae8] ;  /* 0x000ae800012c7983 */ /* 0x000ee80000100a00 */
[----:B------:R-:W3:Y:S04]  /*364c0*/  LDL.64 R206, [R1+0xaa8] ;  /* 0x000aa80001ce7983 */ /* 0x000ee80000100a00 */
[----:B------:R-:W3:Y:S04]  /*364d0*/  LDL.64 R126, [R1+0xa68] ;  /* 0x000a6800017e7983 */ /* 0x000ee80000100a00 */
[----:B------:R-:W3:Y:S04]  /*364e0*/  LDL.64 R238, [R1+0xa28] ;  /* 0x000a280001ee7983 */ /* 0x000ee80000100a00 */
[----:B------:R-:W3:Y:S04]  /*364f0*/  LDL.64 R142, [R1+0x9e8] ;  /* 0x0009e800018e7983 */ /* 0x000ee80000100a00 */
[----:B------:R-:W3:Y:S04]  /*36500*/  LDL.64 R222, [R1+0x9a8] ;  /* 0x0009a80001de7983 */ /* 0x000ee80000100a00 */
[----:B------:R-:W3:Y:S01]  /*36510*/  LDL.64 R174, [R1+0x968] ;  /* 0x0009680001ae7983 */ /* 0x000ee20000100a00 */
[----:B-1----:R-:W-:-:S03]  /*36520*/  LOP3.LUT R91, R91, 0x7f, RZ, 0xc0, !PT ;  /* 0x0000007f5b5b7812 */ /* 0x002fc600078ec0ff */
[----:B------:R-:W3:Y:S04]  /*36530*/  LDL.64 R158, [R1+0x928] ;  /* 0x00092800019e7983 */ /* 0x000ee80000100a00 */
[----:B------:R-:W3:Y:S04]  /*36540*/  LDL.64 R110, [R1+0x8e8] ;  /* 0x0008e800016e7983 */ /* 0x000ee80000100a00 */
[----:B------:R-:W3:Y:S04]  /*36550*/  LDL.64 R94, [R1+0x888] ;  /* 0x00088800015e7983 */ /* 0x000ee80000100a00 */
[----:B------:R-:W3:Y:S04]  /*36560*/  LDL.64 R78, [R1+0x848] ;  /* 0x00084800014e7983 */ /* 0x000ee80000100a00 */
[----:B------:R-:W3:Y:S01]  /*36570*/  LDL.64 R62, [R1+0x808] ;  /* 0x00080800013e7983 */ /* 0x000ee20000100a00 */
[----:B------:R-:W-:-:S03]  /*36580*/  IMAD.SHL.U32 R91, R91, 0x4, RZ ;  /* 0x000000045b5b7824 */ /* 0x000fc600078e00ff */
[----:B------:R-:W3:Y:S04]  /*36590*/  LDL.64 R14, [R1+0x7c8] ;  /* 0x0007c800010e7983 */ /* 0x000ee80000100a00 */
[----:B------:R-:W3:Y:S04]  /*365a0*/  LDL.64 R26, [R1+0x788] ;  /* 0x00078800011a7983 */ /* 0x000ee80000100a00 */
[----:B------:R-:W3:Y:S04]  /*365b0*/  LDL.64 R154, [R1+0x748] ;  /* 0x00074800019a7983 */ /* 0x000ee80000100a00 */
[----:B------:R-:W3:Y:S04]  /*365c0*/  LDL.64 R220, [R1+0x708] ;  /* 0x0007080001dc7983 */ /* 0x000ee80000100a00 */
[----:B------:R-:W3:Y:S01]  /*365d0*/  LDL.64 R204, [R1+0x6c8] ;  /* 0x0006c80001cc7983 */ /* 0x000ee20000100a00 */
[----:B------:R-:W-:-:S03]  /*365e0*/  LOP3.LUT R91, R91, 0x40, RZ, 0x3c, !PT ;  /* 0x000000405b5b7812 */ /* 0x000fc600078e3cff */
        /* <DEDUP_REMOVED lines=8> */
[----:B----4-:R1:W-:Y:S04]  /*36670*/  LDGSTS.E [R91+0x800], [R202.64], P5 ;  /* 0x00800000ca5b7fae */ /* 0x0103e8000a92184c */
[----:B------:R-:W4:Y:S04]  /*36680*/  LDL.64 R218, [R1+0x488] ;  /* 0x0004880001da7983 */ /* 0x000f280000100a00 */
[----:B------:R1:W-:Y:S04]  /*36690*/  LDGSTS.E [R91+0x1800], [R106.64], P5 ;  /* 0x018000006a5b7fae */ /* 0x0003e8000a92184c */
[----:B-1----:R-:W4:Y:S04]  /*366a0*/  LDL.64 R202, [R1+0x438] ;  /* 0x0004380001ca7983 */ /* 0x002f280000100a00 */
[----:B------:R-:W4:Y:S04]  /*366b0*/  LDL.64 R106, [R1+0x3f8] ;  /* 0x0003f800016a7983 */ /* 0x000f280000100a00 */
[----:B--2---:R1:W-:Y:S04]  /*366c0*/  LDGSTS.E [R91+0x2800], [R138.64], P5 ;  /* 0x028000008a5b7fae */ /* 0x0043e8000a92184c */
[----:B---3--:R2:W-:Y:S04]  /*366d0*/  LDGSTS.E [R91+0x3800], [R42.64], P5 ;  /* 0x038000002a5b7fae */ /* 0x0085e8000a92184c */
        /* <DEDUP_REMOVED lines=26> */
[----:B----4-:R4:W-:Y:S04]  /*36880*/  LDGSTS.E [R91+0x1e800], [R218.64], P5 ;  /* 0x1e800000da5b7fae */ /* 0x0109e8000a92184c */
[----:B------:R1:W-:Y:S04]  /*36890*/  LDGSTS.E [R91+0x1f800], [R202.64], P5 ;  /* 0x1f800000ca5b7fae */ /* 0x0003e8000a92184c */
[----:B------:R1:W-:Y:S04]  /*368a0*/  LDGSTS.E [R91+0x20800], [R106.64], P5 ;  /* 0x208000006a5b7fae */ /* 0x0003e8000a92184c */
[----:B------:R1:W-:Y:S04]  /*368b0*/  LDGSTS.E [R91+0x21800], [R248.64], P5 ;  /* 0x21800000f85b7fae */ /* 0x0003e8000a92184c */
[----:B------:R2:W-:Y:S04]  /*368c0*/  LDGSTS.E [R91+0x22800], [R186.64], P5 ;  /* 0x22800000ba5b7fae */ /* 0x0005e8000a92184c */
[----:B------:R2:W-:Y:S04]  /*368d0*/  LDGSTS.E [R91+0x23800], [R12.64], P5 ;  /* 0x238000000c5b7fae */ /* 0x0005e8000a92184c */
[----:B-1----:R-:W3:Y:S04]  /*368e0*/  LDL.LU.64 R248, [R1+0x1f90] ;  /* 0x001f900001f87983 */ /* 0x002ee80000300a00 */
[----:B------:R-:W-:Y:S04]  /*368f0*/  STL.64 [R1+0x1ce0], R186 ;  /* 0x001ce0ba01007387 */ /* 0x000fe80000100a00 */
        /* <DEDUP_REMOVED lines=32> */
[----:B------:R-:W3:Y:S04]  /*36b00*/  LDL.64 R64, [R1+0xc20] ;  /* 0x000c200001407983 */ /* 0x000ee80000100a00 */
[----:B------:R1:W-:Y:S04]  /*36b10*/  LDGSTS.E [R91+0x28800], [R46.64], P5 ;  /* 0x288000002e5b7fae */ /* 0x0003e8000a92184c */
[----:B------:R-:W3:Y:S04]  /*36b20*/  LDL.64 R32, [R1+0xbe0] ;  /* 0x000be00001207983 */ /* 0x000ee80000100a00 */
[----:B------:R1:W-:Y:S04]  /*36b30*/  LDGSTS.E [R91+0x29800], [R190.64], P5 ;  /* 0x29800000be5b7fae */ /* 0x0003e8000a92184c */
[----:B------:R-:W3:Y:S04]  /*36b40*/  LDL.64 R138, [R1+0xba0] ;  /* 0x000ba000018a7983 */ /* 0x000ee80000100a00 */
[----:B------:R1:W-:Y:S04]  /*36b50*/  LDGSTS.E [R91+0x2a800], [R28.64], P5 ;  /* 0x2a8000001c5b7fae */ /* 0x0003e8000a92184c */
[----:B--2---:R-:W2:Y:S04]  /*36b60*/  LDL.64 R42, [R1+0xb60] ;  /* 0x000b6000012a7983 */ /* 0x004ea80000100a00 */
[----:B------:R1:W-:Y:S04]  /*36b70*/  LDGSTS.E [R91+0x2b800], [R30.64], P5 ;  /* 0x2b8000001e5b7fae */ /* 0x0003e8000a92184c */
[----:B------:R-:W2:Y:S04]  /*36b80*/  LDL.64 R206, [R1+0xb20] ;  /* 0x000b200001ce7983 */ /* 0x000ea80000100a00 */
        /* <DEDUP_REMOVED lines=33> */
[----:B----4-:R-:W4:Y:S04]  /*36da0*/  LDL.64 R218, [R1+0x6c0] ;  /* 0x0006c00001da7983 */ /* 0x010f280000100a00 */
[----:B------:R-:W4:Y:S04]  /*36db0*/  LDL.64 R202, [R1+0x680] ;  /* 0x0006800001ca7983 */ /* 0x000f280000100a00 */
[----:B------:R3:W-:Y:S04]  /*36dc0*/  LDGSTS.E [R91+0x3d800], [R210.64], P5 ;  /* 0x3d800000d25b7fae */ /* 0x0007e8000a92184c */
[----:B-1----:R-:W4:Y:S04]  /*36dd0*/  LDL.LU.64 R178, [R1+0x5c0] ;  /* 0x0005c00001b27983 */ /* 0x002f280000300a00 */
[----:B------:R1:W-:Y:S04]  /*36de0*/  LDGSTS.E [R91+0x3e800], [R226.64], P5 ;  /* 0x3e800000e25b7fae */ /* 0x0003e8000a92184c */
[----:B------:R-:W4:Y:S04]  /*36df0*/  LDL.LU.64 R66, [R1+0x580] ;  /* 0x0005800001427983 */ /* 0x000f280000300a00 */
[----:B------:R1:W-:Y:S04]  /*36e00*/  LDGSTS.E [R91+0x3f800], [R242.64], P5 ;  /* 0x3f800000f25b7fae */ /* 0x0003e8000a92184c */
[----:B------:R1:W-:Y:S04]  /*36e10*/  STL.64 [R1+0x1db0], R242 ;  /* 0x001db0f201007387 */ /* 0x0003e80000100a00 */
[----:B-1----:R-:W4:Y:S04]  /*36e20*/  LDL.LU.64 R242, [R1+0x600] ;  /* 0x0006000001f27983 */ /* 0x002f280000300a00 */
[----:B------:R-:W4:Y:S04]  /*36e30*/  LDL.LU.64 R224, [R1+0x540] ;  /* 0x0005400001e07983 */ /* 0x000f280000300a00 */
[----:B------:R-:W4:Y:S04]  /*36e40*/  LDL.LU.64 R176, [R1+0x500] ;  /* 0x0005000001b07983 */ /* 0x000f280000300a00 */
[----:B------:R-:W4:Y:S04]  /*36e50*/  LDL.LU.64 R238, [R1+0x4c0] ;  /* 0x0004c00001ee7983 */ /* 0x000f280000300a00 */
[----:B------:R-:W4:Y:S04]  /*36e60*/  LDL.LU.64 R98, [R1+0x470] ;  /* 0x0004700001627983 */ /* 0x000f280000300a00 */
[----:B------:R-:W4:Y:S04]  /*36e70*/  LDL.LU.64 R50, [R1+0x430] ;  /* 0x0004300001327983 */ /* 0x000f280000300a00 */
[----:B------:R-:W4:Y:S04]  /*36e80*/  LDL.LU.64 R170, [R1+0x3f0] ;  /* 0x0003f00001aa7983 */ /* 0x000f280000300a00 */
[----:B------:R-:W4:Y:S04]  /*36e90*/  LDL.LU.64 R28, [R1+0x3b0] ;  /* 0x0003b000011c7983 */ /* 0x000f280000300a00 */
[----:B---3--:R-:W3:Y:S04]  /*36ea0*/  LDL.LU.64 R124, [R1+0x370] ;  /* 0x00037000017c7983 */ /* 0x008ee80000300a00 */
[----:B------:R-:W3:Y:S04]  /*36eb0*/  LDL.LU.64 R240, [R1+0x330] ;  /* 0x0003300001f07983 */ /* 0x000ee80000300a00 */
        /* <DEDUP_REMOVED lines=12> */
[----:B------:R-:W1:Y:S02]  /*36f80*/  S2R R91, SR_TID.X ;  /* 0x00000000005b7919 */ /* 0x000e640000002100 */
[----:B-1----:R-:W-:-:S05]  /*36f90*/  LOP3.LUT R91, R91, 0x7f, RZ, 0xc0, !PT ;  /* 0x0000007f5b5b7812 */ /* 0x002fca00078ec0ff */
[----:B------:R-:W-:-:S05]  /*36fa0*/  IMAD.SHL.U32 R91, R91, 0x4, RZ ;  /* 0x000000045b5b7824 */ /* 0x000fca00078e00ff */
[----:B------:R-:W-:-:S05]  /*36fb0*/  LOP3.LUT R91, R91, 0x50, RZ, 0x3c, !PT ;  /* 0x000000505b5b7812 */ /* 0x000fca00078e3cff */
[----:B------:R1:W-:Y:S04]  /*36fc0*/  LDGSTS.E [R91+0xa00], [R64.64], P5 ;  /* 0x00a00000405b7fae */ /* 0x0003e8000a92184c */
[----:B------:R1:W-:Y:S04]  /*36fd0*/  LDGSTS.E [R91+0x1a00], [R32.64], P5 ;  /* 0x01a00000205b7fae */ /* 0x0003e8000a92184c */
[----:B------:R1:W-:Y:S04]  /*36fe0*/  LDGSTS.E [R91+0x2a00], [R138.64], P5 ;  /* 0x02a000008a5b7fae */ /* 0x0003e8000a92184c */
[----:B--2---:R2:W-:Y:S04]  /*36ff0*/  LDGSTS.E [R91+0x3a00], [R42.64], P5 ;  /* 0x03a000002a5b7fae */ /* 0x0045e8000a92184c */
        /* <DEDUP_REMOVED lines=20> */
[----:B-1----:R-:W2:Y:S04]  /*37140*/  LDL.LU.64 R248, [R1+0x1f88] ;  /* 0x001f880001f87983 */ /* 0x002ea80000300a00 */
        /* <DEDUP_REMOVED lines=77> */
[----:B------:R-:W3:Y:S04]  /*37620*/  LDL.64 R60, [R1+0xc18] ;  /* 0x000c1800013c7983 */ /* 0x000ee80000100a00 */
[----:B------:R-:W3:Y:S04]  /*37630*/  LDL.64 R58, [R1+0xbd8] ;  /* 0x000bd800013a7983 */ /* 0x000ee80000100a00 */
[----:B------:R-:W3:Y:S04]  /*37640*/  LDL.64 R202, [R1+0xb98] ;  /* 0x000b980001ca7983 */ /* 0x000ee80000100a00 */
[----:B-1----:R-:W3:Y:S04]  /*37650*/  LDL.LU.64 R212, [R1+0xad8] ;  /* 0x000ad80001d47983 */ /* 0x002ee80000300a00 */
[----:B------:R-:W3:Y:S04]  /*37660*/  LDL.LU.64 R180, [R1+0xa98] ;  /* 0x000a980001b47983 */ /* 0x000ee80000300a00 */
[----:B------:R-:W3:Y:S04]  /*37670*/  LDL.LU.64 R148, [R1+0xa58] ;  /* 0x000a580001947983 */ /* 0x000ee80000300a00 */
[----:B------:R3:W-:Y:S04]  /*37680*/  LDGSTS.E [R91+0x3ea00], [R228.64], P5 ;  /* 0x3ea00000e45b7fae */ /* 0x0007e8000a92184c */
[----:B------:R-:W3:Y:S04]  /*37690*/  LDL.LU.64 R48, [R1+0xa18] ;  /* 0x000a180001307983 */ /* 0x000ee80000300a00 */
[----:B------:R1:W-:Y:S04]  /*376a0*/  LDGSTS.E [R91+0x3fa00], [R244.64], P5 ;  /* 0x3fa00000f45b7fae */ /* 0x0003e8000a92184c */
[----:B------:R1:W-:Y:S04]  /*376b0*/  STL.64 [R1+0x1ef0], R244 ;  /* 0x001ef0f401007387 */ /* 0x0003e80000100a00 */
[----:B-1----:R-:W3:Y:S04]  /*376c0*/  LDL.LU.64 R244, [R1+0xb18] ;  /* 0x000b180001f47983 */ /* 0x002ee80000300a00 */
        /* <DEDUP_REMOVED lines=19> */
[----:B--2---:R-:W2:Y:S04]  /*37800*/  LDL.LU.64 R42, [R1+0x4f8] ;  /* 0x0004f800012a7983 */ /* 0x004ea80000300a00 */
        /* <DEDUP_REMOVED lines=17> */
[----:B----4-:R-:W4:Y:S04]  /*37920*/  LDL.LU.64 R218, [R1+0x68] ;  /* 0x0000680001da7983 */ /* 0x010f280000300a00 */
[----:B---3--:R-:W3:Y:S01]  /*37930*/  LDL.LU.64 R90, [R1+0x28] ;  /* 0x00002800015a7983 */ /* 0x008ee20000300a00 */
[----:B------:R-:W-:-:S05]  /*37940*/  IMAD.SHL.U32 R74, R74, 0x4, RZ ;  /* 0x000000044a4a7824 */ /* 0x000fca00078e00ff */
[----:B------:R-:W-:-:S05]  /*37950*/  LOP3.LUT R74, R74, 0x60, RZ, 0x3c, !PT ;  /* 0x000000604a4a7812 */ /* 0x000fca00078e3cff */
[----:B------:R1:W-:Y:S04]  /*37960*/  LDGSTS.E [R74+0xc00], [R60.64], P5 ;  /* 0x00c000003c4a7fae */ /* 0x0003e8000a92184c */
[----:B------:R1:W-:Y:S04]  /*37970*/  LDGSTS.E [R74+0x1c00], [R58.64], P5 ;  /* 0x01c000003a4a7fae */ /* 0x0003e8000a92184c */
[----:B------:R1:W-:Y:S04]  /*37980*/  LDGSTS.E [R74+0x2c00], [R202.64], P5 ;  /* 0x02c00000ca4a7fae */ /* 0x0003e8000a92184c */
[----:B------:R1:W-:Y:S04]  /*37990*/  LDGSTS.E [R74+0x3c00], [R248.64], P5 ;  /* 0x03c00000f84a7fae */ /* 0x0003e8000a92184c */
[----:B-1----:R-:W3:Y:S04]  /*379a0*/  LDL.LU.64 R248, [R1+0x1f80] ;  /* 0x001f800001f87983 */ /* 0x002ee80000300a00 */
[----:B------:R1:W-:Y:S04]  /*379b0*/  STL.64 [R1+0x1f40], R244 ;  /* 0x001f40f401007387 */ /* 0x0003e80000100a00 */
[----:B------:R-:W-:Y:S04]  /*379c0*/  STL.64 [R1+0x1f30], R212 ;  /* 0x001f30d401007387 */ /* 0x000fe80000100a00 */
[----:B------:R-:W-:Y:S04]  /*379d0*/  STL.64 [R1+0x1f20], R180 ;  /* 0x001f20b401007387 */ /* 0x000fe80000100a00 */
[----:B------:R-:W-:Y:S04]  /*379e0*/  STL.64 [R1+0x1f10], R148 ;  /* 0x001f109401007387 */ /* 0x000fe80000100a00 */
[----:B------:R-:W-:Y:S04]  /*379f0*/  STL.64 [R1+0x1f00], R48 ;  /* 0x001f003001007387 */ /* 0x000fe80000100a00 */
[----:B------:R1:W-:Y:S04]  /*37a00*/  STL.64 [R1+0x1ef8], R176 ;  /* 0x001ef8b001007387 */ /* 0x0003e80000100a00 */
        /* <DEDUP_REMOVED lines=20> */
[----:B-1----:R-:W3:Y:S04]  /*37b50*/  LDL.LU.64 R244, [R1+0xe30] ;  /* 0x000e300001f47983 */ /* 0x002ee80000300a00 */
[----:B------:R1:W-:Y:S04]  /*37b60*/  LDGSTS.E [R74+0xec00], [R44.64], P5 ;  /* 0x0ec000002c4a7fae */ /* 0x0003e8000a92184c */
[----:B------:R-:W3:Y:S04]  /*37b70*/  LDL.LU.64 R176, [R1+0xe20] ;  /* 0x000e200001b07983 */ /* 0x000ee80000300a00 */
[----:B------:R1:W-:Y:S04]  /*37b80*/  LDGSTS.E [R74+0xfc00], [R240.64], P5 ;  /* 0x0fc00000f04a7fae */ /* 0x0003e8000a92184c */
[----:B------:R-:W3:Y:S04]  /*37b90*/  LDL.LU.64 R148, [R1+0xe10] ;  /* 0x000e100001947983 */ /* 0x000ee80000300a00 */
[----:B------:R1:W-:Y:S04]  /*37ba0*/  LDGSTS.E [R74+0x10c00], [R36.64], P5 ;  /* 0x10c00000244a7fae */ /* 0x0003e8000a92184c */
[----:B------:R-:W3:Y:S04]  /*37bb0*/  LDL R228, [R1+0x480] ;  /* 0x0004800001e47983 */ /* 0x000ee80000100800 */
[----:B------:R1:W-:Y:S04]  /*37bc0*/  LDGSTS.E [R74+0x11c00], [R106.64], P5 ;  /* 0x11c000006a4a7fae */ /* 0x0003e8000a92184c */
[----:B------:R-:W3:Y:S04]  /*37bd0*/  LDL.LU.64 R212, [R1+0xc10] ;  /* 0x000c100001d47983 */ /* 0x000ee80000300a00 */
        /* <DEDUP_REMOVED lines=20> */
[----:B--2---:R1:W-:Y:S04]  /*37d20*/  LDGSTS.E [R74+0x1cc00], [R42.64], P5 ;  /* 0x1cc000002a4a7fae */ /* 0x0043e8000a92184c */
[----:B------:R-:W2:Y:S04]  /*37d30*/  LDL.LU.64 R28, [R1+0x950] ;  /* 0x00095000011c7983 */ /* 0x000ea80000300a00 */
[----:B------:R1:W-:Y:S04]  /*37d40*/  LDGSTS.E [R74+0x1dc00], [R130.64], P5 ;  /* 0x1dc00000824a7fae */ /* 0x0003e8000a92184c */
        /* <DEDUP_REMOVED lines=33> */
[----:B----4-:R1:W-:Y:S04]  /*37f60*/  LDGSTS.E [R74+0x2ec00], [R218.64], P5 ;  /* 0x2ec00000da4a7fae */ /* 0x0103e8000a92184c */
[----:B------:R-:W4:Y:S04]  /*37f70*/  LDL.LU.64 R2, [R1+0x4b0] ;  /* 0x0004b00001027983 */ /* 0x000f280000300a00 */
[----:B---3--:R1:W-:Y:S04]  /*37f80*/  LDGSTS.E [R74+0x2fc00], [R90.64], P5 ;  /* 0x2fc000005a4a7fae */ /* 0x0083e8000a92184c */
        /* <DEDUP_REMOVED lines=24> */
[----:B------:R-:W3:Y:S01]  /*38110*/  LDL.LU.64 R78, [R1+0x160] ;  /* 0x00016000014e7983 */ /* 0x000ee20000300a00 */
[----:B------:R-:W-:-:S03]  /*38120*/  LOP3.LUT R180, R75, 0x70, RZ, 0x3c, !PT ;  /* 0x000000704bb47812 */ /* 0x000fc600078e3cff */
        /* <DEDUP_REMOVED lines=9> */
[----:B-1----:R-:W3:Y:S04]  /*381c0*/  LDL.LU.64 R74, [R1+0x20] ;  /* 0x00002000014a7983 */ /* 0x002ee80000300a00 */
        /* <DEDUP_REMOVED lines=22> */
[----:B------:R-:W2:Y:S04]  /*38330*/  S2R R229, SR_TID.X ;  /* 0x0000000000e57919 */ /* 0x000ea80000002100 */
[----:B------:R1:W-:Y:S04]  /*38340*/  LDGSTS.E [R180+0x17e00], [R82.64], P5 ;  /* 0x17e0000052b47fae */ /* 0x0003e8000a92184c */
[----:B------:R1:W-:Y:S04]  /*38350*/  LDGSTS.E [R180+0x18e00], [R122.64], P5 ;  /* 0x18e000007ab47fae */ /* 0x0003e8000a92184c */
[----:B------:R1:W-:Y:S04]  /*38360*/  LDGSTS.E [R180+0x19e00], [R186.64], P5 ;  /* 0x19e00000bab47fae */ /* 0x0003e8000a92184c */
[----:B------:R1:W-:Y:S04]  /*38370*/  LDGSTS.E [R180+0x1ae00], [R12.64], P5 ;  /* 0x1ae000000cb47fae */ /* 0x0003e8000a92184c */
[----:B------:R1:W-:Y:S04]  /*38380*/  LDGSTS.E [R180+0x1be00], [R142.64], P5 ;  /* 0x1be000008eb47fae */ /* 0x0003e8000a92184c */
[----:B------:R1:W-:Y:S04]  /*38390*/  LDGSTS.E [R180+0x1ce00], [R162.64], P5 ;  /* 0x1ce00000a2b47fae */ /* 0x0003e8000a92184c */
[----:B----4-:R1:W-:Y:S04]  /*383a0*/  LDGSTS.E [R180+0x1de00], [R2.64], P5 ;  /* 0x1de0000002b47fae */ /* 0x0103e8000a92184c */
        /* <DEDUP_REMOVED lines=13> */
[----:B------:R1:W-:Y:S01]  /*38480*/  LDGSTS.E [R180+0x2be00], [R154.64], P5 ;  /* 0x2be000009ab47fae */ /* 0x0003e2000a92184c */
[----:B--2---:R-:W-:-:S03]  /*38490*/  SHF.R.U32.HI R229, RZ, 0x6, R229 ;  /* 0x00000006ffe57819 */ /* 0x004fc600000116e5 */
        /* <DEDUP_REMOVED lines=8> */
[----:B------:R-:W-:-:S03]  /*38520*/  SGXT.U32 R229, R229, 0x1 ;  /* 0x00000001e5e5781a */ /* 0x000fc60000000000 */
[----:B------:R1:W-:Y:S04]  /*38530*/  LDGSTS.E [R180+0x34e00], [R72.64], P5 ;  /* 0x34e0000048b47fae */ /* 0x0003e8000a92184c */
[----:B------:R1:W-:Y:S04]  /*38540*/  LDGSTS.E [R180+0x35e00], [R88.64], P5 ;  /* 0x35e0000058b47fae */ /* 0x0003e8000a92184c */
        /* <DEDUP_REMOVED lines=11> */
[----:B------:R-:W-:-:S03]  /*38600*/  ISETP.GE.AND P5, PT, R181, UR8, PT ;  /* 0x00000008b5007c0c */ /* 0x000fc6000bfa6270 */
[----:B------:R-:W2:Y:S04]  /*38610*/  S2R R229, SR_TID.X ;  /* 0x0000000000e57919 */ /* 0x000ea80000002100 */
[----:B------:R-:W0:Y:S04]  /*38620*/  LDGDEPBAR ;  /* 0x00000000000079af */ /* 0x000e280000000000 */
[----:B-1----:R-:W3:Y:S04]  /*38630*/  LDL.LU.64 R180, [R1+0xe00] ;  /* 0x000e000001b47983 */ /* 0x002ee80000300a00 */
[----:B------:R-:W-:Y:S01]  /*38640*/  BAR.SYNC.DEFER_BLOCKING 0x0 ;  /* 0x0000000000007b1d */ /* 0x000fe20000010000 */
[----:B--2---:R-:W-:-:S04]  /*38650*/  SHF.R.U32.HI R229, RZ, 0x6, R229 ;  /* 0x00000006ffe57819 */ /* 0x004fc800000116e5 */
[----:B------:R-:W-:-:S04]  /*38660*/  SGXT.U32 R229, R229, 0x1 ;  /* 0x00000001e5e5781a */ /* 0x000fc80000000000 */
[C---:B------:R-:W-:Y:S02]  /*38670*/  LOP3.LUT R49, R229.reuse, 0x18, RZ, 0xfc, !PT ;  /* 0x00000018e5317812 */ /* 0x040fe400078efcff */
[----:B------:R-:W-:Y:S01]  /*38680*/  LOP3.LUT R229, R229, 0x1c, RZ, 0xfc, !PT ;  /* 0x0000001ce5e57812 */ /* 0x000fe200078efcff */
[----:B------:R-:W-:Y:S01]  /*38690*/  @!PT LDS RZ, [RZ] ;  /* 0x00000000fffff984 */ /* 0x000fe20000000800 */
[----:B------:R-:W-:Y:S01]  /*386a0*/  @!PT LDS RZ, [RZ] ;  /* 0x00000000fffff984 */ /* 0x000fe20000000800 */
[----:B------:R-:W-:Y:S01]  /*386b0*/  @!PT LDS RZ, [RZ] ;  /* 0x00000000fffff984 */ /* 0x000fe20000000800 */
[----:B------:R1:W-:Y:S02]  /*386c0*/  LDGSTS.E [R252+-0x78000], [R250.64], P1 ;  /* 0x88000000fafc7fae */ /* 0x0003e4000892184c */
[----:B-1----:R-:W-:Y:S02]  /*386d0*/  SEL R252, RZ, 0x4, P5 ;  /* 0x00000004fffc7807 */ /* 0x002fe40002800000 */
[----:B------:R-:W2:Y:S01]  /*386e0*/  LDL.LU.64 R250, [R1+0x1f78] ;  /* 0x001f780001fa7983 */ /* 0x000ea20000300a00 */
[----:B------:R-:W-:-:S03]  /*386f0*/  ISETP.GE.AND P5, PT, R229, UR8, PT ;  /* 0x00000008e5007c0c */ /* 0x000fc6000bfa6270 */
[----:B------:R-:W1:Y:S01]  /*38700*/  S2R R229, SR_TID.X ;  /* 0x0000000000e57919 */ /* 0x000e620000002100 */
[----:B------:R-:W-:Y:S02]  /*38710*/  SEL R44, RZ, 0x4, P5 ;  /* 0x00000004ff2c7807 */ /* 0x000fe40002800000 */
[----:B-1----:R-:W-:-:S04]  /*38720*/  SHF.R.U32.HI R229, RZ, 0x6, R229 ;  /* 0x00000006ffe57819 */ /* 0x002fc800000116e5 */
[----:B------:R-:W-:-:S04]  /*38730*/  SGXT.U32 R229, R229, 0x1 ;  /* 0x00000001e5e5781a */ /* 0x000fc80000000000 */
[----:B------:R-:W-:-:S04]  /*38740*/  LOP3.LUT R229, R229, 0x20, RZ, 0xfc, !PT ;  /* 0x00000020e5e57812 */ /* 0x000fc800078efcff */
[----:B------:R-:W-:Y:S02]  /*38750*/  ISETP.GE.AND P5, PT, R229, UR8, PT ;  /* 0x00000008e5007c0c */ /* 0x000fe4000bfa6270 */
[----:B------:R-:W1:Y:S01]  /*38760*/  S2R R229, SR_TID.X ;  /* 0x0000000000e57919 */ /* 0x000e620000002100 */
[----:B------:R-:W-:Y:S01]  /*38770*/  IMAD.WIDE R36, R0, 0x4, R244 ;  /* 0x0000000400247825 */ /* 0x000fe200078e02f4 */
[----:B------:R-:W-:Y:S02]  /*38780*/  ISETP.GE.AND P1, PT, R49, UR8, PT ;  /* 0x0000000831007c0c */ /* 0x000fe4000bf26270 */
[----:B------:R-:W4:Y:S01]  /*38790*/  LDL.LU.64 R244, [R1+0xdf0] ;  /* 0x000df00001f47983 */ /* 0x000f220000300a00 */
[----:B------:R-:W-:Y:S02]  /*387a0*/  SEL R4, R252, RZ, P3 ;  /* 0x000000fffc047207 */ /* 0x000fe40001800000 */
[----:B------:R-:W-:Y:S02]  /*387b0*/  IADD3 R5, R228, 0x100000, RZ ;  /* 0x00100000e4057810 */ /* 0x000fe40007ffe0ff */
[----:B------:R-:W-:-:S02]  /*387c0*/  SEL R252, RZ, 0x4, P1 ;  /* 0x00000004fffc7807 */ /* 0x000fc40000800000 */
[----:B------:R-:W-:Y:S01]  /*387d0*/  ISETP.NE.U32.AND P1, PT, R4, RZ, PT ;  /* 0x000000ff0400720c */ /* 0x000fe20003f25070 */
[----:B------:R1:W-:Y:S01]  /*387e0*/  STL.64 [R1+0xe30], R36 ;  /* 0x000e302401007387 */ /* 0x0003e20000100a00 */
[----:B------:R-:W-:Y:S02]  /*387f0*/  SEL R4, R252, RZ, P3 ;  /* 0x000000fffc047207 */ /* 0x000fe40001800000 */
[----:B------:R-:W-:Y:S01]  /*38800*/  SEL R252, R44, RZ, P3 ;  /* 0x000000ff2cfc7207 */ /* 0x000fe20001800000 */
[----:B------:R1:W-:Y:S01]  /*38810*/  LDGSTS.E [R5+-0x77c00], [R36.64], P2 ;  /* 0x8840000024057fae */ /* 0x0003e2000912184c */
[----:B------:R-:W-:Y:S01]  /*38820*/  IMAD.WIDE R50, R0, 0x4, R176 ;  /* 0x0000000400327825 */ /* 0x000fe200078e02b0 */
[----:B------:R-:W-:Y:S02]  /*38830*/  IADD3 R48, R228, 0x100000, RZ ;  /* 0x00100000e4307810 */ /* 0x000fe40007ffe0ff */
[----:B------:R-:W2:Y:S01]  /*38840*/  LDL.LU.64 R176, [R1+0xde0] ;  /* 0x000de00001b07983 */ /* 0x000ea20000300a00 */
[----:B-1----:R-:W-:Y:S01]  /*38850*/  SHF.R.U32.HI R229, RZ, 0x6, R229 ;  /* 0x00000006ffe57819 */ /* 0x002fe200000116e5 */
[----:B------:R-:W-:-:S02]  /*38860*/  IMAD.WIDE R44, R0, 0x4, R148 ;  /* 0x00000004002c7825 */ /* 0x000fc400078e0294 */
[----:B------:R2:W-:Y:S01]  /*38870*/  LDGSTS.E [R48+-0x77800], [R50.64], P4 ;  /* 0x8880000032307fae */ /* 0x0005e2000a12184c */
[----:B------:R-:W-:Y:S02]  /*38880*/  SEL R36, RZ, 0x4, P5 ;  /* 0x00000004ff247807 */ /* 0x000fe40002800000 */
[----:B------:R-:W-:Y:S01]  /*38890*/  SGXT.U32 R229, R229, 0x1 ;  /* 0x00000001e5e5781a */ /* 0x000fe20000000000 */
[----:B------:R-:W-:Y:S01]  /*388a0*/  STL.64 [R1+0xe20], R50 ;  /* 0x000e203201007387 */ /* 0x000fe20000100a00 */
[----:B------:R-:W-:Y:S02]  /*388b0*/  ISETP.NE.U32.AND P5, PT, R252, RZ, PT ;  /* 0x000000fffc00720c */ /* 0x000fe40003fa5070 */
[----:B------:R-:W-:Y:S01]  /*388c0*/  SEL R252, R36, RZ, P3 ;  /* 0x000000ff24fc7207 */ /* 0x000fe20001800000 */
[----:B------:R-:W2:Y:S04]  /*388d0*/  LDL.LU.64 R148, [R1+0xdd0] ;  /* 0x000dd00001947983 */ /* 0x000ea80000300a00 */
[----:B------:R1:W-:Y:S04]  /*388e0*/  STL.64 [R1+0xe10], R44 ;  /* 0x000e102c01007387 */ /* 0x0003e80000100a00 */
[----:B------:R1:W-:Y:S01]  /*388f0*/  LDGSTS.E [R5+-0x77400], [R44.64], P6 ;  /* 0x88c000002c057fae */ /* 0x0003e2000b12184c */
[----:B---3--:R-:W-:Y:S01]  /*38900*/  IMAD.WIDE R36, R0, 0x4, R180 ;  /* 0x0000000400247825 */ /* 0x008fe200078e02b4 */
[----:B------:R-:W-:-:S04]  /*38910*/  LOP3.LUT R181, R229, 0x24, RZ, 0xfc, !PT ;  /* 0x00000024e5b57812 */ /* 0x000fc800078efcff */
[----:B------:R-:W-:Y:S01]  /*38920*/  ISETP.GE.AND P4, PT, R181, UR8, PT ;  /* 0x00000008b5007c0c */ /* 0x000fe2000bf86270 */
[----:B------:R4:W-:Y:S04]  /*38930*/  STL.64 [R1+0xe00], R36 ;  /* 0x000e002401007387 */ /* 0x0009e80000100a00 */
[----:B------:R-:W3:Y:S04]  /*38940*/  LDL.LU.64 R180, [R1+0xdc0] ;  /* 0x000dc00001b47983 */ /* 0x000ee80000300a00 */
[----:B------:R-:W1:Y:S01]  /*38950*/  S2R R229, SR_TID.X ;  /* 0x0000000000e57919 */ /* 0x000e620000002100 */
[----:B------:R-:W-:-:S02]  /*38960*/  ISETP.NE.U32.AND P6, PT, R252, RZ, PT ;  /* 0x000000fffc00720c */ /* 0x000fc40003fc5070 */
[----:B------:R-:W-:Y:S02]  /*38970*/  SEL R252, RZ, 0x4, P4 ;  /* 0x00000004fffc7807 */ /* 0x000fe40002000000 */
[----:B-1----:R-:W-:-:S04]  /*38980*/  SHF.R.U32.HI R229, RZ, 0x6, R229 ;  /* 0x00000006ffe57819 */ /* 0x002fc800000116e5 */
[----:B------:R-:W-:-:S04]  /*38990*/  SGXT.U32 R229, R229, 0x1 ;  /* 0x00000001e5e5781a */ /* 0x000fc80000000000 */
[C---:B------:R-:W-:Y:S02]  /*389a0*/  LOP3.LUT R49, R229.reuse, 0x28, RZ, 0xfc, !PT ;  /* 0x00000028e5317812 */ /* 0x040fe400078efcff */
[----:B------:R-:W-:-:S04]  /*389b0*/  LOP3.LUT R229, R229, 0x2c, RZ, 0xfc, !PT ;  /* 0x0000002ce5e57812 */ /* 0x000fc800078efcff */
[----:B------:R-:W-:Y:S02]  /*389c0*/  ISETP.GE.AND P4, PT, R229, UR8, PT ;  /* 0x00000008e5007c0c */ /* 0x000fe4000bf86270 */
[----:B------:R-:W1:Y:S02]  /*389d0*/  S2R R229, SR_TID.X ;  /* 0x0000000000e57919 */ /* 0x000e640000002100 */
[----:B------:R-:W-:Y:S02]  /*389e0*/  SEL R44, RZ, 0x4, P4 ;  /* 0x00000004ff2c7807 */ /* 0x000fe40002000000 */
[----:B------:R-:W-:Y:S02]  /*389f0*/  ISETP.NE.U32.AND P2, PT, R4, RZ, PT ;  /* 0x000000ff0400720c */ /* 0x000fe40003f45070 */
[----:B------:R-:W-:-:S05]  /*38a00*/  IADD3 R4, R228, 0x100000, RZ ;  /* 0x00100000e4047810 */ /* 0x000fca0007ffe0ff */
[----:B------:R4:W-:Y:S01]  /*38a10*/  LDGSTS.E [R4+-0x77000], [R36.64], P0 ;  /* 0x8900000024047fae */ /* 0x0009e2000812184c */
[----:B-1----:R-:W-:-:S04]  /*38a20*/  SHF.R.U32.HI R229, RZ, 0x6, R229 ;  /* 0x00000006ffe57819 */ /* 0x002fc800000116e5 */
[----:B------:R-:W-:-:S04]  /*38a30*/  SGXT.U32 R229, R229, 0x1 ;  /* 0x00000001e5e5781a */ /* 0x000fc80000000000 */
[----:B------:R-:W-:-:S04]  /*38a40*/  LOP3.LUT R229, R229, 0x30, RZ, 0xfc, !PT ;  /* 0x00000030e5e57812 */ /* 0x000fc800078efcff */
[----:B------:R-:W-:Y:S02]  /*38a50*/  ISETP.GE.AND P4, PT, R229, UR8, PT ;  /* 0x00000008e5007c0c */ /* 0x000fe4000bf86270 */
[----:B------:R-:W1:Y:S01]  /*38a60*/  S2R R229, SR_TID.X ;  /* 0x0000000000e57919 */ /* 0x000e620000002100 */
[----:B----4-:R-:W-:-:S03]  /*38a70*/  IMAD.WIDE R36, R0, 0x4, R244 ;  /* 0x0000000400247825 */ /* 0x010fc600078e02f4 */
[----:B------:R-:W4:Y:S01]  /*38a80*/  LDL.LU.64 R244, [R1+0xdb0] ;  /* 0x000db00001f47983 */ /* 0x000f220000300a00 */
[----:B------:R-:W-:Y:S02]  /*38a90*/  ISETP.GE.AND P0, PT, R49, UR8, PT ;  /* 0x0000000831007c0c */ /* 0x000fe4000bf06270 */
[----:B------:R-:W-:Y:S01]  /*38aa0*/  SEL R4, R252, RZ, P3 ;  /* 0x000000fffc047207 */ /* 0x000fe20001800000 */
[----:B------:R1:W-:Y:S01]  /*38ab0*/  LDGSTS.E [R5+-0x76c00], [R36.64], P1 ;  /* 0x8940000024057fae */ /* 0x0003e2000892184c */
[----:B------:R-:W-:Y:S02]  /*38ac0*/  SEL R252, RZ, 0x4, P0 ;  /* 0x00000004fffc7807 */ /* 0x000fe40000000000 */
[----:B------:R-:W-:Y:S01]  /*38ad0*/  ISETP.NE.U32.AND P0, PT, R4, RZ, PT ;  /* 0x000000ff0400720c */ /* 0x000fe20003f05070 */
[----:B------:R1:W-:Y:S01]  /*38ae0*/  STL.64 [R1+0xdf0], R36 ;  /* 0x000df02401007387 */ /* 0x0003e20000100a00 */
[----:B------:R-:W-:Y:S02]  /*38af0*/  SEL R4, R252, RZ, P3 ;  /* 0x000000fffc047207 */ /* 0x000fe40001800000 */
[----:B------:R-:W-:Y:S01]  /*38b00*/  SEL R252, R44, RZ, P3 ;  /* 0x000000ff2cfc7207 */ /* 0x000fe20001800000 */
[----:B--2---:R-:W-:-:S02]  /*38b10*/  IMAD.WIDE R50, R0, 0x4, R176 ;  /* 0x0000000400327825 */ /* 0x004fc400078e02b0 */
[----:B------:R-:W2:Y:S01]  /*38b20*/  LDL.LU.64 R176, [R1+0xda0] ;  /* 0x000da00001b07983 */ /* 0x000ea20000300a00 */
[----:B-1----:R-:W-:-:S03]  /*38b30*/  SHF.R.U32.HI R229, RZ, 0x6, R229 ;  /* 0x00000006ffe57819 */ /* 0x002fc600000116e5 */
[----:B------:R2:W-:Y:S01]  /*38b40*/  LDGSTS.E [R48+-0x76800], [R50.64], P2 ;  /* 0x8980000032307fae */ /* 0x0005e2000912184c */
[----:B------:R-:W-:Y:S02]  /*38b50*/  SEL R36, RZ, 0x4, P4 ;  /* 0x00000004ff247807 */ /* 0x000fe40002000000 */
[----:B------:R-:W-:Y:S02]  /*38b60*/  SGXT.U32 R229, R229, 0x1 ;  /* 0x00000001e5e5781a */ /* 0x000fe40000000000 */
[----:B------:R-:W-:Y:S01]  /*38b70*/  ISETP.NE.U32.AND P4, PT, R252, RZ, PT ;  /* 0x000000fffc00720c */ /* 0x000fe20003f85070 */
[----:B------:R-:W-:Y:S01]  /*38b80*/  IMAD.WIDE R44, R0, 0x4, R148 ;  /* 0x00000004002c7825 */ /* 0x000fe200078e0294 */
[----:B------:R-:W-:Y:S01]  /*38b90*/  SEL R252, R36, RZ, P3 ;  /* 0x000000ff24fc7207 */ /* 0x000fe20001800000 */
[----:B------:R-:W-:Y:S04]  /*38ba0*/  STL.64 [R1+0xde0], R50 ;  /* 0x000de03201007387 */ /* 0x000fe80000100a00 */
[----:B------:R-:W2:Y:S04]  /*38bb0*/  LDL.LU.64 R148, [R1+0xd90] ;  /* 0x000d900001947983 */ /* 0x000ea80000300a00 */
[----:B------:R1:W-:Y:S01]  /*38bc0*/  STL.64 [R1+0xdd0], R44 ;  /* 0x000dd02c01007387 */ /* 0x0003e20000100a00 */
[----:B------:R-:W-:-:S03]  /*38bd0*/  ISETP.NE.U32.AND P1, PT, R4, RZ, PT ;  /* 0x000000ff0400720c */ /* 0x000fc60003f25070 */
[----:B------:R1:W-:Y:S01]  /*38be0*/  LDGSTS.E [R5+-0x76400], [R44.64], P5 ;  /* 0x89c000002c057fae */ /* 0x0003e2000a92184c */
[----:B---3--:R-:W-:Y:S01]  /*38bf0*/  IMAD.WIDE R36, R0, 0x4, R180 ;  /* 0x0000000400247825 */ /* 0x008fe200078e02b4 */
[----:B------:R-:W-:-:S04]  /*38c00*/  LOP3.LUT R181, R229, 0x34, RZ, 0xfc, !PT ;  /* 0x00000034e5b57812 */ /* 0x000fc800078efcff */
[----:B------:R-:W-:Y:S01]  /*38c10*/  ISETP.GE.AND P2, PT, R181, UR8, PT ;  /* 0x00000008b5007c0c */ /* 0x000fe2000bf46270 */
[----:B------:R4:W-:Y:S04]  /*38c20*/  STL.64 [R1+0xdc0], R36 ;  /* 0x000dc02401007387 */ /* 0x0009e80000100a00 */
[----:B------:R-:W3:Y:S04]  /*38c30*/  LDL.LU.64 R180, [R1+0xd80] ;  /* 0x000d800001b47983 */ /* 0x000ee80000300a00 */
[----:B------:R-:W1:Y:S01]  /*38c40*/  S2R R229, SR_TID.X ;  /* 0x0000000000e57919 */ /* 0x000e620000002100 */
[----:B------:R-:W-:-:S05]  /*38c50*/  IADD3 R4, R228, 0x100000, RZ ;  /* 0x00100000e4047810 */ /* 0x000fca0007ffe0ff */
[----:B------:R4:W-:Y:S01]  /*38c60*/  LDGSTS.E [R4+-0x76000], [R36.64], P6 ;  /* 0x8a00000024047fae */ /* 0x0009e2000b12184c */
[----:B-1----:R-:W-:-:S04]  /*38c70*/  SHF.R.U32.HI R229, RZ, 0x6, R229 ;  /* 0x00000006ffe57819 */ /* 0x002fc800000116e5 */
[----:B------:R-:W-:-:S04]  /*38c80*/  SGXT.U32 R229, R229, 0x1 ;  /* 0x00000001e5e5781a */ /* 0x000fc80000000000 */
[C---:B------:R-:W-:Y:S02]  /*38c90*/  LOP3.LUT R49, R229.reuse, 0x38, RZ, 0xfc, !PT ;  /* 0x00000038e5317812 */ /* 0x040fe400078efcff */
[----:B------:R-:W-:-:S04]  /*38ca0*/  LOP3.LUT R229, R229, 0x3c, RZ, 0xfc, !PT ;  /* 0x0000003ce5e57812 */ /* 0x000fc800078efcff */
[----:B------:R-:W-:Y:S02]  /*38cb0*/  ISETP.GE.AND P6, PT, R229, UR8, PT ;  /* 0x00000008e5007c0c */ /* 0x000fe4000bfc6270 */
[----:B------:R-:W1:Y:S02]  /*38cc0*/  S2R R229, SR_TID.X ;  /* 0x0000000000e57919 */ /* 0x000e640000002100 */
[----:B------:R-:W-:Y:S02]  /*38cd0*/  SEL R44, RZ, 0x4, P6 ;  /* 0x00000004ff2c7807 */ /* 0x000fe40003000000 */
[----:B-1----:R-:W-:-:S04]  /*38ce0*/  SHF.R.U32.HI R229, RZ, 0x6, R229 ;  /* 0x00000006ffe57819 */ /* 0x002fc800000116e5 */
[----:B------:R-:W-:-:S04]  /*38cf0*/  SGXT.U32 R229, R229, 0x1 ;  /* 0x00000001e5e5781a */ /* 0x000fc80000000000 */
[----:B------:R-:W-:Y:S01]  /*38d00*/  LOP3.LUT R229, R229, 0x40, RZ, 0xfc, !PT ;  /* 0x00000040e5e57812 */ /* 0x000fe200078efcff */
[----:B----4-:R-:W-:Y:S02]  /*38d10*/  IMAD.WIDE R36, R0, 0x4, R244 ;  /* 0x0000000400247825 */ /* 0x010fe400078e02f4 */
[----:B------:R-:W4:Y:S01]  /*38d20*/  LDL.LU.64 R244, [R1+0xd70] ;  /* 0x000d700001f47983 */ /* 0x000f220000300a00 */
[----:B------:R-:W-:-:S03]  /*38d30*/  ISETP.GE.AND P6, PT, R229, UR8, PT ;  /* 0x00000008e5007c0c */ /* 0x000fc6000bfc6270 */
[----:B------:R-:W1:Y:S01]  /*38d40*/  S2R R229, SR_TID.X ;  /* 0x0000000000e57919 */ /* 0x000e620000002100 */
[----:B------:R-:W-:Y:S02]  /*38d50*/  ISETP.NE.U32.AND P5, PT, R252, RZ, PT ;  /* 0x000000fffc00720c */ /* 0x000fe40003fa5070 */
[----:B------:R-:W-:Y:S01]  /*38d60*/  SEL R252, RZ, 0x4, P2 ;  /* 0x00000004fffc7807 */ /* 0x000fe20001000000 */
[----:B------:R1:W-:Y:S01]  /*38d70*/  LDGSTS.E [R5+-0x75c00], [R36.64], P0 ;  /* 0x8a40000024057fae */ /* 0x0003e2000812184c */
[----:B------:R-:W-:Y:S02]  /*38d80*/  ISETP.GE.AND P2, PT, R49, UR8, PT ;  /* 0x0000000831007c0c */ /* 0x000fe4000bf46270 */
[----:B------:R-:W-:Y:S02]  /*38d90*/  SEL R4, R252, RZ, P3 ;  /* 0x000000fffc047207 */ /* 0x000fe40001800000 */
[----:B------:R-:W-:Y:S02]  /*38da0*/  SEL R252, RZ, 0x4, P2 ;  /* 0x00000004fffc7807 */ /* 0x000fe40001000000 */
[----:B------:R-:W-:Y:S01]  /*38db0*/  ISETP.NE.U32.AND P2, PT, R4, RZ, PT ;  /* 0x000000ff0400720c */ /* 0x000fe20003f45070 */
[----:B------:R1:W-:Y:S01]  /*38dc0*/  STL.64 [R1+0xdb0], R36 ;  /* 0x000db02401007387 */ /* 0x0003e20000100a00 */
[----:B------:R-:W-:-:S02]  /*38dd0*/  SEL R4, R252, RZ, P3 ;  /* 0x000000fffc047207 */ /* 0x000fc40001800000 */
[----:B------:R-:W-:Y:S01]  /*38de0*/  SEL R252, R44, RZ, P3 ;  /* 0x000000ff2cfc7207 */ /* 0x000fe20001800000 */
[----:B--2---:R-:W-:Y:S02]  /*38df0*/  IMAD.WIDE R50, R0, 0x4, R176 ;  /* 0x0000000400327825 */ /* 0x004fe400078e02b0 */
        /* <DEDUP_REMOVED lines=29> */
[----:B------:R-:W-:Y:S01]  /*38fd0*/  SGXT.U32 R229, R229, 0x1 ;  /* 0x00000001e5e5781a */ /* 0x000fe20000000000 */
[----:B----4-:R-:W-:Y:S02]  /*38fe0*/  IMAD.WIDE R36, R0, 0x4, R244 ;  /* 0x0000000400247825 */ /* 0x010fe400078e02f4 */
[----:B------:R-:W4:Y:S01]  /*38ff0*/  LDL.LU.64 R244, [R1+0xd30] ;  /* 0x000d300001f47983 */ /* 0x000f220000300a00 */
[----:B------:R-:W-:Y:S02]  /*39000*/  LOP3.LUT R229, R229, 0x50, RZ, 0xfc, !PT ;  /* 0x00000050e5e57812 */ /* 0x000fe400078efcff */
[----:B------:R-:W-:Y:S01]  /*39010*/  ISETP.NE.U32.AND P4, PT, R252, RZ, PT ;  /* 0x000000fffc00720c */ /* 0x000fe20003f85070 */
[----:B------:R1:W-:Y:S01]  /*39020*/  LDGSTS.E [R5+-0x74c00], [R36.64], P2 ;  /* 0x8b40000024057fae */ /* 0x0003e2000912184c */
[----:B------:R-:W-:-:S03]  /*39030*/  ISETP.GE.AND P5, PT, R229, UR8, PT ;  /* 0x00000008e5007c0c */ /* 0x000fc6000bfa6270 */
[----:B------:R-:W2:Y:S01]  /*39040*/  S2R R229, SR_TID.X ;  /* 0x0000000000e57919 */ /* 0x000ea20000002100 */
[----:B------:R-:W-:Y:S02]  /*39050*/  SEL R252, RZ, 0x4, P1 ;  /* 0x00000004fffc7807 */ /* 0x000fe40000800000 */
        /* <DEDUP_REMOVED lines=9> */
[----:B-1----:R-:W-:-:S03]  /*390f0*/  SEL R36, RZ, 0x4, P5 ;  /* 0x00000004ff247807 */ /* 0x002fc60002800000 */
[----:B------:R2:W-:Y:S01]  /*39100*/  LDGSTS.E [R48+-0x74800], [R50.64], P0 ;  /* 0x8b80000032307fae */ /* 0x0005e2000812184c */
[----:B------:R-:W-:Y:S02]  /*39110*/  SHF.R.U32.HI R229, RZ, 0x6, R229 ;  /* 0x00000006ffe57819 */ /* 0x000fe400000116e5 */
[----:B------:R-:W-:Y:S02]  /*39120*/  ISETP.NE.U32.AND P5, PT, R252, RZ, PT ;  /* 0x000000fffc00720c */ /* 0x000fe40003fa5070 */
[----:B------:R-:W-:Y:S01]  /*39130*/  SGXT.U32 R229, R229, 0x1 ;  /* 0x00000001e5e5781a */ /* 0x000fe20000000000 */
        /* <DEDUP_REMOVED lines=21> */
[----:B------:R-:W-:Y:S01]  /*39290*/  SEL R44, RZ, 0x4, P4 ;  /* 0x00000004ff2c7807 */ /* 0x000fe20002000000 */
[----:B----4-:R-:W-:Y:S02]  /*392a0*/  IMAD.WIDE R36, R0, 0x4, R244 ;  /* 0x0000000400247825 */ /* 0x010fe400078e02f4 */
[----:B------:R-:W4:Y:S01]  /*392b0*/  LDL.LU.64 R244, [R1+0xcf0] ;  /* 0x000cf00001f47983 */ /* 0x000f220000300a00 */
[----:B-1----:R-:W-:Y:S02]  /*392c0*/  SHF.R.U32.HI R229, RZ, 0x6, R229 ;  /* 0x00000006ffe57819 */ /* 0x002fe400000116e5 */
[----:B------:R-:W-:Y:S01]  /*392d0*/  ISETP.NE.U32.AND P6, PT, R252, RZ, PT ;  /* 0x000000fffc00720c */ /* 0x000fe20003fc5070 */
[----:B------:R1:W-:Y:S01]  /*392e0*/  LDGSTS.E [R5+-0x73c00], [R36.64], P1 ;  /* 0x8c40000024057fae */ /* 0x0003e2000892184c */
[----:B------:R-:W-:-:S04]  /*392f0*/  SGXT.U32 R229, R229, 0x1 ;  /* 0x00000001e5e5781a */ /* 0x000fc80000000000 */
[----:B------:R-:W-:-:S04]  /*39300*/  LOP3.LUT R229, R229, 0x60, RZ, 0xfc, !PT ;  /* 0x00000060e5e57812 */ /* 0x000fc800078efcff */
[----:B------:R-:W-:Y:S02]  /*39310*/  ISETP.GE.AND P4, PT, R229, UR8, PT ;  /* 0x00000008e5007c0c */ /* 0x000fe4000bf86270 */
        /* <DEDUP_REMOVED lines=15> */
[----:B------:R-:W-:Y:S02]  /*39410*/  SGXT.U32 R229, R229, 0x1 ;  /* 0x00000001e5e5781a */ /* 0x000fe40000000000 */
[----:B------:R-:W-:Y:S01]  /*39420*/  SEL R252, R36, RZ, P3 ;  /* 0x000000ff24fc7207 */ /* 0x000fe20001800000 */
[----:B------:R-:W-:Y:S01]  /*39430*/  IMAD.WIDE R44, R0, 0x4, R148 ;  /* 0x00000004002c7825 */ /* 0x000fe200078e0294 */
[----:B------:R-:W-:Y:S04]  /*39440*/  STL.64 [R1+0xe58], R50 ;  /* 0x000e583201007387 */ /* 0x000fe80000100a00 */
[----:B------:R-:W2:Y:S04]  /*39450*/  LDL.LU.64 R148, [R1+0xcd0] ;  /* 0x000cd00001947983 */ /* 0x000ea80000300a00 */
[----:B------:R-:W-:Y:S01]  /*39460*/  STL.64 [R1+0xe60], R44 ;  /* 0x000e602c01007387 */ /* 0x000fe20000100a00 */
[----:B------:R-:W-:Y:S01]  /*39470*/  ISETP.NE.U32.AND P1, PT, R4, RZ, PT ;  /* 0x000000ff0400720c */ /* 0x000fe20003f25070 */
[----:B---3--:R-:W-:Y:S01]  /*39480*/  IMAD.WIDE R36, R0, 0x4, R180 ;  /* 0x0000000400247825 */ /* 0x008fe200078e02b4 */
[----:B------:R-:W-:Y:S01]  /*39490*/  LOP3.LUT R181, R229, 0x64, RZ, 0xfc, !PT ;  /* 0x00000064e5b57812 */ /* 0x000fe200078efcff */
[----:B------:R1:W-:Y:S03]  /*394a0*/  LDGSTS.E [R5+-0x73400], [R44.64], P5 ;  /* 0x8cc000002c057fae */ /* 0x0003e6000a92184c */
[----:B------:R-:W-:-:S02]  /*394b0*/  ISETP.GE.AND P2, PT, R181, UR8, PT ;  /* 0x00000008b5007c0c */ /* 0x000fc4000bf46270 */
        /* <DEDUP_REMOVED lines=9> */
[----:B------:R-:W1:Y:S04]  /*39550*/  S2R R229, SR_TID.X ;  /* 0x0000000000e57919 */ /* 0x000e680000002100 */
[----:B------:R4:W-:Y:S02]  /*39560*/  STL.64 [R1+0xe68], R36 ;  /* 0x000e682401007387 */ /* 0x0009e40000100a00 */
[----:B----4-:R-:W-:Y:S02]  /*39570*/  IMAD.WIDE R36, R0, 0x4, R244 ;  /* 0x0000000400247825 */ /* 0x010fe400078e02f4 */
[----:B------:R-:W4:Y:S01]  /*39580*/  LDL.LU.64 R244, [R1+0xcb0] ;  /* 0x000cb00001f47983 */ /* 0x000f220000300a00 */
[----:B-1----:R-:W-:-:S03]  /*39590*/  SHF.R.U32.HI R229, RZ, 0x6, R229 ;  /* 0x00000006ffe57819 */ /* 0x002fc600000116e5 */
[----:B------:R1:W-:Y:S01]  /*395a0*/  LDGSTS.E [R5+-0x72c00], [R36.64], P0 ;  /* 0x8d40000024057fae */ /* 0x0003e2000812184c */
[----:B------:R-:W-:-:S04]  /*395b0*/  SGXT.U32 R229, R229, 0x1 ;  /* 0x00000001e5e5781a */ /* 0x000fc80000000000 */
[----:B------:R-:W-:Y:S02]  /*395c0*/  LOP3.LUT R229, R229, 0x70, RZ, 0xfc, !PT ;  /* 0x00000070e5e57812 */ /* 0x000fe400078efcff */
[----:B------:R-:W-:Y:S02]  /*395d0*/  SEL R44, RZ, 0x4, P6 ;  /* 0x00000004ff2c7807 */ /* 0x000fe40003000000 */
[----:B------:R-:W-:Y:S02]  /*395e0*/  ISETP.GE.AND P6, PT, R229, UR8, PT ;  /* 0x00000008e5007c0c */ /* 0x000fe4000bfc6270 */
[----:B------:R-:W1:Y:S01]  /*395f0*/  S2R R229, SR_TID.X ;  /* 0x0000000000e57919 */ /* 0x000e620000002100 */
[----:B------:R-:W-:Y:S02]  /*39600*/  ISETP.NE.U32.AND P5, PT, R252, RZ, PT ;  /* 0x000000fffc00720c */ /* 0x000fe40003fa5070 */
[----:B------:R-:W-:Y:S02]  /*39610*/  SEL R252, RZ, 0x4, P2 ;  /* 0x00000004fffc7807 */ /* 0x000fe40001000000 */
[----:B------:R-:W-:-:S02]  /*39620*/  ISETP.GE.AND P2, PT, R49, UR8, PT ;  /* 0x0000000831007c0c */ /* 0x000fc4000bf46270 */
[----:B------:R-:W-:Y:S02]  /*39630*/  SEL R4, R252, RZ, P3 ;  /* 0x000000fffc047207 */ /* 0x000fe40001800000 */
[----:B------:R-:W-:Y:S02]  /*39640*/  SEL R252, RZ, 0x4, P2 ;  /* 0x00000004fffc7807 */ /* 0x000fe40001000000 */
[----:B------:R-:W-:Y:S01]  /*39650*/  ISETP.NE.U32.AND P2, PT, R4, RZ, PT ;  /* 0x000000ff0400720c */ /* 0x000fe20003f45070 */
[----:B------:R1:W-:Y:S01]  /*39660*/  STL.64 [R1+0xe70], R36 ;  /* 0x000e702401007387 */ /* 0x0003e20000100a00 */
[----:B------:R-:W-:Y:S02]  /*39670*/  SEL R4, R252, RZ, P3 ;  /* 0x000000fffc047207 */ /* 0x000fe40001800000 */
[----:B------:R-:W-:Y:S01]  /*39680*/  SEL R252, R44, RZ, P3 ;  /* 0x000000ff2cfc7207 */ /* 0x000fe20001800000 */
[----:B--2---:R-:W-:Y:S01]  /*39690*/  IMAD.WIDE R50, R0, 0x4, R176 ;  /* 0x0000000400327825 */ /* 0x004fe200078e02b0 */
[----:B-1----:R-:W-:-:S04]  /*396a0*/  SHF.R.U32.HI R229, RZ, 0x6, R229 ;  /* 0x00000006ffe57819 */ /* 0x002fc800000116e5 */
[----:B------:R1:W-:Y:S01]  /*396b0*/  LDGSTS.E [R48+-0x72800], [R50.64], P1 ;  /* 0x8d80000032307fae */ /* 0x0003e2000892184c */
[----:B------:R-:W-:Y:S02]  /*396c0*/  SEL R36, RZ, 0x4, P6 ;  /* 0x00000004ff247807 */ /* 0x000fe40003000000 */
[----:B------:R-:W-:Y:S01]  /*396d0*/  SGXT.U32 R229, R229, 0x1 ;  /* 0x00000001e5e5781a */ /* 0x000fe20000000000 */
[----:B------:R-:W-:Y:S01]  /*396e0*/  IMAD.WIDE R44, R0, 0x4, R148 ;  /* 0x00000004002c7825 */ /* 0x000fe200078e0294 */
[----:B------:R-:W-:Y:S02]  /*396f0*/  ISETP.NE.U32.AND P6, PT, R252, RZ, PT ;  /* 0x000000fffc00720c */ /* 0x000fe40003fc5070 */
[----:B------:R-:W-:Y:S01]  /*39700*/  SEL R252, R36, RZ, P3 ;  /* 0x000000ff24fc7207 */ /* 0x000fe20001800000 */
[----:B------:R-:W-:Y:S04]  /*39710*/  STL.64 [R1+0xe78], R50 ;  /* 0x000e783201007387 */ /* 0x000fe80000100a00 */
[----:B------:R-:W2:Y:S04]  /*39720*/  LDL.LU.64 R124, [R1+0xca0] ;  /* 0x000ca000017c7983 */ /* 0x000ea80000300a00 */
[----:B------:R-:W-:Y:S04]  /*39730*/  STL.64 [R1+0xe80], R44 ;  /* 0x000e802c01007387 */ /* 0x000fe80000100a00 */
[----:B------:R-:W2:Y:S01]  /*39740*/  LDL.LU.64 R176, [R1+0xc88] ;  /* 0x000c880001b07983 */ /* 0x000ea20000300a00 */
        /* <DEDUP_REMOVED lines=8> */
[----:B------:R-:W-:-:S03]  /*397d0*/  IADD3 R4, R228, 0x100000, RZ ;  /* 0x00100000e4047810 */ /* 0x000fc60007ffe0ff */
[----:B-1----:R-:W3:Y:S04]  /*397e0*/  LDL.LU.64 R48, [R1+0xc58] ;  /* 0x000c580001307983 */ /* 0x002ee80000300a00 */
[----:B------:R4:W-:Y:S01]  /*397f0*/  LDGSTS.E [R4+-0x72000], [R36.64], P5 ;  /* 0x8e00000024047fae */ /* 0x0009e2000a92184c */
[----:B------:R-:W-:-:S04]  /*39800*/  SHF.R.U32.HI R229, RZ, 0x6, R229 ;  /* 0x00000006ffe57819 */ /* 0x000fc800000116e5 */
[----:B------:R-:W-:-:S04]  /*39810*/  SGXT.U32 R229, R229, 0x1 ;  /* 0x00000001e5e5781a */ /* 0x000fc80000000000 */
[C---:B------:R-:W-:Y:S02]  /*39820*/  LOP3.LUT R149, R229.reuse, 0x78, RZ, 0xfc, !PT ;  /* 0x00000078e5957812 */ /* 0x040fe400078efcff */
[----:B------:R-:W-:-:S04]  /*39830*/  LOP3.LUT R229, R229, 0x7c, RZ, 0xfc, !PT ;  /* 0x0000007ce5e57812 */ /* 0x000fc800078efcff */
[----:B------:R-:W-:Y:S01]  /*39840*/  ISETP.GE.AND P5, PT, R229, UR8, PT ;  /* 0x00000008e5007c0c */ /* 0x000fe2000bfa6270 */
[----:B----4-:R-:W-:Y:S02]  /*39850*/  IMAD.WIDE R36, R0, 0x4, R244 ;  /* 0x0000000400247825 */ /* 0x010fe400078e02f4 */
[----:B------:R-:W1:Y:S04]  /*39860*/  S2R R245, SR_TID.X ;  /* 0x0000000000f57919 */ /* 0x000e680000002100 */
[----:B------:R-:W4:Y:S01]  /*39870*/  S2R R229, SR_TID.X ;  /* 0x0000000000e57919 */ /* 0x000f220000002100 */
[----:B------:R-:W-:Y:S02]  /*39880*/  ISETP.NE.U32.AND P4, PT, R252, RZ, PT ;  /* 0x000000fffc00720c */ /* 0x000fe40003f85070 */
[----:B------:R-:W-:Y:S01]  /*39890*/  SEL R252, RZ, 0x4, P1 ;  /* 0x00000004fffc7807 */ /* 0x000fe20000800000 */
[----:B------:R1:W-:Y:S01]  /*398a0*/  LDGSTS.E [R5+-0x71c00], [R36.64], P2 ;  /* 0x8e40000024057fae */ /* 0x0003e2000912184c */
[----:B------:R-:W-:-:S02]  /*398b0*/  ISETP.GE.AND P1, PT, R149, UR8, PT ;  /* 0x0000000895007c0c */ /* 0x000fc4000bf26270 */
[----:B-1----:R-:W-:-:S04]  /*398c0*/  SHF.R.U32.HI R245, RZ, 0x6, R245 ;  /* 0x00000006fff57819 */ /* 0x002fc800000116f5 */
[----:B------:R-:W-:Y:S02]  /*398d0*/  SGXT.U32 R245, R245, 0x1 ;  /* 0x00000001f5f5781a */ /* 0x000fe40000000000 */
[----:B----4-:R-:W-:Y:S02]  /*398e0*/  SHF.R.U32.HI R229, RZ, 0x6, R229 ;  /* 0x00000006ffe57819 */ /* 0x010fe400000116e5 */
[----:B------:R-:W-:Y:S02]  /*398f0*/  LOP3.LUT R244, R245, 0x6, RZ, 0xfc, !PT ;  /* 0x00000006f5f47812 */ /* 0x000fe400078efcff */
[----:B------:R-:W1:Y:S01]  /*39900*/  S2R R245, SR_TID.X ;  /* 0x0000000000f57919 */ /* 0x000e620000002100 */
[----:B------:R-:W-:Y:S02]  /*39910*/  SGXT.U32 R229, R229, 0x1 ;  /* 0x00000001e5e5781a */ /* 0x000fe40000000000 */
[----:B------:R-:W-:Y:S02]  /*39920*/  SEL R4, R252, RZ, P3 ;  /* 0x000000fffc047207 */ /* 0x000fe40001800000 */
[----:B------:R-:W-:-:S02]  /*39930*/  LOP3.LUT R229, R229, 0x2, RZ, 0xfc, !PT ;  /* 0x00000002e5e57812 */ /* 0x000fc400078efcff */
[----:B------:R-:W-:Y:S02]  /*39940*/  SEL R252, RZ, 0x4, P1 ;  /* 0x00000004fffc7807 */ /* 0x000fe40000800000 */
[----:B------:R-:W-:Y:S02]  /*39950*/  SEL R44, RZ, 0x4, P5 ;  /* 0x00000004ff2c7807 */ /* 0x000fe40002800000 */
[----:B------:R-:W-:Y:S02]  /*39960*/  ISETP.GE.AND P5, PT, R229, UR8, PT ;  /* 0x00000008e5007c0c */ /* 0x000fe4000bfa6270 */
[----:B------:R-:W-:Y:S01]  /*39970*/  ISETP.NE.U32.AND P1, PT, R4, RZ, PT ;  /* 0x000000ff0400720c */ /* 0x000fe20003f25070 */
[----:B------:R4:W-:Y:S01]  /*39980*/  STL.64 [R1+0xe90], R36 ;  /* 0x000e902401007387 */ /* 0x0009e20000100a00 */
[----:B------:R-:W-:Y:S02]  /*39990*/  SEL R4, R252, RZ, P3 ;  /* 0x000000fffc047207 */ /* 0x000fe40001800000 */
[----:B------:R-:W-:Y:S01]  /*399a0*/  SEL R252, R44, RZ, P3 ;  /* 0x000000ff2cfc7207 */ /* 0x000fe20001800000 */
[----:B------:R-:W3:Y:S01]  /*399b0*/  LDL.LU.64 R148, [R1+0xc50] ;  /* 0x000c500001947983 */ /* 0x000ee20000300a00 */
[----:B------:R-:W-:Y:S01]  /*399c0*/  IADD3 R50, R228, 0x100000, RZ ;  /* 0x00100000e4327810 */ /* 0x000fe20007ffe0ff */
[----:B--2---:R-:W-:-:S02]  /*399d0*/  IMAD.WIDE R80, R0, 0x4, R124 ;  /* 0x0000000400507825 */ /* 0x004fc400078e027c */
[----:B------:R-:W2:Y:S01]  /*399e0*/  LDL R229, [R1+0x16a4] ;  /* 0x0016a40001e57983 */ /* 0x000ea20000100800 */
[----:B----4-:R-:W-:-:S03]  /*399f0*/  SEL R36, RZ, 0x4, P5 ;  /* 0x00000004ff247807 */ /* 0x010fc60002800000 */
[----:B------:R4:W-:Y:S01]  /*39a00*/  LDGSTS.E [R50+-0x71800], [R80.64], P0 ;  /* 0x8e80000050327fae */ /* 0x0009e2000812184c */
[----:B------:R-:W-:Y:S01]  /*39a10*/  ISETP.NE.U32.AND P5, PT, R252, RZ, PT ;  /* 0x000000fffc00720c */ /* 0x000fe20003fa5070 */
[----:B------:R-:W-:Y:S01]  /*39a20*/  IMAD.WIDE R44, R0, 0x4, R176 ;  /* 0x00000004002c7825 */ /* 0x000fe200078e02b0 */
[----:B------:R-:W-:Y:S01]  /*39a30*/  SEL R252, R36, RZ, P3 ;  /* 0x000000ff24fc7207 */ /* 0x000fe20001800000 */
[----:B------:R-:W-:Y:S01]  /*39a40*/  STL.64 [R1+0xe98], R80 ;  /* 0x000e985001007387 */ /* 0x000fe20000100a00 */
[----:B------:R-:W-:-:S03]  /*39a50*/  ISETP.GE.AND P0, PT, R244, UR8, PT ;  /* 0x00000008f4007c0c */ /* 0x000fc6000bf06270 */
[----:B------:R-:W-:Y:S01]  /*39a60*/  STL.64 [R1+0xea0], R44 ;  /* 0x000ea02c01007387 */ /* 0x000fe20000100a00 */
[----:B------:R-:W-:-:S03]  /*39a70*/  ISETP.NE.U32.AND P2, PT, R4, RZ, PT ;  /* 0x000000ff0400720c */ /* 0x000fc60003f45070 */
[----:B------:R1:W-:Y:S01]  /*39a80*/  LDGSTS.E [R5+-0x71400], [R44.64], P6 ;  /* 0x8ec000002c057fae */ /* 0x0003e2000b12184c */
[----:B---3--:R-:W-:Y:S01]  /*39a90*/  IMAD.WIDE R36, R0, 0x4, R180 ;  /* 0x0000000400247825 */ /* 0x008fe200078e02b4 */
[----:B-1----:R-:W-:-:S04]  /*39aa0*/  SHF.R.U32.HI R181, RZ, 0x6, R245 ;  /* 0x00000006ffb57819 */ /* 0x002fc800000116f5 */
[----:B------:R1:W-:Y:S04]  /*39ab0*/  STL.64 [R1+0xea8], R36 ;  /* 0x000ea82401007387 */ /* 0x0003e80000100a00 */
[----:B------:R-:W3:Y:S01]  /*39ac0*/  LDL.LU.64 R244, [R1+0xe38] ;  /* 0x000e380001f47983 */ /* 0x000ee20000300a00 */
[----:B------:R-:W-:Y:S02]  /*39ad0*/  SGXT.U32 R181, R181, 0x1 ;  /* 0x00000001b5b5781a */ /* 0x000fe40000000000 */
[----:B------:R-:W-:Y:S02]  /*39ae0*/  IADD3 R4, R228, 0x100000, RZ ;  /* 0x00100000e4047810 */ /* 0x000fe40007ffe0ff */
[C---:B------:R-:W-:Y:S02]  /*39af0*/  LOP3.LUT R180, R181.reuse, 0xa, RZ, 0xfc, !PT ;  /* 0x0000000ab5b47812 */ /* 0x040fe400078efcff */
[----:B------:R-:W-:Y:S01]  /*39b00*/  LOP3.LUT R181, R181, 0xe, RZ, 0xfc, !PT ;  /* 0x0000000eb5b57812 */ /* 0x000fe200078efcff */
[----:B------:R1:W-:Y:S03]  /*39b10*/  LDGSTS.E [R4+-0x71000], [R36.64], P4 ;  /* 0x8f00000024047fae */ /* 0x0003e6000a12184c */
[----:B------:R-:W-:-:S02]  /*39b20*/  ISETP.GE.AND P4, PT, R181, UR8, PT ;  /* 0x00000008b5007c0c */ /* 0x000fc4000bf86270 */
[----:B------:R-:W4:Y:S01]  /*39b30*/  S2R R181, SR_TID.X ;  /* 0x0000000000b57919 */ /* 0x000f220000002100 */
[----:B------:R-:W-:Y:S02]  /*39b40*/  ISETP.NE.U32.AND P6, PT, R252, RZ, PT ;  /* 0x000000fffc00720c */ /* 0x000fe40003fc5070 */
[----:B------:R-:W-:Y:S01]  /*39b50*/  SEL R252, RZ, 0x4, P0 ;  /* 0x00000004fffc7807 */ /* 0x000fe20000000000 */
[----:B-1----:R-:W-:Y:S01]  /*39b60*/  IMAD.WIDE R36, R0, 0x4, R48 ;  /* 0x0000000400247825 */ /* 0x002fe200078e0230 */
[----:B------:R-:W-:-:S04]  /*39b70*/  ISETP.GE.AND P0, PT, R180, UR8, PT ;  /* 0x00000008b4007c0c */ /* 0x000fc8000bf06270 */
[----:B------:R1:W-:Y:S01]  /*39b80*/  LDGSTS.E [R5+-0x70c00], [R36.64], P1 ;  /* 0x8f40000024057fae */ /* 0x0003e2000892184c */
[----:B----4-:R-:W-:-:S04]  /*39b90*/  SHF.R.U32.HI R181, RZ, 0x6, R181 ;  /* 0x00000006ffb57819 */ /* 0x010fc800000116b5 */
[----:B------:R-:W-:-:S04]  /*39ba0*/  SGXT.U32 R181, R181, 0x1 ;  /* 0x00000001b5b5781a */ /* 0x000fc80000000000 */
[----:B------:R-:W-:Y:S02]  /*39bb0*/  LOP3.LUT R49, R181, 0x12, RZ, 0xfc, !PT ;  /* 0x00000012b5317812 */ /* 0x000fe400078efcff */
[----:B------:R-:W4:Y:S04]  /*39bc0*/  LDL.LU.64 R180, [R1+0xe28] ;  /* 0x000e280001b47983 */ /* 0x000f280000300a00 */
[----:B------:R1:W-:Y:S02]  /*39bd0*/  STL.64 [R1+0xeb0], R36 ;  /* 0x000eb02401007387 */ /* 0x0003e40000100a00 */
[C---:B-1----:R-:W-:Y:S02]  /*39be0*/  IADD3 R37, R228.reuse, 0x100000, RZ ;  /* 0x00100000e4257810 */ /* 0x042fe40007ffe0ff */
[----:B------:R-:W-:-:S02]  /*39bf0*/  IADD3 R36, R228, 0x100000, RZ ;  /* 0x00100000e4247810 */ /* 0x000fc40007ffe0ff */
[----:B------:R-:W1:Y:S01]  /*39c00*/  S2R R228, SR_TID.X ;  /* 0x0000000000e47919 */ /* 0x000e620000002100 */
[----:B------:R-:W-:Y:S02]  /*39c10*/  SEL R4, R252, RZ, P3 ;  /* 0x000000fffc047207 */ /* 0x000fe40001800000 */
[----:B------:R-:W-:Y:S02]  /*39c20*/  SEL R252, RZ, 0x4, P0 ;  /* 0x00000004fffc7807 */ /* 0x000fe40000000000 */
[----:B------:R-:W-:Y:S02]  /*39c30*/  ISETP.NE.U32.AND P0, PT, R4, RZ, PT ;  /* 0x000000ff0400720c */ /* 0x000fe40003f05070 */
[----:B------:R-:W-:Y:S02]  /*39c40*/  SEL R44, RZ, 0x4, P4 ;  /* 0x00000004ff2c7807 */ /* 0x000fe40002000000 */
[----:B------:R-:W-:Y:S02]  /*39c50*/  SEL R4, R252, RZ, P3 ;  /* 0x000000fffc047207 */ /* 0x000fe40001800000 */
[----:B------:R-:W-:-:S02]  /*39c60*/  ISETP.GE.AND P4, PT, R49, UR8, PT ;  /* 0x0000000831007c0c */ /* 0x000fc4000bf86270 */
[----:B------:R-:W-:Y:S01]  /*39c70*/  ISETP.NE.U32.AND P1, PT, R4, RZ, PT ;  /* 0x000000ff0400720c */ /* 0x000fe20003f25070 */
[----:B------:R-:W4:Y:S01]  /*39c80*/  LDL.LU.64 R48, [R1+0xe18] ;  /* 0x000e180001307983 */ /* 0x000f220000300a00 */
[----:B------:R-:W-:Y:S02]  /*39c90*/  SEL R4, RZ, 0x4, P4 ;  /* 0x00000004ff047807 */ /* 0x000fe40002000000 */
[----:B------:R-:W-:Y:S01]  /*39ca0*/  SEL R252, R44, RZ, P3 ;  /* 0x000000ff2cfc7207 */ /* 0x000fe20001800000 */
[----:B------:R-:W-:Y:S01]  /*39cb0*/  IMAD.WIDE R44, R0, 0x4, R250 ;  /* 0x00000004002c7825 */ /* 0x000fe200078e02fa */
[----:B-1----:R-:W-:Y:S02]  /*39cc0*/  SHF.R.U32.HI R228, RZ, 0x6, R228 ;  /* 0x00000006ffe47819 */ /* 0x002fe400000116e4 */
[----:B------:R-:W-:Y:S02]  /*39cd0*/  SEL R250, R4, RZ, P3 ;  /* 0x000000ff04fa7207 */ /* 0x000fe40001800000 */
[----:B------:R-:W-:Y:S01]  /*39ce0*/  SGXT.U32 R228, R228, 0x1 ;  /* 0x00000001e4e4781a */ /* 0x000fe20000000000 */
[----:B------:R-:W-:-:S05]  /*39cf0*/  IMAD.WIDE R50, R0, 0x4, R148 ;  /* 0x0000000400327825 */ /* 0x000fca00078e0294 */
[----:B------:R-:W-:Y:S04]  /*39d00*/  STL.64 [R1+0xeb8], R50 ;  /* 0x000eb83201007387 */ /* 0x000fe80000100a00 */
[----:B------:R-:W4:Y:S04]  /*39d10*/  LDL.LU.64 R148, [R1+0xe08] ;  /* 0x000e080001947983 */ /* 0x000f280000300a00 */
[----:B------:R-:W-:Y:S04]  /*39d20*/  STL.64 [R1+0xec0], R44 ;  /* 0x000ec02c01007387 */ /* 0x000fe80000100a00 */
[----:B------:R4:W-:Y:S01]  /*39d30*/  LDGSTS.E [R37+-0x70800], [R50.64], P2 ;  /* 0x8f80000032257fae */ /* 0x0009e2000912184c */
[----:B------:R-:W-:Y:S01]  /*39d40*/  ISETP.NE.U32.AND P4, PT, R252, RZ, PT ;  /* 0x000000fffc00720c */ /* 0x000fe20003f85070 */
[----:B---3--:R-:W-:Y:S01]  /*39d50*/  IMAD.WIDE R4, R0, 0x4, R244 ;  /* 0x0000000400047825 */ /* 0x008fe200078e02f4 */
[----:B------:R-:W-:Y:S01]  /*39d60*/  LOP3.LUT R245, R228, 0x16, RZ, 0xfc, !PT ;  /* 0x00000016e4f57812 */ /* 0x000fe200078efcff */
[----:B------:R4:W-:Y:S03]  /*39d70*/  LDGSTS.E [R36+-0x70400], [R44.64], P5 ;  /* 0x8fc000002c247fae */ /* 0x0009e6000a92184c */
[----:B------:R-:W-:Y:S01]  /*39d80*/  ISETP.GE.AND P2, PT, R245, UR8, PT ;  /* 0x00000008f5007c0c */ /* 0x000fe2000bf46270 */
[----:B------:R1:W-:Y:S04]  /*39d90*/  STL.64 [R1+0xc50], R4 ;  /* 0x000c500401007387 */ /* 0x0003e80000100a00 */
[----:B------:R-:W3:Y:S04]  /*39da0*/  LDL.LU.64 R244, [R1+0xdf8] ;  /* 0x000df80001f47983 */ /* 0x000ee80000300a00 */
[----:B------:R-:W1:Y:S01]  /*39db0*/  S2R R228, SR_TID.X ;  /* 0x0000000000e47919 */ /* 0x000e620000002100 */
[----:B--2---:R-:W-:-:S05]  /*39dc0*/  IADD3 R252, R229, 0x100000, RZ ;  /* 0x00100000e5fc7810 */ /* 0x004fca0007ffe0ff */
[----:B------:R2:W-:Y:S01]  /*39dd0*/  LDGSTS.E [R252+-0x77e00], [R4.64], P6 ;  /* 0x8820000004fc7fae */ /* 0x0005e2000b12184c */
[----:B-1----:R-:W-:-:S04]  /*39de0*/  SHF.R.U32.HI R228, RZ, 0x6, R228 ;  /* 0x00000006ffe47819 */ /* 0x002fc800000116e4 */
[----:B------:R-:W-:-:S04]  /*39df0*/  SGXT.U32 R228, R228, 0x1 ;  /* 0x00000001e4e4781a */ /* 0x000fc80000000000 */
[C---:B------:R-:W-:Y:S02]  /*39e00*/  LOP3.LUT R177, R228.reuse, 0x1a, RZ, 0xfc, !PT ;  /* 0x0000001ae4b17812 */ /* 0x040fe400078efcff */
[----:B------:R-:W-:-:S04]  /*39e10*/  LOP3.LUT R228, R228, 0x1e, RZ, 0xfc, !PT ;  /* 0x0000001ee4e47812 */ /* 0x000fc800078efcff */
[----:B------:R-:W-:Y:S02]  /*39e20*/  ISETP.GE.AND P6, PT, R228, UR8, PT ;  /* 0x00000008e4007c0c */ /* 0x000fe4000bfc6270 */
[----:B------:R-:W1:Y:S02]  /*39e30*/  S2R R228, SR_TID.X ;  /* 0x0000000000e47919 */ /* 0x000e640000002100 */
[----:B--2---:R-:W-:Y:S02]  /*39e40*/  SEL R252, RZ, 0x4, P6 ;  /* 0x00000004fffc7807 */ /* 0x004fe40003000000 */
[----:B-1----:R-:W-:-:S04]  /*39e50*/  SHF.R.U32.HI R228, RZ, 0x6, R228 ;  /* 0x00000006ffe47819 */ /* 0x002fc800000116e4 */
[----:B------:R-:W-:-:S04]  /*39e60*/  SGXT.U32 R228, R228, 0x1 ;  /* 0x00000001e4e4781a */ /* 0x000fc80000000000 */
[----:B------:R-:W-:-:S04]  /*39e70*/  LOP3.LUT R228, R228, 0x22, RZ, 0xfc, !PT ;  /* 0x00000022e4e47812 */ /* 0x000fc800078efcff */
[----:B------:R-:W-:Y:S02]  /*39e80*/  ISETP.GE.AND P6, PT, R228, UR8, PT ;  /* 0x00000008e4007c0c */ /* 0x000fe4000bfc6270 */
[----:B------:R-:W1:Y:S01]  /*39e90*/  S2R R228, SR_TID.X ;  /* 0x0000000000e47919 */ /* 0x000e620000002100 */
[----:B------:R-:W-:Y:S01]  /*39ea0*/  IADD3 R4, R229, 0x100000, RZ ;  /* 0x00100000e5047810 */ /* 0x000fe20007ffe0ff */
[C---:B----4-:R-:W-:Y:S02]  /*39eb0*/  IMAD.WIDE R36, R0.reuse, 0x4, R180 ;  /* 0x0000000400247825 */ /* 0x050fe400078e02b4 */
[----:B------:R-:W2:Y:S02]  /*39ec0*/  LDL.LU.64 R180, [R1+0xde8] ;  /* 0x000de80001b47983 */ /* 0x000ea40000300a00 */
[C---:B------:R-:W-:Y:S02]  /*39ed0*/  IMAD.WIDE R50, R0.reuse, 0x4, R48 ;  /* 0x0000000400327825 */ /* 0x040fe400078e0230 */
[----:B------:R4:W-:Y:S04]  /*39ee0*/  STL.64 [R1+0xc58], R36 ;  /* 0x000c582401007387 */ /* 0x0009e80000100a00 */
[----:B------:R4:W-:Y:S01]  /*39ef0*/  LDGSTS.E [R4+-0x77a00], [R36.64], P0 ;  /* 0x8860000024047fae */ /* 0x0009e2000812184c */
[----:B------:R-:W-:-:S03]  /*39f00*/  IMAD.WIDE R44, R0, 0x4, R148 ;  /* 0x00000004002c7825 */ /* 0x000fc600078e0294 */
[----:B------:R-:W2:Y:S01]  /*39f10*/  LDL.LU.64 R48, [R1+0xdd8] ;  /* 0x000dd80001307983 */ /* 0x000ea20000300a00 */
[----:B-1----:R-:W-:-:S04]  /*39f20*/  SHF.R.U32.HI R228, RZ, 0x6, R228 ;  /* 0x00000006ffe47819 */ /* 0x002fc800000116e4 */
[----:B------:R-:W-:Y:S02]  /*39f30*/  SGXT.U32 R228, R228, 0x1 ;  /* 0x00000001e4e4781a */ /* 0x000fe40000000000 */
[----:B----4-:R-:W-:Y:S01]  /*39f40*/  IADD3 R37, R229, 0x100000, RZ ;  /* 0x00100000e5257810 */ /* 0x010fe20007ffe0ff */
[----:B------:R-:W-:Y:S04]  /*39f50*/  STL.64 [R1+0xc60], R50 ;  /* 0x000c603201007387 */ /* 0x000fe80000100a00 */
[----:B------:R-:W4:Y:S04]  /*39f60*/  LDL.LU.64 R148, [R1+0xdc8] ;  /* 0x000dc80001947983 */ /* 0x000f280000300a00 */
[----:B------:R-:W-:Y:S04]  /*39f70*/  STL.64 [R1+0xc88], R44 ;  /* 0x000c882c01007387 */ /* 0x000fe80000100a00 */
        /* <DEDUP_REMOVED lines=9> */
[----:B------:R-:W-:Y:S02]  /*3a010*/  ISETP.GE.AND P2, PT, R177, UR8, PT ;  /* 0x00000008b1007c0c */ /* 0x000fe4000bf46270 */
[----:B------:R-:W-:Y:S02]  /*3a020*/  SEL R250, R250, RZ, P3 ;  /* 0x000000fffafa7207 */ /* 0x000fe40001800000 */
[----:B------:R-:W-:Y:S02]  /*3a030*/  SEL R251, RZ, 0x4, P2 ;  /* 0x00000004fffb7807 */ /* 0x000fe40001000000 */
[----:B------:R-:W-:Y:S02]  /*3a040*/  ISETP.NE.U32.AND P2, PT, R250, RZ, PT ;  /* 0x000000fffa00720c */ /* 0x000fe40003f45070 */
[----:B------:R-:W-:-:S02]  /*3a050*/  SEL R250, R252, RZ, P3 ;  /* 0x000000fffcfa7207 */ /* 0x000fc40001800000 */
[----:B------:R-:W-:Y:S02]  /*3a060*/  IADD3 R36, R229, 0x100000, RZ ;  /* 0x00100000e5247810 */ /* 0x000fe40007ffe0ff */
[----:B-1----:R-:W-:-:S03]  /*3a070*/  SHF.R.U32.HI R228, RZ, 0x6, R228 ;  /* 0x00000006ffe47819 */ /* 0x002fc600000116e4 */
[----:B------:R2:W-:Y:S01]  /*3a080*/  LDGSTS.E [R36+-0x77200], [R44.64], P4 ;  /* 0x88e000002c247fae */ /* 0x0005e2000a12184c */
[----:B------:R-:W-:Y:S02]  /*3a090*/  SGXT.U32 R228, R228, 0x1 ;  /* 0x00000001e4e4781a */ /* 0x000fe40000000000 */
[----:B------:R-:W-:Y:S02]  /*3a0a0*/  IADD3 R252, R229, 0x100000, RZ ;  /* 0x00100000e5fc7810 */ /* 0x000fe40007ffe0ff */
[C---:B------:R-:W-:Y:S02]  /*3a0b0*/  LOP3.LUT R177, R228.reuse, 0x2a, RZ, 0xfc, !PT ;  /* 0x0000002ae4b17812 */ /* 0x040fe400078efcff */
[----:B------:R-:W-:Y:S01]  /*3a0c0*/  LOP3.LUT R228, R228, 0x2e, RZ, 0xfc, !PT ;  /* 0x0000002ee4e47812 */ /* 0x000fe200078efcff */
[----:B------:R1:W-:Y:S03]  /*3a0d0*/  LDGSTS.E [R252+-0x76e00], [R4.64], P5 ;  /* 0x8920000004fc7fae */ /* 0x0003e6000a92184c */
[----:B------:R-:W-:-:S02]  /*3a0e0*/  ISETP.GE.AND P5, PT, R228, UR8, PT ;  /* 0x00000008e4007c0c */ /* 0x000fc4000bfa6270 */
[----:B------:R-:W2:Y:S02]  /*3a0f0*/  S2R R228, SR_TID.X ;  /* 0x0000000000e47919 */ /* 0x000ea40000002100 */
[----:B-1----:R-:W-:Y:S02]  /*3a100*/  SEL R252, RZ, 0x4, P5 ;  /* 0x00000004fffc7807 */ /* 0x002fe40002800000 */
[----:B--2---:R-:W-:-:S04]  /*3a110*/  SHF.R.U32.HI R228, RZ, 0x6, R228 ;  /* 0x00000006ffe47819 */ /* 0x004fc800000116e4 */
[----:B------:R-:W-:-:S04]  /*3a120*/  SGXT.U32 R228, R228, 0x1 ;  /* 0x00000001e4e4781a */ /* 0x000fc80000000000 */
[----:B------:R-:W-:-:S04]  /*3a130*/  LOP3.LUT R228, R228, 0x32, RZ, 0xfc, !PT ;  /* 0x00000032e4e47812 */ /* 0x000fc800078efcff */
[----:B------:R-:W-:Y:S02]  /*3a140*/  ISETP.GE.AND P5, PT, R228, UR8, PT ;  /* 0x00000008e4007c0c */ /* 0x000fe4000bfa6270 */
[----:B------:R-:W1:Y:S01]  /*3a150*/  S2R R228, SR_TID.X ;  /* 0x0000000000e47919 */ /* 0x000e620000002100 */
[----:B------:R-:W-:Y:S01]  /*3a160*/  SEL R251, R251, RZ, P3 ;  /* 0x000000fffbfb7207 */ /* 0x000fe20001800000 */
[C---:B------:R-:W-:Y:S01]  /*3a170*/  IMAD.WIDE R36, R0.reuse, 0x4, R180 ;  /* 0x0000000400247825 */ /* 0x040fe200078e02b4 */
[----:B------:R-:W-:Y:S01]  /*3a180*/  IADD3 R4, R229, 0x100000, RZ ;  /* 0x00100000e5047810 */ /* 0x000fe20007ffe0ff */
[----:B------:R-:W2:Y:S01]  /*3a190*/  LDL.LU.64 R180, [R1+0xda8] ;  /* 0x000da80001b47983 */ /* 0x000ea20000300a00 */
[----:B------:R-:W-:Y:S01]  /*3a1a0*/  ISETP.NE.U32.AND P0, PT, R251, RZ, PT ;  /* 0x000000fffb00720c */ /* 0x000fe20003f05070 */
[C---:B------:R-:W-:Y:S02]  /*3a1b0*/  IMAD.WIDE R50, R0.reuse, 0x4, R48 ;  /* 0x0000000400327825 */ /* 0x040fe400078e0230 */
[----:B------:R1:W-:Y:S04]  /*3a1c0*/  STL.64 [R1+0xcb0], R36 ;  /* 0x000cb02401007387 */ /* 0x0003e80000100a00 */
[----:B------:R1:W-:Y:S04]  /*3a1d0*/  LDGSTS.E [R4+-0x76a00], [R36.64], P2 ;  /* 0x8960000024047fae */ /* 0x0003e8000912184c */
[----:B------:R-:W2:Y:S01]  /*3a1e0*/  LDL.LU.64 R48, [R1+0xd98] ;  /* 0x000d980001307983 */ /* 0x000ea20000300a00 */
[----:B-1----:R-:W-:Y:S01]  /*3a1f0*/  SHF.R.U32.HI R228, RZ, 0x6, R228 ;  /* 0x00000006ffe47819 */ /* 0x002fe200000116e4 */
[----:B----4-:R-:W-:-:S03]  /*3a200*/  IMAD.WIDE R44, R0, 0x4, R148 ;  /* 0x00000004002c7825 */ /* 0x010fc600078e0294 */
[----:B------:R-:W-:Y:S02]  /*3a210*/  SGXT.U32 R228, R228, 0x1 ;  /* 0x00000001e4e4781a */ /* 0x000fe40000000000 */
[----:B------:R-:W-:Y:S01]  /*3a220*/  IADD3 R37, R229, 0x100000, RZ ;  /* 0x00100000e5257810 */ /* 0x000fe20007ffe0ff */
        /* <DEDUP_REMOVED lines=10> */
[----:B------:R-:W-:-:S02]  /*3a2d0*/  SEL R251, RZ, 0x4, P6 ;  /* 0x00000004fffb7807 */ /* 0x000fc40003000000 */
[----:B------:R-:W-:Y:S02]  /*3a2e0*/  ISETP.NE.U32.AND P6, PT, R250, RZ, PT ;  /* 0x000000fffa00720c */ /* 0x000fe40003fc5070 */
[----:B------:R-:W-:-:S04]  /*3a2f0*/  SEL R250, R251, RZ, P3 ;  /* 0x000000fffbfa7207 */ /* 0x000fc80001800000 */
[----:B------:R-:W-:Y:S02]  /*3a300*/  ISETP.NE.U32.AND P4, PT, R250, RZ, PT ;  /* 0x000000fffa00720c */ /* 0x000fe40003f85070 */
[----:B------:R-:W-:Y:S02]  /*3a310*/  SEL R250, RZ, 0x4, P1 ;  /* 0x00000004fffa7807 */ /* 0x000fe40000800000 */
[----:B------:R-:W-:Y:S02]  /*3a320*/  ISETP.GE.AND P1, PT, R177, UR8, PT ;  /* 0x00000008b1007c0c */ /* 0x000fe4000bf26270 */
[----:B------:R-:W-:Y:S02]  /*3a330*/  SEL R250, R250, RZ, P3 ;  /* 0x000000fffafa7207 */ /* 0x000fe40001800000 */
[----:B------:R-:W-:Y:S02]  /*3a340*/  SEL R251, RZ, 0x4, P1 ;  /* 0x00000004fffb7807 */ /* 0x000fe40000800000 */
[----:B-1----:R-:W-:-:S02]  /*3a350*/  SHF.R.U32.HI R228, RZ, 0x6, R228 ;  /* 0x00000006ffe47819 */ /* 0x002fc400000116e4 */
[----:B------:R-:W-:Y:S02]  /*3a360*/  ISETP.NE.U32.AND P1, PT, R250, RZ, PT ;  /* 0x000000fffa00720c */ /* 0x000fe40003f25070 */
[----:B------:R-:W-:Y:S02]  /*3a370*/  SGXT.U32 R228, R228, 0x1 ;  /* 0x00000001e4e4781a */ /* 0x000fe40000000000 */
[----:B------:R-:W-:Y:S02]  /*3a380*/  SEL R250, R252, RZ, P3 ;  /* 0x000000fffcfa7207 */ /* 0x000fe40001800000 */
[C---:B------:R-:W-:Y:S02]  /*3a390*/  IADD3 R36, R229.reuse, 0x100000, RZ ;  /* 0x00100000e5247810 */ /* 0x040fe40007ffe0ff */
[----:B------:R-:W-:Y:S02]  /*3a3a0*/  IADD3 R252, R229, 0x100000, RZ ;  /* 0x00100000e5fc7810 */ /* 0x000fe40007ffe0ff */
[C---:B------:R-:W-:Y:S01]  /*3a3b0*/  LOP3.LUT R177, R228.reuse, 0x3a, RZ, 0xfc, !PT ;  /* 0x0000003ae4b17812 */ /* 0x040fe200078efcff */
[----:B------:R2:W-:Y:S01]  /*3a3c0*/  LDGSTS.E [R36+-0x76200], [R44.64], P6 ;  /* 0x89e000002c247fae */ /* 0x0005e2000b12184c */
[----:B------:R-:W-:-:S03]  /*3a3d0*/  LOP3.LUT R228, R228, 0x3e, RZ, 0xfc, !PT ;  /* 0x0000003ee4e47812 */ /* 0x000fc600078efcff */
[----:B------:R1:W-:Y:S01]  /*3a3e0*/  LDGSTS.E [R252+-0x75e00], [R4.64], P4 ;  /* 0x8a20000004fc7fae */ /* 0x0003e2000a12184c */
[----:B------:R-:W-:-:S03]  /*3a3f0*/  ISETP.GE.AND P4, PT, R228, UR8, PT ;  /* 0x00000008e4007c0c */ /* 0x000fc6000bf86270 */
[----:B------:R-:W2:Y:S01]  /*3a400*/  S2R R228, SR_TID.X ;  /* 0x0000000000e47919 */ /* 0x000ea20000002100 */
        /* <DEDUP_REMOVED lines=48> */
[----:B------:R-:W1:Y:S02]  /*3a710*/  S2R R228, SR_TID.X ;  /* 0x0000000000e47919 */ /* 0x000e640000002100 */
[----:B-1----:R-:W-:Y:S02]  /*3a720*/  SEL R252, RZ, 0x4, P6 ;  /* 0x00000004fffc7807 */ /* 0x002fe40003000000 */
[----:B------:R-:W-:-:S04]  /*3a730*/  SHF.R.U32.HI R228, RZ, 0x6, R228 ;  /* 0x00000006ffe47819 */ /* 0x000fc800000116e4 */
[----:B------:R-:W-:-:S04]  /*3a740*/  SGXT.U32 R228, R228, 0x1 ;  /* 0x00000001e4e4781a */ /* 0x000fc80000000000 */
[----:B------:R-:W-:-:S04]  /*3a750*/  LOP3.LUT R228, R228, 0x52, RZ, 0xfc, !PT ;  /* 0x00000052e4e47812 */ /* 0x000fc800078efcff */
[----:B------:R-:W-:Y:S02]  /*3a760*/  ISETP.GE.AND P6, PT, R228, UR8, PT ;  /* 0x00000008e4007c0c */ /* 0x000fe4000bfc6270 */
[----:B------:R-:W1:Y:S01]  /*3a770*/  S2R R228, SR_TID.X ;  /* 0x0000000000e47919 */ /* 0x000e620000002100 */
[----:B------:R-:W-:Y:S01]  /*3a780*/  SEL R251, R251, RZ, P3 ;  /* 0x000000fffbfb7207 */ /* 0x000fe20001800000 */
[C---:B--2---:R-:W-:Y:S01]  /*3a790*/  IMAD.WIDE R36, R0.reuse, 0x4, R180 ;  /* 0x0000000400247825 */ /* 0x044fe200078e02b4 */
        /* <DEDUP_REMOVED lines=9> */
[----:B------:R-:W-:Y:S01]  /*3a830*/  SGXT.U32 R228, R228, 0x1 ;  /* 0x00000001e4e4781a */ /* 0x000fe20000000000 */
[----:B------:R-:W-:Y:S01]  /*3a840*/  STL.64 [R1+0xd40], R50 ;  /* 0x000d403201007387 */ /* 0x000fe20000100a00 */
[----:B------:R-:W-:-:S03]  /*3a850*/  IADD3 R37, R229, 0x100000, RZ ;  /* 0x00100000e5257810 */ /* 0x000fc60007ffe0ff */
[----:B------:R-:W4:Y:S04]  /*3a860*/  LDL.LU.64 R148, [R1+0xd08] ;  /* 0x000d080001947983 */ /* 0x000f280000300a00 */
[----:B------:R-:W-:Y:S04]  /*3a870*/  STL.64 [R1+0xd48], R44 ;  /* 0x000d482c01007387 */ /* 0x000fe80000100a00 */
[----:B------:R2:W-:Y:S01]  /*3a880*/  LDGSTS.E [R37+-0x74600], [R50.64], P1 ;  /* 0x8ba0000032257fae */ /* 0x0005e2000892184c */
[----:B---3--:R-:W-:Y:S01]  /*3a890*/  IMAD.WIDE R4, R0, 0x4, R244 ;  /* 0x0000000400047825 */ /* 0x008fe200078e02f4 */
[----:B------:R-:W-:-:S04]  /*3a8a0*/  LOP3.LUT R245, R228, 0x56, RZ, 0xfc, !PT ;  /* 0x00000056e4f57812 */ /* 0x000fc800078efcff */
[----:B------:R-:W-:Y:S01]  /*3a8b0*/  ISETP.GE.AND P1, PT, R245, UR8, PT ;  /* 0x00000008f5007c0c */ /* 0x000fe2000bf26270 */
[----:B------:R1:W-:Y:S04]  /*3a8c0*/  STL.64 [R1+0xd38], R4 ;  /* 0x000d380401007387 */ /* 0x0003e80000100a00 */
[----:B------:R-:W3:Y:S01]  /*3a8d0*/  LDL.LU.64 R244, [R1+0xcf8] ;  /* 0x000cf80001f47983 */ /* 0x000ee20000300a00 */
[----:B------:R-:W-:Y:S02]  /*3a8e0*/  SEL R251, RZ, 0x4, P4 ;  /* 0x00000004fffb7807 */ /* 0x000fe40002000000 */
[----:B------:R-:W-:Y:S02]  /*3a8f0*/  ISETP.NE.U32.AND P4, PT, R250, RZ, PT ;  /* 0x000000fffa00720c */ /* 0x000fe40003f85070 */
[----:B------:R-:W-:-:S04]  /*3a900*/  SEL R250, R251, RZ, P3 ;  /* 0x000000fffbfa7207 */ /* 0x000fc80001800000 */
[----:B------:R-:W-:Y:S02]  /*3a910*/  ISETP.NE.U32.AND P5, PT, R250, RZ, PT ;  /* 0x000000fffa00720c */ /* 0x000fe40003fa5070 */
[----:B------:R-:W-:Y:S02]  /*3a920*/  SEL R250, RZ, 0x4, P2 ;  /* 0x00000004fffa7807 */ /* 0x000fe40001000000 */
[----:B------:R-:W-:Y:S02]  /*3a930*/  ISETP.GE.AND P2, PT, R177, UR8, PT ;  /* 0x00000008b1007c0c */ /* 0x000fe4000bf46270 */
[----:B------:R-:W-:Y:S02]  /*3a940*/  SEL R250, R250, RZ, P3 ;  /* 0x000000fffafa7207 */ /* 0x000fe40001800000 */
[----:B------:R-:W-:Y:S02]  /*3a950*/  SEL R251, RZ, 0x4, P2 ;  /* 0x00000004fffb7807 */ /* 0x000fe40001000000 */
[----:B------:R-:W-:-:S02]  /*3a960*/  IADD3 R36, R229, 0x100000, RZ ;  /* 0x00100000e5247810 */ /* 0x000fc40007ffe0ff */
[----:B------:R-:W-:Y:S02]  /*3a970*/  ISETP.NE.U32.AND P2, PT, R250, RZ, PT ;  /* 0x000000fffa00720c */ /* 0x000fe40003f45070 */
[----:B------:R-:W-:Y:S01]  /*3a980*/  SEL R250, R252, RZ, P3 ;  /* 0x000000fffcfa7207 */ /* 0x000fe20001800000 */
[----:B------:R2:W-:Y:S01]  /*3a990*/  LDGSTS.E [R36+-0x74200], [R44.64], P4 ;  /* 0x8be000002c247fae */ /* 0x0005e2000a12184c */
[----:B------:R-:W-:-:S05]  /*3a9a0*/  IADD3 R252, R229, 0x100000, RZ ;  /* 0x00100000e5fc7810 */ /* 0x000fca0007ffe0ff */
[----:B------:R1:W-:Y:S02]  /*3a9b0*/  LDGSTS.E [R252+-0x73e00], [R4.64], P5 ;  /* 0x8c20000004fc7fae */ /* 0x0003e4000a92184c */
[----:B-1----:R-:W-:Y:S01]  /*3a9c0*/  IADD3 R4, R229, 0x100000, RZ ;  /* 0x00100000e5047810 */ /* 0x002fe20007ffe0ff */
[C---:B--2---:R-:W-:Y:S02]  /*3a9d0*/  IMAD.WIDE R36, R0.reuse, 0x4, R180 ;  /* 0x0000000400247825 */ /* 0x044fe400078e02b4 */
[----:B------:R-:W2:Y:S04]  /*3a9e0*/  LDL.LU.64 R180, [R1+0xce8] ;  /* 0x000ce80001b47983 */ /* 0x000ea80000300a00 */
[----:B------:R1:W-:Y:S04]  /*3a9f0*/  STL.64 [R1+0xd28], R36 ;  /* 0x000d282401007387 */ /* 0x0003e80000100a00 */
[----:B------:R3:W-:Y:S01]  /*3aa00*/  LDGSTS.E [R4+-0x73a00], [R36.64], P2 ;  /* 0x8c60000024047fae */ /* 0x0007e2000912184c */
[----:B------:R-:W-:-:S03]  /*3aa10*/  IMAD.WIDE R50, R0, 0x4, R48 ;  /* 0x0000000400327825 */ /* 0x000fc600078e0230 */
[----:B------:R-:W2:Y:S04]  /*3aa20*/  LDL.LU.64 R48, [R1+0xcd8] ;  /* 0x000cd80001307983 */ /* 0x000ea80000300a00 */
[----:B------:R-:W-:Y:S01]  /*3aa30*/  STL.64 [R1+0xd18], R50 ;  /* 0x000d183201007387 */ /* 0x000fe20000100a00 */
[----:B----4-:R-:W-:-:S03]  /*3aa40*/  IMAD.WIDE R44, R0, 0x4, R148 ;  /* 0x00000004002c7825 */ /* 0x010fc600078e0294 */
[----:B------:R-:W4:Y:S04]  /*3aa50*/  LDL.LU.64 R148, [R1+0xcc8] ;  /* 0x000cc80001947983 */ /* 0x000f280000300a00 */
[----:B------:R-:W-:Y:S04]  /*3aa60*/  STL.64 [R1+0xd08], R44 ;  /* 0x000d082c01007387 */ /* 0x000fe80000100a00 */
[----:B------:R-:W1:Y:S02]  /*3aa70*/  S2R R228, SR_TID.X ;  /* 0x0000000000e47919 */ /* 0x000e640000002100 */
[----:B-1----:R-:W-:-:S04]  /*3aa80*/  SHF.R.U32.HI R228, RZ, 0x6, R228 ;  /* 0x00000006ffe47819 */ /* 0x002fc800000116e4 */
[----:B------:R-:W-:-:S04]  /*3aa90*/  SGXT.U32 R228, R228, 0x1 ;  /* 0x00000001e4e4781a */ /* 0x000fc80000000000 */
[C---:B------:R-:W-:Y:S02]  /*3aaa0*/  LOP3.LUT R177, R228.reuse, 0x5a, RZ, 0xfc, !PT ;  /* 0x0000005ae4b17812 */ /* 0x040fe400078efcff */
[----:B------:R-:W-:-:S04]  /*3aab0*/  LOP3.LUT R228, R228, 0x5e, RZ, 0xfc, !PT ;  /* 0x0000005ee4e47812 */ /* 0x000fc800078efcff */
[----:B------:R-:W-:Y:S02]  /*3aac0*/  ISETP.GE.AND P5, PT, R228, UR8, PT ;  /* 0x00000008e4007c0c */ /* 0x000fe4000bfa6270 */
[----:B------:R-:W1:Y:S01]  /*3aad0*/  S2R R228, SR_TID.X ;  /* 0x0000000000e47919 */ /* 0x000e620000002100 */
[----:B---3--:R-:W-:-:S03]  /*3aae0*/  IMAD.WIDE R4, R0, 0x4, R244 ;  /* 0x0000000400047825 */ /* 0x008fc600078e02f4 */
[----:B------:R-:W2:Y:S01]  /*3aaf0*/  LDL.LU.64 R244, [R1+0xcb8] ;  /* 0x000cb80001f47983 */ /* 0x000ea20000300a00 */
[----:B-1----:R-:W-:-:S04]  /*3ab00*/  SHF.R.U32.HI R228, RZ, 0x6, R228 ;  /* 0x00000006ffe47819 */ /* 0x002fc800000116e4 */
[----:B------:R-:W-:-:S04]  /*3ab10*/  SGXT.U32 R228, R228, 0x1 ;  /* 0x00000001e4e4781a */ /* 0x000fc80000000000 */
[----:B------:R-:W-:Y:S02]  /*3ab20*/  LOP3.LUT R228, R228, 0x62, RZ, 0xfc, !PT ;  /* 0x00000062e4e47812 */ /* 0x000fe400078efcff */
[----:B------:R-:W-:Y:S02]  /*3ab30*/  SEL R252, RZ, 0x4, P5 ;  /* 0x00000004fffc7807 */ /* 0x000fe40002800000 */
[----:B------:R-:W-:Y:S02]  /*3ab40*/  ISETP.GE.AND P5, PT, R228, UR8, PT ;  /* 0x00000008e4007c0c */ /* 0x000fe4000bfa6270 */
[----:B------:R-:W1:Y:S01]  /*3ab50*/  S2R R228, SR_TID.X ;  /* 0x0000000000e47919 */ /* 0x000e620000002100 */
[----:B------:R-:W-:-:S04]  /*3ab60*/  SEL R251, R251, RZ, P3 ;  /* 0x000000fffbfb7207 */ /* 0x000fc80001800000 */
[----:B------:R-:W-:Y:S02]  /*3ab70*/  ISETP.NE.U32.AND P0, PT, R251, RZ, PT ;  /* 0x000000fffb00720c */ /* 0x000fe40003f05070 */
[----:B------:R-:W-:Y:S02]  /*3ab80*/  SEL R251, RZ, 0x4, P6 ;  /* 0x00000004fffb7807 */ /* 0x000fe40003000000 */
[----:B------:R-:W-:Y:S02]  /*3ab90*/  ISETP.NE.U32.AND P6, PT, R250, RZ, PT ;  /* 0x000000fffa00720c */ /* 0x000fe40003fc5070 */
[----:B------:R-:W-:-:S04]  /*3aba0*/  SEL R250, R251, RZ, P3 ;  /* 0x000000fffbfa7207 */ /* 0x000fc80001800000 */
[----:B------:R-:W-:Y:S02]  /*3abb0*/  ISETP.NE.U32.AND P4, PT, R250, RZ, PT ;  /* 0x000000fffa00720c */ /* 0x000fe40003f85070 */
[----:B------:R-:W-:Y:S02]  /*3abc0*/  SEL R250, RZ, 0x4, P1 ;  /* 0x00000004fffa7807 */ /* 0x000fe40000800000 */
[----:B-1----:R-:W-:-:S04]  /*3abd0*/  SHF.R.U32.HI R228, RZ, 0x6, R228 ;  /* 0x00000006ffe47819 */ /* 0x002fc800000116e4 */
[----:B------:R-:W-:Y:S02]  /*3abe0*/  SGXT.U32 R228, R228, 0x1 ;  /* 0x00000001e4e4781a */ /* 0x000fe40000000000 */
[----:B------:R-:W-:Y:S02]  /*3abf0*/  ISETP.GE.AND P1, PT, R177, UR8, PT ;  /* 0x00000008b1007c0c */ /* 0x000fe4000bf26270 */
[----:B------:R-:W-:Y:S02]  /*3ac00*/  LOP3.LUT R177, R228, 0x66, RZ, 0xfc, !PT ;  /* 0x00000066e4b17812 */ /* 0x000fe400078efcff */
[----:B------:R-:W1:Y:S01]  /*3ac10*/  S2R R228, SR_TID.X ;  /* 0x0000000000e47919 */ /* 0x000e620000002100 */
[----:B------:R-:W-:-:S05]  /*3ac20*/  IADD3 R37, R229, 0x100000, RZ ;  /* 0x00100000e5257810 */ /* 0x000fca0007ffe0ff */
[----:B------:R2:W-:Y:S01]  /*3ac30*/  LDGSTS.E [R37+-0x73600], [R50.64], P0 ;  /* 0x8ca0000032257fae */ /* 0x0005e2000812184c */
[----:B------:R-:W-:Y:S02]  /*3ac40*/  ISETP.GE.AND P0, PT, R177, UR8, PT ;  /* 0x00000008b1007c0c */ /* 0x000fe4000bf06270 */
[----:B-1----:R-:W-:-:S04]  /*3ac50*/  SHF.R.U32.HI R228, RZ, 0x6, R228 ;  /* 0x00000006ffe47819 */ /* 0x002fc800000116e4 */
[----:B------:R-:W-:-:S04]  /*3ac60*/  SGXT.U32 R228, R228, 0x1 ;  /* 0x00000001e4e4781a */ /* 0x000fc80000000000 */
[C---:B------:R-:W-:Y:S02]  /*3ac70*/  LOP3.LUT R176, R228.reuse, 0x6a, RZ, 0xfc, !PT ;  /* 0x0000006ae4b07812 */ /* 0x040fe400078efcff */
[----:B------:R-:W-:Y:S02]  /*3ac80*/  LOP3.LUT R177, R228, 0x6e, RZ, 0xfc, !PT ;  /* 0x0000006ee4b17812 */ /* 0x000fe400078efcff */
[----:B------:R-:W1:Y:S01]  /*3ac90*/  S2R R228, SR_TID.X ;  /* 0x0000000000e47919 */ /* 0x000e620000002100 */
[----:B------:R-:W-:Y:S02]  /*3aca0*/  SEL R250, R250, RZ, P3 ;  /* 0x000000fffafa7207 */ /* 0x000fe40001800000 */
[----:B------:R-:W-:Y:S02]  /*3acb0*/  SEL R251, RZ, 0x4, P1 ;  /* 0x00000004fffb7807 */ /* 0x000fe40000800000 */
[----:B------:R-:W-:Y:S02]  /*3acc0*/  ISETP.NE.U32.AND P1, PT, R250, RZ, PT ;  /* 0x000000fffa00720c */ /* 0x000fe40003f25070 */
[----:B------:R-:W-:-:S02]  /*3acd0*/  SEL R250, R252, RZ, P3 ;  /* 0x000000fffcfa7207 */ /* 0x000fc40001800000 */
[C---:B------:R-:W-:Y:S02]  /*3ace0*/  IADD3 R36, R229.reuse, 0x100000, RZ ;  /* 0x00100000e5247810 */ /* 0x040fe40007ffe0ff */
[----:B------:R-:W-:-:S03]  /*3acf0*/  IADD3 R252, R229, 0x100000, RZ ;  /* 0x00100000e5fc7810 */ /* 0x000fc60007ffe0ff */
[----:B------:R2:W-:Y:S04]  /*3ad00*/  LDGSTS.E [R36+-0x73200], [R44.64], P6 ;  /* 0x8ce000002c247fae */ /* 0x0005e8000b12184c */
[----:B------:R2:W-:Y:S01]  /*3ad10*/  LDGSTS.E [R252+-0x72e00], [R4.64], P4 ;  /* 0x8d20000004fc7fae */ /* 0x0005e2000a12184c */
[----:B-1----:R-:W-:-:S04]  /*3ad20*/  SHF.R.U32.HI R228, RZ, 0x6, R228 ;  /* 0x00000006ffe47819 */ /* 0x002fc800000116e4 */
[----:B------:R-:W-:Y:S02]  /*3ad30*/  SGXT.U32 R228, R228, 0x1 ;  /* 0x00000001e4e4781a */ /* 0x000fe40000000000 */
[----:B------:R-:W-:Y:S02]  /*3ad40*/  ISETP.GE.AND P4, PT, R177, UR8, PT ;  /* 0x00000008b1007c0c */ /* 0x000fe4000bf86270 */
[----:B------:R-:W-:Y:S02]  /*3ad50*/  LOP3.LUT R228, R228, 0x72, RZ, 0xfc, !PT ;  /* 0x00000072e4e47812 */ /* 0x000fe400078efcff */
[----:B--2---:R-:W-:Y:S02]  /*3ad60*/  SEL R252, RZ, 0x4, P4 ;  /* 0x00000004fffc7807 */ /* 0x004fe40002000000 */
[----:B------:R-:W-:Y:S02]  /*3ad70*/  ISETP.GE.AND P4, PT, R228, UR8, PT ;  /* 0x00000008e4007c0c */ /* 0x000fe4000bf86270 */
[----:B------:R-:W1:Y:S01]  /*3ad80*/  S2R R228, SR_TID.X ;  /* 0x0000000000e47919 */ /* 0x000e620000002100 */
[----:B------:R-:W-:-:S03]  /*3ad90*/  IMAD.WIDE R36, R0, 0x4, R180 ;  /* 0x0000000400247825 */ /* 0x000fc600078e02b4 */
[----:B------:R2:W-:Y:S01]  /*3ada0*/  STL.64 [R1+0xcf8], R4 ;  /* 0x000cf80401007387 */ /* 0x0005e20000100a00 */
[----:B------:R-:W-:Y:S02]  /*3adb0*/  SEL R251, R251, RZ, P3 ;  /* 0x000000fffbfb7207 */ /* 0x000fe40001800000 */
[----:B--2---:R-:W-:-:S05]  /*3adc0*/  IADD3 R4, R229, 0x100000, RZ ;  /* 0x00100000e5047810 */ /* 0x004fca0007ffe0ff */
[----:B------:R2:W-:Y:S01]  /*3add0*/  LDGSTS.E [R4+-0x72a00], [R36.64], P1 ;  /* 0x8d60000024047fae */ /* 0x0005e2000892184c */
[----:B-1----:R-:W-:-:S04]  /*3ade0*/  SHF.R.U32.HI R228, RZ, 0x6, R228 ;  /* 0x00000006ffe47819 */ /* 0x002fc800000116e4 */
[----:B------:R-:W-:Y:S02]  /*3adf0*/  SGXT.U32 R228, R228, 0x1 ;  /* 0x00000001e4e4781a */ /* 0x000fe40000000000 */
[----:B------:R-:W-:Y:S02]  /*3ae00*/  ISETP.NE.U32.AND P2, PT, R251, RZ, PT ;  /* 0x000000fffb00720c */ /* 0x000fe40003f45070 */
[----:B------:R-:W-:Y:S02]  /*3ae10*/  SEL R251, RZ, 0x4, P5 ;  /* 0x00000004fffb7807 */ /* 0x000fe40002800000 */
[----:B------:R-:W-:Y:S02]  /*3ae20*/  ISETP.NE.U32.AND P5, PT, R250, RZ, PT ;  /* 0x000000fffa00720c */ /* 0x000fe40003fa5070 */
[----:B------:R-:W-:-:S04]  /*3ae30*/  SEL R250, R251, RZ, P3 ;  /* 0x000000fffbfa7207 */ /* 0x000fc80001800000 */
[----:B------:R-:W-:Y:S02]  /*3ae40*/  ISETP.NE.U32.AND P6, PT, R250, RZ, PT ;  /* 0x000000fffa00720c */ /* 0x000fe40003fc5070 */
[----:B------:R-:W-:Y:S02]  /*3ae50*/  SEL R250, RZ, 0x4, P0 ;  /* 0x00000004fffa7807 */ /* 0x000fe40000000000 */
[----:B------:R-:W-:Y:S01]  /*3ae60*/  ISETP.GE.AND P0, PT, R176, UR8, PT ;  /* 0x00000008b0007c0c */ /* 0x000fe2000bf06270 */
[----:B------:R2:W-:Y:S03]  /*3ae70*/  STL.64 [R1+0xce8], R36 ;  /* 0x000ce82401007387 */ /* 0x0005e60000100a00 */
[----:B------:R-:W-:Y:S01]  /*3ae80*/  SEL R251, RZ, 0x4, P0 ;  /* 0x00000004fffb7807 */ /* 0x000fe20000000000 */
[----:B------:R-:W2:Y:S01]  /*3ae90*/  LDL.LU.64 R180, [R1+0xca8] ;  /* 0x000ca80001b47983 */ /* 0x000ea20000300a00 */
[----:B------:R-:W-:Y:S01]  /*3aea0*/  SEL R250, R250, RZ, P3 ;  /* 0x000000fffafa7207 */ /* 0x000fe20001800000 */
[----:B------:R-:W-:Y:S01]  /*3aeb0*/  IMAD.WIDE R48, R0, 0x4, R48 ;  /* 0x0000000400307825 */ /* 0x000fe200078e0230 */
[----:B------:R-:W-:-:S02]  /*3aec0*/  SEL R251, R251, RZ, P3 ;  /* 0x000000fffbfb7207 */ /* 0x000fc40001800000 */
[----:B------:R-:W-:Y:S01]  /*3aed0*/  ISETP.NE.U32.AND P0, PT, R250, RZ, PT ;  /* 0x000000fffa00720c */ /* 0x000fe20003f05070 */
[----:B----4-:R-:W-:Y:S01]  /*3aee0*/  IMAD.WIDE R44, R0, 0x4, R148 ;  /* 0x00000004002c7825 */ /* 0x010fe200078e0294 */
[----:B------:R-:W-:Y:S02]  /*3aef0*/  SEL R250, R252, RZ, P3 ;  /* 0x000000fffcfa7207 */ /* 0x000fe40001800000 */
[----:B--2---:R-:W-:Y:S02]  /*3af00*/  IADD3 R37, R229, 0x100000, RZ ;  /* 0x00100000e5257810 */ /* 0x004fe40007ffe0ff */
[----:B------:R-:W-:Y:S01]  /*3af10*/  ISETP.NE.U32.AND P1, PT, R251, RZ, PT ;  /* 0x000000fffb00720c */ /* 0x000fe20003f25070 */
[----:B------:R-:W-:Y:S01]  /*3af20*/  STL.64 [R1+0xcd8], R48 ;  /* 0x000cd83001007387 */ /* 0x000fe20000100a00 */
[----:B------:R-:W-:Y:S02]  /*3af30*/  SEL R251, RZ, 0x4, P4 ;  /* 0x00000004fffb7807 */ /* 0x000fe40002000000 */
[----:B------:R-:W-:Y:S01]  /*3af40*/  IADD3 R36, R229, 0x100000, RZ ;  /* 0x00100000e5247810 */ /* 0x000fe20007ffe0ff */
[----:B------:R1:W-:Y:S01]  /*3af50*/  STL.64 [R1+0xcc8], R44 ;  /* 0x000cc82c01007387 */ /* 0x0003e20000100a00 */
[----:B------:R-:W-:-:S02]  /*3af60*/  ISETP.NE.U32.AND P4, PT, R250, RZ, PT ;  /* 0x000000fffa00720c */ /* 0x000fc40003f85070 */
[----:B------:R-:W-:Y:S01]  /*3af70*/  SEL R250, R251, RZ, P3 ;  /* 0x000000fffbfa7207 */ /* 0x000fe20001800000 */
[----:B------:R2:W-:Y:S04]  /*3af80*/  LDGSTS.E [R37+-0x72600], [R48.64], P2 ;  /* 0x8da0000030257fae */ /* 0x0005e8000912184c */
[----:B------:R2:W-:Y:S01]  /*3af90*/  LDGSTS.E [R36+-0x72200], [R44.64], P5 ;  /* 0x8de000002c247fae */ /* 0x0005e2000a92184c */
[----:B------:R-:W-:Y:S01]  /*3afa0*/  ISETP.NE.U32.AND P5, PT, R250, RZ, PT ;  /* 0x000000fffa00720c */ /* 0x000fe20003fa5070 */
[----:B------:R-:W-:Y:S01]  /*3afb0*/  IMAD.WIDE R4, R0, 0x4, R244 ;  /* 0x0000000400047825 */ /* 0x000fe200078e02f4 */
[----:B------:R-:W-:Y:S02]  /*3afc0*/  LOP3.LUT R245, R228, 0x76, RZ, 0xfc, !PT ;  /* 0x00000076e4f57812 */ /* 0x000fe400078efcff */
[----:B------:R-:W4:Y:S02]  /*3afd0*/  S2R R228, SR_TID.X ;  /* 0x0000000000e47919 */ /* 0x000f240000002100 */
[----:B------:R-:W-:-:S02]  /*3afe0*/  ISETP.GE.AND P2, PT, R245, UR8, PT ;  /* 0x00000008f5007c0c */ /* 0x000fc4000bf46270 */
[----:B------:R1:W-:Y:S04]  /*3aff0*/  STL.64 [R1+0xcb8], R4 ;  /* 0x000cb80401007387 */ /* 0x0003e80000100a00 */
[----:B------:R-:W3:Y:S01]  /*3b000*/  LDL.LU.64 R176, [R1+0xc48] ;  /* 0x000c480001b07983 */ /* 0x000ee20000300a00 */
[----:B------:R-:W-:Y:S02]  /*3b010*/  SEL R250, RZ, 0x4, P2 ;  /* 0x00000004fffa7807 */ /* 0x000fe40001000000 */
[----:B----4-:R-:W-:-:S04]  /*3b020*/  SHF.R.U32.HI R228, RZ, 0x6, R228 ;  /* 0x00000006ffe47819 */ /* 0x010fc800000116e4 */
[----:B------:R-:W-:-:S04]  /*3b030*/  SGXT.U32 R228, R228, 0x1 ;  /* 0x00000001e4e4781a */ /* 0x000fc80000000000 */
[----:B------:R-:W-:-:S04]  /*3b040*/  LOP3.LUT R245, R228, 0x7a, RZ, 0xfc, !PT ;  /* 0x0000007ae4f57812 */ /* 0x000fc800078efcff */
[----:B------:R-:W-:Y:S02]  /*3b050*/  ISETP.GE.AND P2, PT, R245, UR8, PT ;  /* 0x00000008f5007c0c */ /* 0x000fe4000bf46270 */
[----:B------:R-:W4:Y:S04]  /*3b060*/  LDL.LU.64 R244, [R1+0xc40] ;  /* 0x000c400001f47983 */ /* 0x000f280000300a00 */
[----:B------:R-:W1:Y:S01]  /*3b070*/  S2R R228, SR_TID.X ;  /* 0x0000000000e47919 */ /* 0x000e620000002100 */
[----:B------:R-:W-:-:S03]  /*3b080*/  IADD3 R252, R229, 0x100000, RZ ;  /* 0x00100000e5fc7810 */ /* 0x000fc60007ffe0ff */
[----:B------:R-:W4:Y:S04]  /*3b090*/  LDL.LU.64 R106, [R1+0xc38] ;  /* 0x000c3800016a7983 */ /* 0x000f280000300a00 */
[----:B------:R1:W-:Y:S04]  /*3b0a0*/  LDGSTS.E [R252+-0x71e00], [R4.64], P6 ;  /* 0x8e20000004fc7fae */ /* 0x0003e8000b12184c */
[----:B------:R-:W4:Y:S01]  /*3b0b0*/  LDL.LU.64 R124, [R1+0xc30] ;  /* 0x000c3000017c7983 */ /* 0x000f220000300a00 */
[----:B-1----:R-:W-:Y:S02]  /*3b0c0*/  LOP3.LUT R149, R228, 0x7f, RZ, 0xc0, !PT ;  /* 0x0000007fe4957812 */ /* 0x002fe400078ec0ff */
[----:B------:R-:W-:-:S02]  /*3b0d0*/  SHF.R.U32.HI R228, RZ, 0x6, R228 ;  /* 0x00000006ffe47819 */ /* 0x000fc400000116e4 */
[----:B------:R-:W-:Y:S02]  /*3b0e0*/  ISETP.GE.AND P6, PT, R149, UR8, PT ;  /* 0x0000000895007c0c */ /* 0x000fe4000bfc6270 */
[----:B------:R-:W-:Y:S01]  /*3b0f0*/  SGXT.U32 R228, R228, 0x1 ;  /* 0x00000001e4e4781a */ /* 0x000fe20000000000 */
[----:B------:R-:W4:Y:S03]  /*3b100*/  LDL.LU.64 R148, [R1+0xc28] ;  /* 0x000c280001947983 */ /* 0x000f260000300a00 */
[----:B------:R-:W-:Y:S01]  /*3b110*/  LOP3.LUT R228, R228, 0x7e, RZ, 0xfc, !PT ;  /* 0x0000007ee4e47812 */ /* 0x000fe200078efcff */
[----:B--2---:R-:W2:Y:S01]  /*3b120*/  LDL.LU.64 R36, [R1+0xc20] ;  /* 0x000c200001247983 */ /* 0x004ea20000300a00 */
[----:B------:R-:W-:-:S03]  /*3b130*/  SEL R251, R250, RZ, P3 ;  /* 0x000000fffafb7207 */ /* 0x000fc60001800000 */
[----:B------:R-:W2:Y:S01]  /*3b140*/  LDL.LU.64 R92, [R1+0xc18] ;  /* 0x000c1800015c7983 */ /* 0x000ea20000300a00 */
[----:B------:R-:W-:Y:S02]  /*3b150*/  SEL R250, RZ, 0x4, P2 ;  /* 0x00000004fffa7807 */ /* 0x000fe40001000000 */
[----:B------:R-:W-:Y:S02]  /*3b160*/  ISETP.GE.AND P2, PT, R228, UR8, PT ;  /* 0x00000008e4007c0c */ /* 0x000fe4000bf46270 */
[----:B------:R-:W-:Y:S02]  /*3b170*/  IADD3 R44, R229, 0x100000, RZ ;  /* 0x00100000e52c7810 */ /* 0x000fe40007ffe0ff */
[----:B------:R-:W2:Y:S01]  /*3b180*/  LDL.LU.64 R228, [R1+0xc08] ;  /* 0x000c080001e47983 */ /* 0x000ea20000300a00 */
[----:B------:R-:W-:Y:S02]  /*3b190*/  SEL R252, RZ, 0x4, P6 ;  /* 0x00000004fffc7807 */ /* 0x000fe40003000000 */
[----:B------:R-:W-:Y:S01]  /*3b1a0*/  SEL R80, RZ, 0x4, P2 ;  /* 0x00000004ff507807 */ /* 0x000fe20001000000 */
[----:B------:R-:W2:Y:S01]  /*3b1b0*/  LDL.LU.64 R240, [R1+0xc00] ;  /* 0x000c000001f07983 */ /* 0x000ea20000300a00 */
[----:B------:R-:W-:Y:S01]  /*3b1c0*/  USHF.L.U32 UR6, UR7, 0x7, URZ ;  /* 0x0000000707067899 */ /* 0x000fe2000800063f */
[----:B------:R-:W-:-:S02]  /*3b1d0*/  SEL R45, R250, RZ, P3 ;  /* 0x000000fffa2d7207 */ /* 0x000fc40001800000 */
[----:B------:R-:W2:Y:S01]  /*3b1e0*/  LDL.LU.64 R4, [R1+0xbf8] ;  /* 0x000bf80001047983 */ /* 0x000ea20000300a00 */
[----:B------:R-:W-:-:S03]  /*3b1f0*/  SEL R250, R252, RZ, P3 ;  /* 0x000000fffcfa7207 */ /* 0x000fc60001800000 */
[----:B------:R-:W2:Y:S01]  /*3b200*/  LDL.LU.64 R48, [R1+0xbf0] ;  /* 0x000bf00001307983 */ /* 0x000ea20000300a00 */
[----:B------:R-:W-:Y:S02]  /*3b210*/  SEL R252, R80, RZ, P3 ;  /* 0x000000ff50fc7207 */ /* 0x000fe40001800000 */
[----:B------:R-:W-:Y:S02]  /*3b220*/  ISETP.NE.U32.AND P6, PT, R251, RZ, PT ;  /* 0x000000fffb00720c */ /* 0x000fe40003fc5070 */
[----:B------:R-:W-:Y:S02]  /*3b230*/  MOV R251, UR6 ;  /* 0x0000000600fb7c02 */ /* 0x000fe40008000f00 */
[----:B------:R-:W-:Y:S01]  /*3b240*/  ISETP.NE.U32.AND P2, PT, R45, RZ, PT ;  /* 0x000000ff2d00720c */ /* 0x000fe20003f45070 */
[----:B------:R-:W-:-:S05]  /*3b250*/  IMAD.WIDE R50, R0, 0x4, R180 ;  /* 0x0000000400327825 */ /* 0x000fca00078e02b4 */
[----:B------:R1:W-:Y:S04]  /*3b260*/  STL.64 [R1+0xca8], R50 ;  /* 0x000ca83201007387 */ /* 0x0003e80000100a00 */
[----:B------:R-:W2:Y:S04]  /*3b270*/  LDL.LU.64 R80, [R1+0xbe8] ;  /* 0x000be80001507983 */ /* 0x000ea80000300a00 */
[----:B------:R1:W-:Y:S04]  /*3b280*/  LDGSTS.E [R44+-0x71a00], [R50.64], P0 ;  /* 0x8e600000322c7fae */ /* 0x0003e8000812184c */
[----:B-1----:R-:W2:Y:S04]  /*3b290*/  LDL.LU.64 R50, [R1+0xbe0] ;  /* 0x000be00001327983 */ /* 0x002ea80000300a00 */
[----:B------:R-:W2:Y:S04]  /*3b2a0*/  LDL.LU.64 R180, [R1+0xbd8] ;  /* 0x000bd80001b47983 */ /* 0x000ea80000300a00 */
[----:B------:R-:W2:Y:S01]  /*3b2b0*/  LDL.LU.64 R44, [R1+0xbc8] ;  /* 0x000bc800012c7983 */ /* 0x000ea20000300a00 */
[----:B---3--:R-:W-:-:S05]  /*3b2c0*/  IMAD.WIDE R176, R251, 0x4, R176 ;  /* 0x00000004fbb07825 */ /* 0x008fca00078e02b0 */
[----:B------:R1:W-:Y:S04]  /*3b2d0*/  STL.64 [R1+0xc48], R176 ;  /* 0x000c48b001007387 */ /* 0x0003e80000100a00 */
[----:B-1----:R-:W3:Y:S01]  /*3b2e0*/  LDL.LU.64 R176, [R1+0xbc0] ;  /* 0x000bc00001b07983 */ /* 0x002ee20000300a00 */
[----:B----4-:R-:W-:-:S05]  /*3b2f0*/  IMAD.WIDE R110, R251, 0x4, R244 ;  /* 0x00000004fb6e7825 */ /* 0x010fca00078e02f4 */
[----:B------:R1:W-:Y:S04]  /*3b300*/  STL.64 [R1+0xc40], R110 ;  /* 0x000c406e01007387 */ /* 0x0003e80000100a00 */
[----:B------:R-:W4:Y:S01]  /*3b310*/  LDL.LU.64 R244, [R1+0xbb8] ;  /* 0x000bb80001f47983 */ /* 0x000f220000300a00 */
[----:B-1----:R-:W-:-:S04]  /*3b320*/  IMAD.WIDE R110, R251, 0x4, R106 ;  /* 0x00000004fb6e7825 */ /* 0x002fc800078e026a */
[C---:B------:R-:W-:Y:S01]  /*3b330*/  IMAD.WIDE R106, R251.reuse, 0x4, R124 ;  /* 0x00000004fb6a7825 */ /* 0x040fe200078e027c */
[----:B------:R1:W-:Y:S03]  /*3b340*/  STL.64 [R1+0xc38], R110 ;  /* 0x000c386e01007387 */ /* 0x0003e60000100a00 */
[C---:B------:R-:W-:Y:S01]  /*3b350*/  IMAD.WIDE R212, R251.reuse, 0x4, R212 ;  /* 0x00000004fbd47825 */ /* 0x040fe200078e02d4 */
[----:B-1----:R-:W4:Y:S03]  /*3b360*/  LDL.LU.64 R110, [R1+0xbb0] ;  /* 0x000bb000016e7983 */ /* 0x002f260000300a00 */
[C---:B------:R-:W-:Y:S01]  /*3b370*/  IMAD.WIDE R124, R251.reuse, 0x4, R148 ;  /* 0x00000004fb7c7825 */ /* 0x040fe200078e0294 */
[----:B------:R1:W-:Y:S03]  /*3b380*/  STL.64 [R1+0xc30], R106 ;  /* 0x000c306a01007387 */ /* 0x0003e60000100a00 */
[----:B--2---:R-:W-:-:S04]  /*3b390*/  IMAD.WIDE R36, R251, 0x4, R36 ;  /* 0x00000004fb247825 */ /* 0x004fc800078e0224 */
[C---:B------:R-:W-:Y:S01]  /*3b3a0*/  IMAD.WIDE R92, R251.reuse, 0x4, R92 ;  /* 0x00000004fb5c7825 */ /* 0x040fe200078e025c */
[----:B-1----:R-:W2:Y:S04]  /*3b3b0*/  LDL.LU.64 R106, [R1+0xba8] ;  /* 0x000ba800016a7983 */ /* 0x002ea80000300a00 */
[----:B------:R1:W-:Y:S04]  /*3b3c0*/  STL.64 [R1+0xc28], R124 ;  /* 0x000c287c01007387 */ /* 0x0003e80000100a00 */
[----:B-1----:R-:W2:Y:S04]  /*3b3d0*/  LDL.LU.64 R124, [R1+0xba0] ;  /* 0x000ba000017c7983 */ /* 0x002ea80000300a00 */
[----:B------:R-:W2:Y:S04]  /*3b3e0*/  LDL.LU.64 R148, [R1+0xb98] ;  /* 0x000b980001947983 */ /* 0x000ea80000300a00 */
[----:B------:R1:W-:Y:S04]  /*3b3f0*/  STL.64 [R1+0xc20], R36 ;  /* 0x000c202401007387 */ /* 0x0003e80000100a00 */
[----:B------:R1:W-:Y:S02]  /*3b400*/  STL.64 [R1+0xc18], R92 ;  /* 0x000c185c01007387 */ /* 0x0003e40000100a00 */
[----:B-1----:R-:W-:-:S02]  /*3b410*/  IMAD.WIDE R36, R251, 0x4, R228 ;  /* 0x00000004fb247825 */ /* 0x002fc400078e02e4 */
[----:B------:R-:W2:Y:S04]  /*3b420*/  LDL.LU.64 R92, [R1+0xb88] ;  /* 0x000b8800015c7983 */ /* 0x000ea80000300a00 */
[----:B------:R1:W-:Y:S04]  /*3b430*/  STL.64 [R1+0xc10], R212 ;  /* 0x000c10d401007387 */ /* 0x0003e80000100a00 */
[----:B-1----:R-:W2:Y:S04]  /*3b440*/  LDL.LU.64 R212, [R1+0xb80] ;  /* 0x000b800001d47983 */ /* 0x002ea80000300a00 */
[----:B------:R1:W-:Y:S04]  /*3b450*/  STL.64 [R1+0xc08], R36 ;  /* 0x000c082401007387 */ /* 0x0003e80000100a00 */
[----:B------:R-:W2:Y:S01]  /*3b460*/  LDL.LU.64 R228, [R1+0xb78] ;  /* 0x000b780001e47983 */ /* 0x000ea20000300a00 */
[----:B-1----:R-:W-:-:S04]  /*3b470*/  IMAD.WIDE R36, R251, 0x4, R240 ;  /* 0x00000004fb247825 */ /* 0x002fc800078e02f0 */
[C---:B------:R-:W-:Y:S01]  /*3b480*/  IMAD.WIDE R240, R251.reuse, 0x4, R4 ;  /* 0x00000004fbf07825 */ /* 0x040fe200078e0204 */
[----:B------:R1:W-:Y:S03]  /*3b490*/  STL.64 [R1+0xc00], R36 ;  /* 0x000c002401007387 */ /* 0x0003e60000100a00 */
[C---:B------:R-:W-:Y:S01]  /*3b4a0*/  IMAD.WIDE R4, R251.reuse, 0x4, R48 ;  /* 0x00000004fb047825 */ /* 0x040fe200078e0230 */
[----:B-1----:R-:W2:Y:S03]  /*3b4b0*/  LDL.LU.64 R36, [R1+0xb70] ;  /* 0x000b700001247983 */ /* 0x002ea60000300a00 */
[C---:B------:R-:W-:Y:S01]  /*3b4c0*/  IMAD.WIDE R80, R251.reuse, 0x4, R80 ;  /* 0x00000004fb507825 */ /* 0x040fe200078e0250 */
[----:B------:R1:W-:Y:S03]  /*3b4d0*/  STL.64 [R1+0xbf8], R240 ;  /* 0x000bf8f001007387 */ /* 0x0003e60000100a00 */
[C---:B------:R-:W-:Y:S01]  /*3b4e0*/  IMAD.WIDE R196, R251.reuse, 0x4, R196 ;  /* 0x00000004fbc47825 */ /* 0x040fe200078e02c4 */
[----:B-1----:R-:W2:Y:S03]  /*3b4f0*/  LDL.LU.64 R240, [R1+0xb68] ;  /* 0x000b680001f07983 */ /* 0x002ea60000300a00 */
[C---:B------:R-:W-:Y:S01]  /*3b500*/  IMAD.WIDE R50, R251.reuse, 0x4, R50 ;  /* 0x00000004fb327825 */ /* 0x040fe200078e0232 */
[----:B------:R1:W-:Y:S03]  /*3b510*/  STL.64 [R1+0xbf0], R4 ;  /* 0x000bf00401007387 */ /* 0x0003e60000100a00 */
[----:B------:R-:W-:-:S04]  /*3b520*/  IMAD.WIDE R180, R251, 0x4, R180 ;  /* 0x00000004fbb47825 */ /* 0x000fc800078e02b4 */
[C---:B------:R-:W-:Y:S01]  /*3b530*/  IMAD.WIDE R44, R251.reuse, 0x4, R44 ;  /* 0x00000004fb2c7825 */ /* 0x040fe200078e022c */
[----:B-1----:R-:W2:Y:S04]  /*3b540*/  LDL.LU.64 R4, [R1+0xb60] ;  /* 0x000b600001047983 */ /* 0x002ea80000300a00 */
[----:B------:R-:W2:Y:S04]  /*3b550*/  LDL.LU.64 R48, [R1+0xb58] ;  /* 0x000b580001307983 */ /* 0x000ea80000300a00 */
[----:B------:R1:W-:Y:S04]  /*3b560*/  STL.64 [R1+0xbe8], R80 ;  /* 0x000be85001007387 */ /* 0x0003e80000100a00 */
[----:B-1----:R-:W2:Y:S04]  /*3b570*/  LDL.LU.64 R80, [R1+0x1f70] ;  /* 0x001f700001507983 */ /* 0x002ea80000300a00 */
[----:B------:R1:W-:Y:S04]  /*3b580*/  STL.64 [R1+0xbe0], R50 ;  /* 0x000be03201007387 */ /* 0x0003e80000100a00 */
[----:B-1----:R-:W2:Y:S04]  /*3b590*/  LDL.LU.64 R50, [R1+0xb48] ;  /* 0x000b480001327983 */ /* 0x002ea80000300a00 */
[----:B------:R1:W-:Y:S04]  /*3b5a0*/  STL.64 [R1+0xbd8], R180 ;  /* 0x000bd8b401007387 */ /* 0x0003e80000100a00 */
[----:B-1----:R-:W2:Y:S04]  /*3b5b0*/  LDL.LU.64 R180, [R1+0xb40] ;  /* 0x000b400001b47983 */ /* 0x002ea80000300a00 */
[----:B------:R1:W-:Y:S04]  /*3b5c0*/  STL.64 [R1+0xbd0], R196 ;  /* 0x000bd0c401007387 */ /* 0x0003e80000100a00 */
[----:B-1----:R-:W2:Y:S04]  /*3b5d0*/  LDL.LU.64 R196, [R1+0xb38] ;  /* 0x000b380001c47983 */ /* 0x002ea80000300a00 */
[----:B------:R3:W-:Y:S02]  /*3b5e0*/  STL.64 [R1+0xbc8], R44 ;  /* 0x000bc82c01007387 */ /* 0x0007e40000100a00 */
[----:B---3--:R-:W-:-:S05]  /*3b5f0*/  IMAD.WIDE R44, R251, 0x4, R176 ;  /* 0x00000004fb2c7825 */ /* 0x008fca00078e02b0 */
[----:B------:R1:W-:Y:S04]  /*3b600*/  STL.64 [R1+0xbc0], R44 ;  /* 0x000bc02c01007387 */ /* 0x0003e80000100a00 */
[----:B-1----:R-:W3:Y:S01]  /*3b610*/  LDL.LU.64 R44, [R1+0xb30] ;  /* 0x000b3000012c7983 */ /* 0x002ee20000300a00 */
[----:B----4-:R-:W-:-:S03]  /*3b620*/  IMAD.WIDE R176, R251, 0x4, R244 ;  /* 0x00000004fbb07825 */ /* 0x010fc600078e02f4 */
[----:B------:R-:W4:Y:S04]  /*3b630*/  LDL.LU.64 R244, [R1+0xb28] ;  /* 0x000b280001f47983 */ /* 0x000f280000300a00 */
[----:B------:R1:W-:Y:S01]  /*3b640*/  STL.64 [R1+0xbb8], R176 ;  /* 0x000bb8b001007387 */ /* 0x0003e20000100a00 */
[----:B------:R-:W-:-:S03]  /*3b650*/  IMAD.WIDE R164, R251, 0x4, R164 ;  /* 0x00000004fba47825 */ /* 0x000fc600078e02a4 */
[----:B-1----:R-:W4:Y:S01]  /*3b660*/  LDL.LU.64 R176, [R1+0xb20] ;  /* 0x000b200001b07983 */ /* 0x002f220000300a00 */
[----:B------:R-:W-:-:S05]  /*3b670*/  IMAD.WIDE R110, R251, 0x4, R110 ;  /* 0x00000004fb6e7825 */ /* 0x000fca00078e026e */
[----:B------:R1:W-:Y:S01]  /*3b680*/  STL.64 [R1+0xbb0], R110 ;  /* 0x000bb06e01007387 */ /* 0x0003e20000100a00 */
[----:B--2---:R-:W-:-:S03]  /*3b690*/  IMAD.WIDE R106, R251, 0x4, R106 ;  /* 0x00000004fb6a7825 */ /* 0x004fc600078e026a */
[----:B-1----:R-:W2:Y:S04]  /*3b6a0*/  LDL.LU.64 R110, [R1+0x1f68] ;  /* 0x001f6800016e7983 */ /* 0x002ea80000300a00 */
[----:B------:R1:W-:Y:S01]  /*3b6b0*/  STL.64 [R1+0xba8], R106 ;  /* 0x000ba86a01007387 */ /* 0x0003e20000100a00 */
[----:B------:R-:W-:-:S03]  /*3b6c0*/  IMAD.WIDE R124, R251, 0x4, R124 ;  /* 0x00000004fb7c7825 */ /* 0x000fc600078e027c */
[----:B-1----:R-:W2:Y:S01]  /*3b6d0*/  LDL.LU.64 R106, [R1+0x1f60] ;  /* 0x001f6000016a7983 */ /* 0x002ea20000300a00 */
[----:B------:R-:W-:-:S03]  /*3b6e0*/  IMAD.WIDE R148, R251, 0x4, R148 ;  /* 0x00000004fb947825 */ /* 0x000fc600078e0294 */
[----:B------:R1:W-:Y:S04]  /*3b6f0*/  STL.64 [R1+0xba0], R124 ;  /* 0x000ba07c01007387 */ /* 0x0003e80000100a00 */
[----:B-1----:R-:W2:Y:S04]  /*3b700*/  LDL.LU.64 R124, [R1+0xb08] ;  /* 0x000b0800017c7983 */ /* 0x002ea80000300a00 */
[----:B------:R1:W-:Y:S01]  /*3b710*/  STL.64 [R1+0xb98], R148 ;  /* 0x000b989401007387 */ /* 0x0003e20000100a00 */
[----:B------:R-:W-:-:S03]  /*3b720*/  IMAD.WIDE R92, R251, 0x4, R92 ;  /* 0x00000004fb5c7825 */ /* 0x000fc600078e025c */
[----:B-1----:R-:W2:Y:S04]  /*3b730*/  LDL.LU.64 R148, [R1+0xb00] ;  /* 0x000b000001947983 */ /* 0x002ea80000300a00 */
[----:B------:R1:W-:Y:S01]  /*3b740*/  STL.64 [R1+0xb90], R164 ;  /* 0x000b90a401007387 */ /* 0x0003e20000100a00 */
[----:B------:R-:W-:-:S04]  /*3b750*/  IMAD.WIDE R212, R251, 0x4, R212 ;  /* 0x00000004fbd47825 */ /* 0x000fc800078e02d4 */
[C---:B------:R-:W-:Y:S01]  /*3b760*/  IMAD.WIDE R228, R251.reuse, 0x4, R228 ;  /* 0x00000004fbe47825 */ /* 0x040fe200078e02e4 */
[----:B-1----:R-:W2:Y:S04]  /*3b770*/  LDL.LU.64 R164, [R1+0xaf8] ;  /* 0x000af80001a47983 */ /* 0x002ea80000300a00 */
[----:B------:R1:W-:Y:S01]  /*3b780*/  STL.64 [R1+0xb88], R92 ;  /* 0x000b885c01007387 */ /* 0x0003e20000100a00 */
[----:B------:R-:W-:-:S03]  /*3b790*/  IMAD.WIDE R116, R251, 0x4, R116 ;  /* 0x00000004fb747825 */ /* 0x000fc600078e0274 */
        /* <DEDUP_REMOVED lines=11> */
[----:B------:R1:W-:Y:S04]  /*3b850*/  STL.64 [R1+0xb68], R240 ;  /* 0x000b68f001007387 */ /* 0x0003e80000100a00 */
        /* <DEDUP_REMOVED lines=10> */
[----:B------:R1:W-:Y:S04]  /*3b900*/  STL.64 [R1+0xb48], R50 ;  /* 0x000b483201007387 */ /* 0x0003e80000100a00 */
[----:B-1----:R-:W2:Y:S04]  /*3b910*/  LDL.LU.64 R50, [R1+0xab0] ;  /* 0x000ab00001327983 */ /* 0x002ea80000300a00 */
[----:B------:R1:W-:Y:S04]  /*3b920*/  STL.64 [R1+0xb40], R180 ;  /* 0x000b40b401007387 */ /* 0x0003e80000100a00 */
[----:B-1----:R-:W2:Y:S04]  /*3b930*/  LDL.LU.64 R180, [R1+0xaa8] ;  /* 0x000aa80001b47983 */ /* 0x002ea80000300a00 */
[----:B------:R1:W-:Y:S04]  /*3b940*/  STL.64 [R1+0xb38], R196 ;  /* 0x000b38c401007387 */ /* 0x0003e80000100a00 */
[----:B-1----:R-:W2:Y:S01]  /*3b950*/  LDL.LU.64 R196, [R1+0xaa0] ;  /* 0x000aa00001c47983 */ /* 0x002ea20000300a00 */
[----:B---3--:R-:W-:-:S04]  /*3b960*/  IMAD.WIDE R44, R251, 0x4, R44 ;  /* 0x00000004fb2c7825 */ /* 0x008fc800078e022c */
[C---:B----4-:R-:W-:Y:S01]  /*3b970*/  IMAD.WIDE R244, R251.reuse, 0x4, R244 ;  /* 0x00000004fbf47825 */ /* 0x050fe200078e02f4 */
[----:B------:R1:W-:Y:S04]  /*3b980*/  STL.64 [R1+0xb30], R44 ;  /* 0x000b302c01007387 */ /* 0x0003e80000100a00 */
[----:B-1----:R-:W3:Y:S04]  /*3b990*/  LDL.LU.64 R44, [R1+0x1f48] ;  /* 0x001f4800012c7983 */ /* 0x002ee80000300a00 */
[----:B------:R1:W-:Y:S04]  /*3b9a0*/  STL.64 [R1+0xb28], R244 ;  /* 0x000b28f401007387 */ /* 0x0003e80000100a00 */
[----:B-1----:R-:W4:Y:S01]  /*3b9b0*/  LDL.LU.64 R244, [R1+0x1f40] ;  /* 0x001f400001f47983 */ /* 0x002f220000300a00 */
[----:B------:R-:W-:-:S04]  /*3b9c0*/  IMAD.WIDE R176, R251, 0x4, R176 ;  /* 0x00000004fbb07825 */ /* 0x000fc800078e02b0 */
[C---:B------:R-:W-:Y:S01]  /*3b9d0*/  IMAD.WIDE R84, R251.reuse, 0x4, R84 ;  /* 0x00000004fb547825 */ /* 0x040fe200078e0254 */
[----:B------:R1:W-:Y:S04]  /*3b9e0*/  STL.64 [R1+0xb20], R176 ;  /* 0x000b20b001007387 */ /* 0x0003e80000100a00 */
[----:B-1----:R-:W3:Y:S01]  /*3b9f0*/  LDL.LU.64 R176, [R1+0xa88] ;  /* 0x000a880001b07983 */ /* 0x002ee20000300a00 */
[----:B--2---:R-:W-:-:S04]  /*3ba00*/  IMAD.WIDE R124, R251, 0x4, R124 ;  /* 0x00000004fb7c7825 */ /* 0x004fc800078e027c */
[----:B------:R-:W-:-:S04]  /*3ba10*/  IMAD.WIDE R148, R251, 0x4, R148 ;  /* 0x00000004fb947825 */ /* 0x000fc800078e0294 */
[----:B------:R-:W-:-:S04]  /*3ba20*/  IMAD.WIDE R164, R251, 0x4, R164 ;  /* 0x00000004fba47825 */ /* 0x000fc800078e02a4 */
[----:B------:R-:W-:-:S04]  /*3ba30*/  IMAD.WIDE R92, R251, 0x4, R92 ;  /* 0x00000004fb5c7825 */ /* 0x000fc800078e025c */
[----:B------:R-:W-:-:S04]  /*3ba40*/  IMAD.WIDE R212, R251, 0x4, R212 ;  /* 0x00000004fbd47825 */ /* 0x000fc800078e02d4 */
[----:B----4-:R-:W-:-:S05]  /*3ba50*/  IMAD.WIDE R244, R251, 0x4, R244 ;  /* 0x00000004fbf47825 */ /* 0x010fca00078e02f4 */
[----:B------:R1:W-:Y:S04]  /*3ba60*/  STL.64 [R1+0xb18], R244 ;  /* 0x000b18f401007387 */ /* 0x0003e80000100a00 */
[----:B-1----:R-:W2:Y:S04]  /*3ba70*/  LDL.LU.64 R244, [R1+0xa80] ;  /* 0x000a800001f47983 */ /* 0x002ea80000300a00 */
[----:B------:R1:W-:Y:S04]  /*3ba80*/  STL.64 [R1+0xb10], R84 ;  /* 0x000b105401007387 */ /* 0x0003e80000100a00 */
[----:B-1----:R-:W4:Y:S04]  /*3ba90*/  LDL.LU.64 R84, [R1+0xa78] ;  /* 0x000a780001547983 */ /* 0x002f280000300a00 */
        /* <DEDUP_REMOVED lines=8> */
[----:B------:R1:W-:Y:S04]  /*3bb20*/  STL.64 [R1+0xae8], R212 ;  /* 0x000ae8d401007387 */ /* 0x0003e80000100a00 */
[----:B-1----:R-:W2:Y:S01]  /*3bb30*/  LDL.LU.64 R212, [R1+0x1f30] ;  /* 0x001f300001d47983 */ /* 0x002ea20000300a00 */
[----:B------:R-:W-:-:S04]  /*3bb40*/  IMAD.WIDE R228, R251, 0x4, R228 ;  /* 0x00000004fbe47825 */ /* 0x000fc800078e02e4 */
[C---:B------:R-:W-:Y:S01]  /*3bb50*/  IMAD.WIDE R132, R251.reuse, 0x4, R132 ;  /* 0x00000004fb847825 */ /* 0x040fe200078e0284 */
[----:B------:R1:W-:Y:S03]  /*3bb60*/  STL.64 [R1+0xae0], R228 ;  /* 0x000ae0e401007387 */ /* 0x0003e60000100a00 */
[----:B------:R-:W-:-:S04]  /*3bb70*/  IMAD.WIDE R4, R251, 0x4, R4 ;  /* 0x00000004fb047825 */ /* 0x000fc800078e0204 */
[C---:B------:R-:W-:Y:S01]  /*3bb80*/  IMAD.WIDE R48, R251.reuse, 0x4, R48 ;  /* 0x00000004fb307825 */ /* 0x040fe200078e0230 */
[----:B-1----:R-:W3:Y:S03]  /*3bb90*/  LDL.LU.64 R228, [R1+0xa48] ;  /* 0x000a480001e47983 */ /* 0x002ee60000300a00 */
[----:B------:R-:W-:-:S04]  /*3bba0*/  IMAD.WIDE R116, R251, 0x4, R116 ;  /* 0x00000004fb747825 */ /* 0x000fc800078e0274 */
[----:B------:R-:W-:-:S04]  /*3bbb0*/  IMAD.WIDE R50, R251, 0x4, R50 ;  /* 0x00000004fb327825 */ /* 0x000fc800078e0232 */
[----:B------:R-:W-:-:S04]  /*3bbc0*/  IMAD.WIDE R180, R251, 0x4, R180 ;  /* 0x00000004fbb47825 */ /* 0x000fc800078e02b4 */
[----:B--2---:R-:W-:-:S05]  /*3bbd0*/  IMAD.WIDE R212, R251, 0x4, R212 ;  /* 0x00000004fbd47825 */ /* 0x004fca00078e02d4 */
        /* <DEDUP_REMOVED lines=17> */
[----:B---3--:R-:W-:-:S04]  /*3bcf0*/  IMAD.WIDE R176, R251, 0x4, R176 ;  /* 0x00000004fbb07825 */ /* 0x008fc800078e02b0 */
[C---:B------:R-:W-:Y:S01]  /*3bd00*/  IMAD.WIDE R244, R251.reuse, 0x4, R244 ;  /* 0x00000004fbf47825 */ /* 0x040fe200078e02f4 */
[----:B-1----:R-:W3:Y:S03]  /*3bd10*/  LDL.LU.64 R196, [R1+0xa08] ;  /* 0x000a080001c47983 */ /* 0x002ee60000300a00 */
[----:B----4-:R-:W-:-:S04]  /*3bd20*/  IMAD.WIDE R84, R251, 0x4, R84 ;  /* 0x00000004fb547825 */ /* 0x010fc800078e0254 */
[----:B------:R-:W-:-:S04]  /*3bd30*/  IMAD.WIDE R124, R251, 0x4, R124 ;  /* 0x00000004fb7c7825 */ /* 0x000fc800078e027c */
[----:B------:R-:W-:-:S04]  /*3bd40*/  IMAD.WIDE R148, R251, 0x4, R148 ;  /* 0x00000004fb947825 */ /* 0x000fc800078e0294 */
[----:B--2---:R-:W-:-:S05]  /*3bd50*/  IMAD.WIDE R180, R251, 0x4, R180 ;  /* 0x00000004fbb47825 */ /* 0x004fca00078e02b4 */
        /* <DEDUP_REMOVED lines=61> */
[----:B------:R1:W-:Y:S04]  /*3c130*/  STL.64 [R1+0x9e8], R244 ;  /* 0x0009e8f401007387 */ /* 0x0003e80000100a00 */
[----:B-1----:R-:W3:Y:S04]  /*3c140*/  LDL.LU.64 R244, [R1+0x1ef0] ;  /* 0x001ef00001f47983 */ /* 0x002ee80000300a00 */
[----:B------:R2:W-:Y:S01]  /*3c150*/  STL.64 [R1+0x9e0], R84 ;  /* 0x0009e05401007387 */ /* 0x0005e20000100a00 */
[----:B------:R-:W-:-:S04]  /*3c160*/  IMAD.WIDE R220, R251, 0x4, R220 ;  /* 0x00000004fbdc7825 */ /* 0x000fc800078e02dc */
[----:B------:R-:W-:-:S04]  /*3c170*/  IMAD.WIDE R164, R251, 0x4, R164 ;  /* 0x00000004fba47825 */ /* 0x000fc800078e02a4 */
[----:B------:R-:W-:-:S04]  /*3c180*/  IMAD.WIDE R148, R251, 0x4, R148 ;  /* 0x00000004fb947825 */ /* 0x000fc800078e0294 */
[----:B------:R-:W-:-:S04]  /*3c190*/  IMAD.WIDE R68, R251, 0x4, R68 ;  /* 0x00000004fb447825 */ /* 0x000fc800078e0244 */
[----:B------:R-:W-:-:S04]  /*3c1a0*/  IMAD.WIDE R228, R251, 0x4, R228 ;  /* 0x00000004fbe47825 */ /* 0x000fc800078e02e4 */
[----:B------:R-:W-:-:S04]  /*3c1b0*/  IMAD.WIDE R212, R251, 0x4, R212 ;  /* 0x00000004fbd47825 */ /* 0x000fc800078e02d4 */
[C---:B--2---:R-:W-:Y:S02]  /*3c1c0*/  IMAD.WIDE R84, R251.reuse, 0x4, R176 ;  /* 0x00000004fb547825 */ /* 0x044fe400078e02b0 */
[----:B------:R-:W2:Y:S04]  /*3c1d0*/  LDL.LU.64 R176, [R1+0x948] ;  /* 0x0009480001b07983 */ /* 0x000ea80000300a00 */
        /* <DEDUP_REMOVED lines=17> */
[----:B------:R3:W-:Y:S01]  /*3c2f0*/  STL.64 [R1+0x998], R4 ;  /* 0x0009980401007387 */ /* 0x0007e20000100a00 */
[----:B-1----:R-:W-:-:S03]  /*3c300*/  IMAD.WIDE R132, R251, 0x4, R160 ;  /* 0x00000004fb847825 */ /* 0x002fc600078e02a0 */
[----:B---3--:R-:W3:Y:S04]  /*3c310*/  LDL.LU.64 R4, [R1+0x908] ;  /* 0x0009080001047983 */ /* 0x008ee80000300a00 */
[----:B------:R-:W3:Y:S04]  /*3c320*/  LDL.LU.64 R160, [R1+0x900] ;  /* 0x0009000001a07983 */ /* 0x000ee80000300a00 */
[----:B------:R1:W-:Y:S01]  /*3c330*/  STL.64 [R1+0x990], R132 ;  /* 0x0009908401007387 */ /* 0x0003e20000100a00 */
[----:B----4-:R-:W-:-:S04]  /*3c340*/  IMAD.WIDE R234, R251, 0x4, R234 ;  /* 0x00000004fbea7825 */ /* 0x010fc800078e02ea */
[----:B-1----:R-:W-:-:S04]  /*3c350*/  IMAD.WIDE R132, R251, 0x4, R116 ;  /* 0x00000004fb847825 */ /* 0x002fc800078e0274 */
[C---:B------:R-:W-:Y:S02]  /*3c360*/  IMAD.WIDE R116, R251.reuse, 0x4, R48 ;  /* 0x00000004fb747825 */ /* 0x040fe400078e0230 */
[----:B------:R-:W4:Y:S04]  /*3c370*/  LDL.LU.64 R48, [R1+0x8f8] ;  /* 0x0008f80001307983 */ /* 0x000f280000300a00 */
[----:B------:R1:W-:Y:S04]  /*3c380*/  STL.64 [R1+0x988], R132 ;  /* 0x0009888401007387 */ /* 0x0003e80000100a00 */
[----:B------:R1:W-:Y:S04]  /*3c390*/  STL.64 [R1+0x980], R116 ;  /* 0x0009807401007387 */ /* 0x0003e80000100a00 */
[----:B-1----:R-:W4:Y:S04]  /*3c3a0*/  LDL.LU.64 R132, [R1+0x8f0] ;  /* 0x0008f00001847983 */ /* 0x002f280000300a00 */
[----:B------:R-:W4:Y:S04]  /*3c3b0*/  LDL.LU.64 R116, [R1+0x8e8] ;  /* 0x0008e80001747983 */ /* 0x000f280000300a00 */
[----:B------:R1:W-:Y:S01]  /*3c3c0*/  STL.64 [R1+0x978], R234 ;  /* 0x000978ea01007387 */ /* 0x0003e20000100a00 */
[----:B------:R-:W-:-:S04]  /*3c3d0*/  IMAD.WIDE R196, R251, 0x4, R196 ;  /* 0x00000004fbc47825 */ /* 0x000fc800078e02c4 */
[C---:B------:R-:W-:Y:S01]  /*3c3e0*/  IMAD.WIDE R180, R251.reuse, 0x4, R180 ;  /* 0x00000004fbb47825 */ /* 0x040fe200078e02b4 */
[----:B-1----:R-:W4:Y:S03]  /*3c3f0*/  LDL.LU.64 R234, [R1+0x8c0] ;  /* 0x0008c00001ea7983 */ /* 0x002f260000300a00 */
[C---:B------:R-:W-:Y:S01]  /*3c400*/  IMAD.WIDE R100, R251.reuse, 0x4, R100 ;  /* 0x00000004fb647825 */ /* 0x040fe200078e0264 */
[----:B------:R1:W-:Y:S03]  /*3c410*/  STL.64 [R1+0x970], R196 ;  /* 0x000970c401007387 */ /* 0x0003e60000100a00 */
[C---:B------:R-:W-:Y:S01]  /*3c420*/  IMAD.WIDE R124, R251.reuse, 0x4, R124 ;  /* 0x00000004fb7c7825 */ /* 0x040fe200078e027c */
[----:B-1----:R-:W4:Y:S04]  /*3c430*/  LDL.LU.64 R196, [R1+0x1ed8] ;  /* 0x001ed80001c47983 */ /* 0x002f280000300a00 */
[----:B------:R1:W-:Y:S04]  /*3c440*/  STL.64 [R1+0x968], R180 ;  /* 0x000968b401007387 */ /* 0x0003e80000100a00 */
[----:B-1----:R-:W4:Y:S04]  /*3c450*/  LDL.LU.64 R180, [R1+0x1ed0] ;  /* 0x001ed00001b47983 */ /* 0x002f280000300a00 */
[----:B------:R1:W-:Y:S04]  /*3c460*/  STL.64 [R1+0x960], R100 ;  /* 0x0009606401007387 */ /* 0x0003e80000100a00 */
[----:B------:R1:W-:Y:S02]  /*3c470*/  STL.64 [R1+0x958], R124 ;  /* 0x0009587c01007387 */ /* 0x0003e40000100a00 */
[----:B-1----:R-:W-:-:S02]  /*3c480*/  IMAD.WIDE R100, R251, 0x4, R28 ;  /* 0x00000004fb647825 */ /* 0x002fc400078e021c */
[----:B------:R-:W4:Y:S04]  /*3c490*/  LDL.LU.64 R124, [R1+0x8a8] ;  /* 0x0008a800017c7983 */ /* 0x000f280000300a00 */
[----:B------:R-:W4:Y:S04]  /*3c4a0*/  LDL.LU.64 R28, [R1+0x8a0] ;  /* 0x0008a000011c7983 */ /* 0x000f280000300a00 */
[----:B------:R2:W-:Y:S02]  /*3c4b0*/  STL.64 [R1+0x950], R100 ;  /* 0x0009506401007387 */ /* 0x0005e40000100a00 */
[----:B--2---:R-:W-:-:S02]  /*3c4c0*/  IMAD.WIDE R100, R251, 0x4, R176 ;  /* 0x00000004fb647825 */ /* 0x004fc400078e02b0 */
[----:B------:R-:W2:Y:S04]  /*3c4d0*/  LDL.LU.64 R176, [R1+0x898] ;  /* 0x0008980001b07983 */ /* 0x000ea80000300a00 */
        /* <DEDUP_REMOVED lines=24> */
[C---:B------:R-:W-:Y:S01]  /*3c660*/  IMAD.WIDE R160, R251.reuse, 0x4, R160 ;  /* 0x00000004fba07825 */ /* 0x040fe200078e02a0 */
[----:B------:R1:W-:Y:S04]  /*3c670*/  STL.64 [R1+0x908], R4 ;  /* 0x0009080401007387 */ /* 0x0003e80000100a00 */
[----:B-1----:R-:W3:Y:S04]  /*3c680*/  LDL.LU.64 R4, [R1+0x850] ;  /* 0x0008500001047983 */ /* 0x002ee80000300a00 */
[----:B------:R1:W-:Y:S01]  /*3c690*/  STL.64 [R1+0x900], R160 ;  /* 0x000900a001007387 */ /* 0x0003e20000100a00 */
[----:B----4-:R-:W-:-:S03]  /*3c6a0*/  IMAD.WIDE R48, R251, 0x4, R48 ;  /* 0x00000004fb307825 */ /* 0x010fc600078e0230 */
[----:B-1----:R-:W4:Y:S04]  /*3c6b0*/  LDL.LU.64 R160, [R1+0x848] ;  /* 0x0008480001a07983 */ /* 0x002f280000300a00 */
[----:B------:R1:W-:Y:S01]  /*3c6c0*/  STL.64 [R1+0x8f8], R48 ;  /* 0x0008f83001007387 */ /* 0x0003e20000100a00 */
[----:B------:R-:W-:-:S04]  /*3c6d0*/  IMAD.WIDE R132, R251, 0x4, R132 ;  /* 0x00000004fb847825 */ /* 0x000fc800078e0284 */
[C---:B------:R-:W-:Y:S01]  /*3c6e0*/  IMAD.WIDE R116, R251.reuse, 0x4, R116 ;  /* 0x00000004fb747825 */ /* 0x040fe200078e0274 */
[----:B-1----:R-:W4:Y:S04]  /*3c6f0*/  LDL.LU.64 R48, [R1+0x840] ;  /* 0x0008400001307983 */ /* 0x002f280000300a00 */
[----:B------:R1:W-:Y:S01]  /*3c700*/  STL.64 [R1+0x8f0], R132 ;  /* 0x0008f08401007387 */ /* 0x0003e20000100a00 */
[----:B------:R-:W-:-:S04]  /*3c710*/  IMAD.WIDE R92, R251, 0x4, R92 ;  /* 0x00000004fb5c7825 */ /* 0x000fc800078e025c */
[C---:B------:R-:W-:Y:S01]  /*3c720*/  IMAD.WIDE R234, R251.reuse, 0x4, R234 ;  /* 0x00000004fbea7825 */ /* 0x040fe200078e02ea */
[----:B-1----:R-:W4:Y:S04]  /*3c730*/  LDL.LU.64 R132, [R1+0x1eb8] ;  /* 0x001eb80001847983 */ /* 0x002f280000300a00 */
[----:B------:R1:W-:Y:S01]  /*3c740*/  STL.64 [R1+0x8e8], R116 ;  /* 0x0008e87401007387 */ /* 0x0003e20000100a00 */
[----:B------:R-:W-:-:S03]  /*3c750*/  IMAD.WIDE R66, R251, 0x4, R66 ;  /* 0x00000004fb427825 */ /* 0x000fc600078e0242 */
[----:B-1----:R-:W4:Y:S04]  /*3c760*/  LDL.LU.64 R116, [R1+0x1eb0] ;  /* 0x001eb00001747983 */ /* 0x002f280000300a00 */
[----:B------:R1:W-:Y:S04]  /*3c770*/  STL.64 [R1+0x8c0], R234 ;  /* 0x0008c0ea01007387 */ /* 0x0003e80000100a00 */
[----:B-1----:R-:W4:Y:S04]  /*3c780*/  LDL.LU.64 R234, [R1+0x828] ;  /* 0x0008280001ea7983 */ /* 0x002f280000300a00 */
[----:B------:R1:W-:Y:S04]  /*3c790*/  STL.64 [R1+0x8b8], R92 ;  /* 0x0008b85c01007387 */ /* 0x0003e80000100a00 */
[----:B-1----:R-:W4:Y:S01]  /*3c7a0*/  LDL.LU.64 R92, [R1+0x820] ;  /* 0x00082000015c7983 */ /* 0x002f220000300a00 */
[----:B------:R-:W-:-:S03]  /*3c7b0*/  IMAD.WIDE R124, R251, 0x4, R124 ;  /* 0x00000004fb7c7825 */ /* 0x000fc600078e027c */
[----:B------:R1:W-:Y:S01]  /*3c7c0*/  STL.64 [R1+0x8b0], R66 ;  /* 0x0008b04201007387 */ /* 0x0003e20000100a00 */
[----:B------:R-:W-:-:S03]  /*3c7d0*/  IMAD.WIDE R28, R251, 0x4, R28 ;  /* 0x00000004fb1c7825 */ /* 0x000fc600078e021c */
[----:B-1----:R-:W4:Y:S04]  /*3c7e0*/  LDL.LU.64 R66, [R1+0x818] ;  /* 0x0008180001427983 */ /* 0x002f280000300a00 */
[----:B------:R1:W-:Y:S04]  /*3c7f0*/  STL.64 [R1+0x8a8], R124 ;  /* 0x0008a87c01007387 */ /* 0x0003e80000100a00 */
[----:B-1----:R-:W4:Y:S04]  /*3c800*/  LDL.LU.64 R124, [R1+0x810] ;  /* 0x00081000017c7983 */ /* 0x002f280000300a00 */
[----:B------:R1:W-:Y:S04]  /*3c810*/  STL.64 [R1+0x8a0], R28 ;  /* 0x0008a01c01007387 */ /* 0x0003e80000100a00 */
[----:B-1----:R-:W4:Y:S01]  /*3c820*/  LDL.LU.64 R28, [R1+0x808] ;  /* 0x00080800011c7983 */ /* 0x002f220000300a00 */
[----:B--2---:R-:W-:-:S05]  /*3c830*/  IMAD.WIDE R176, R251, 0x4, R176 ;  /* 0x00000004fbb07825 */ /* 0x004fca00078e02b0 */
[----:B------:R1:W-:Y:S04]  /*3c840*/  STL.64 [R1+0x898], R176 ;  /* 0x000898b001007387 */ /* 0x0003e80000100a00 */
[----:B-1----:R-:W2:Y:S01]  /*3c850*/  LDL.LU.64 R176, [R1+0x800] ;  /* 0x0008000001b07983 */ /* 0x002ea20000300a00 */
[----:B------:R-:W-:-:S04]  /*3c860*/  IMAD.WIDE R100, R251, 0x4, R100 ;  /* 0x00000004fb647825 */ /* 0x000fc800078e0264 */
[C---:B------:R-:W-:Y:S01]  /*3c870*/  IMAD.WIDE R44, R251.reuse, 0x4, R44 ;  /* 0x00000004fb2c7825 */ /* 0x040fe200078e022c */
[----:B------:R1:W-:Y:S03]  /*3c880*/  STL.64 [R1+0x890], R100 ;  /* 0x0008906401007387 */ /* 0x0003e60000100a00 */
[----:B------:R-:W-:-:S04]  /*3c890*/  IMAD.WIDE R10, R251, 0x4, R10 ;  /* 0x00000004fb0a7825 */ /* 0x000fc800078e020a */
[C---:B------:R-:W-:Y:S01]  /*3c8a0*/  IMAD.WIDE R84, R251.reuse, 0x4, R84 ;  /* 0x00000004fb547825 */ /* 0x040fe200078e0254 */
[----:B-1----:R-:W2:Y:S04]  /*3c8b0*/  LDL.LU.64 R100, [R1+0x1ea8] ;  /* 0x001ea80001647983 */ /* 0x002ea80000300a00 */
[----:B------:R1:W-:Y:S01]  /*3c8c0*/  STL.64 [R1+0x888], R84 ;  /* 0x0008885401007387 */ /* 0x0003e20000100a00 */
[----:B------:R-:W-:-:S03]  /*3c8d0*/  IMAD.WIDE R220, R251, 0x4, R220 ;  /* 0x00000004fbdc7825 */ /* 0x000fc600078e02dc */
        /* <DEDUP_REMOVED lines=17> */
[C---:B---3--:R-:W-:Y:S01]  /*3c9f0*/  IMAD.WIDE R4, R251.reuse, 0x4, R4 ;  /* 0x00000004fb047825 */ /* 0x048fe200078e0204 */
[----:B-1----:R-:W3:Y:S04]  /*3ca00*/  LDL.LU.64 R178, [R1+0x7c8] ;  /* 0x0007c80001b27983 */ /* 0x002ee80000300a00 */
[----:B------:R1:W-:Y:S01]  /*3ca10*/  STL.64 [R1+0xd68], R4 ;  /* 0x000d680401007387 */ /* 0x0003e20000100a00 */
[----:B----4-:R-:W-:-:S03]  /*3ca20*/  IMAD.WIDE R160, R251, 0x4, R160 ;  /* 0x00000004fba07825 */ /* 0x010fc600078e02a0 */
[----:B-1----:R-:W4:Y:S04]  /*3ca30*/  LDL.LU.64 R4, [R1+0x7c0] ;  /* 0x0007c00001047983 */ /* 0x002f280000300a00 */
[----:B------:R1:W-:Y:S01]  /*3ca40*/  STL.64 [R1+0xd78], R160 ;  /* 0x000d78a001007387 */ /* 0x0003e20000100a00 */
[----:B------:R-:W-:-:S03]  /*3ca50*/  IMAD.WIDE R48, R251, 0x4, R48 ;  /* 0x00000004fb307825 */ /* 0x000fc600078e0230 */
[----:B-1----:R-:W4:Y:S04]  /*3ca60*/  LDL.LU.64 R160, [R1+0x7a8] ;  /* 0x0007a80001a07983 */ /* 0x002f280000300a00 */
[----:B------:R1:W-:Y:S04]  /*3ca70*/  STL.64 [R1+0xd88], R48 ;  /* 0x000d883001007387 */ /* 0x0003e80000100a00 */
[----:B-1----:R-:W4:Y:S04]  /*3ca80*/  LDL.LU.64 R48, [R1+0x7a0] ;  /* 0x0007a00001307983 */ /* 0x002f280000300a00 */
[----:B------:R1:W-:Y:S04]  /*3ca90*/  STL.64 [R1+0xd98], R240 ;  /* 0x000d98f001007387 */ /* 0x0003e80000100a00 */
[----:B-1----:R-:W4:Y:S04]  /*3caa0*/  LDL.LU.64 R240, [R1+0x798] ;  /* 0x0007980001f07983 */ /* 0x002f280000300a00 */
[----:B------:R1:W-:Y:S01]  /*3cab0*/  STL.64 [R1+0xda8], R52 ;  /* 0x000da83401007387 */ /* 0x0003e20000100a00 */
[----:B------:R-:W-:-:S03]  /*3cac0*/  IMAD.WIDE R234, R251, 0x4, R234 ;  /* 0x00000004fbea7825 */ /* 0x000fc600078e02ea */
[----:B-1----:R-:W4:Y:S04]  /*3cad0*/  LDL.LU.64 R52, [R1+0x1e90] ;  /* 0x001e900001347983 */ /* 0x002f280000300a00 */
[----:B------:R1:W-:Y:S02]  /*3cae0*/  STL.64 [R1+0xdb8], R234 ;  /* 0x000db8ea01007387 */ /* 0x0003e40000100a00 */
[----:B-1----:R-:W-:-:S05]  /*3caf0*/  IMAD.WIDE R234, R251, 0x4, R92 ;  /* 0x00000004fbea7825 */ /* 0x002fca00078e025c */
[----:B------:R1:W-:Y:S01]  /*3cb00*/  STL.64 [R1+0xdc8], R234 ;  /* 0x000dc8ea01007387 */ /* 0x0003e20000100a00 */
[----:B------:R-:W-:-:S03]  /*3cb10*/  IMAD.WIDE R92, R251, 0x4, R66 ;  /* 0x00000004fb5c7825 */ /* 0x000fc600078e0242 */
[----:B-1----:R-:W4:Y:S04]  /*3cb20*/  LDL.LU.64 R234, [R1+0x790] ;  /* 0x0007900001ea7983 */ /* 0x002f280000300a00 */
[----:B------:R-:W4:Y:S04]  /*3cb30*/  LDL.LU.64 R66, [R1+0x788] ;  /* 0x0007880001427983 */ /* 0x000f280000300a00 */
[----:B------:R1:W-:Y:S01]  /*3cb40*/  STL.64 [R1+0xdd8], R92 ;  /* 0x000dd85c01007387 */ /* 0x0003e20000100a00 */
[----:B------:R-:W-:-:S03]  /*3cb50*/  IMAD.WIDE R124, R251, 0x4, R124 ;  /* 0x00000004fb7c7825 */ /* 0x000fc600078e027c */
[----:B-1----:R-:W4:Y:S04]  /*3cb60*/  LDL.LU.64 R92, [R1+0x780] ;  /* 0x00078000015c7983 */ /* 0x002f280000300a00 */
[----:B------:R1:W-:Y:S01]  /*3cb70*/  STL.64 [R1+0xde8], R124 ;  /* 0x000de87c01007387 */ /* 0x0003e20000100a00 */
[----:B------:R-:W-:-:S03]  /*3cb80*/  IMAD.WIDE R28, R251, 0x4, R28 ;  /* 0x00000004fb1c7825 */ /* 0x000fc600078e021c */
        /* <DEDUP_REMOVED lines=21> */
[----:B------:R1:W-:Y:S04]  /*3cce0*/  STL.64 [R1+0xed0], R10 ;  /* 0x000ed00a01007387 */ /* 0x0003e80000100a00 */
[----:B-1----:R-:W2:Y:S01]  /*3ccf0*/  LDL.LU.64 R10, [R1+0x740] ;  /* 0x00074000010a7983 */ /* 0x002ea20000300a00 */
[----:B------:R-:W-:-:S05]  /*3cd00*/  IMAD.WIDE R50, R251, 0x4, R50 ;  /* 0x00000004fb327825 */ /* 0x000fca00078e0232 */
[----:B------:R1:W-:Y:S01]  /*3cd10*/  STL.64 [R1+0xed8], R50 ;  /* 0x000ed83201007387 */ /* 0x0003e20000100a00 */
[----:B---3--:R-:W-:-:S03]  /*3cd20*/  IMAD.WIDE R178, R251, 0x4, R178 ;  /* 0x00000004fbb27825 */ /* 0x008fc600078e02b2 */
[----:B-1----:R-:W3:Y:S04]  /*3cd30*/  LDL.LU.64 R50, [R1+0x728] ;  /* 0x0007280001327983 */ /* 0x002ee80000300a00 */
[----:B------:R1:W-:Y:S01]  /*3cd40*/  STL.64 [R1+0xee0], R178 ;  /* 0x000ee0b201007387 */ /* 0x0003e20000100a00 */
[----:B----4-:R-:W-:-:S03]  /*3cd50*/  IMAD.WIDE R4, R251, 0x4, R4 ;  /* 0x00000004fb047825 */ /* 0x010fc600078e0204 */
[----:B-1----:R-:W4:Y:S04]  /*3cd60*/  LDL.LU.64 R178, [R1+0x720] ;  /* 0x0007200001b27983 */ /* 0x002f280000300a00 */
[----:B------:R1:W-:Y:S04]  /*3cd70*/  STL.64 [R1+0xee8], R4 ;  /* 0x000ee80401007387 */ /* 0x0003e80000100a00 */
[----:B-1----:R-:W4:Y:S04]  /*3cd80*/  LDL.LU.64 R4, [R1+0x1e78] ;  /* 0x001e780001047983 */ /* 0x002f280000300a00 */
[----:B------:R1:W-:Y:S04]  /*3cd90*/  STL.64 [R1+0xef0], R106 ;  /* 0x000ef06a01007387 */ /* 0x0003e80000100a00 */
[----:B-1----:R-:W4:Y:S04]  /*3cda0*/  LDL.LU.64 R106, [R1+0x1e70] ;  /* 0x001e7000016a7983 */ /* 0x002f280000300a00 */
[----:B------:R1:W-:Y:S02]  /*3cdb0*/  STL.64 [R1+0xef8], R14 ;  /* 0x000ef80e01007387 */ /* 0x0003e40000100a00 */
[----:B-1----:R-:W-:-:S04]  /*3cdc0*/  IMAD.WIDE R14, R251, 0x4, R160 ;  /* 0x00000004fb0e7825 */ /* 0x002fc800078e02a0 */
[C---:B------:R-:W-:Y:S01]  /*3cdd0*/  IMAD.WIDE R160, R251.reuse, 0x4, R48 ;  /* 0x00000004fba07825 */ /* 0x040fe200078e0230 */
[----:B------:R1:W-:Y:S03]  /*3cde0*/  STL.64 [R1+0xf00], R14 ;  /* 0x000f000e01007387 */ /* 0x0003e60000100a00 */
[C---:B------:R-:W-:Y:S01]  /*3cdf0*/  IMAD.WIDE R48, R251.reuse, 0x4, R240 ;  /* 0x00000004fb307825 */ /* 0x040fe200078e02f0 */
[----:B-1----:R-:W4:Y:S04]  /*3ce00*/  LDL.LU.64 R14, [R1+0x718] ;  /* 0x00071800010e7983 */ /* 0x002f280000300a00 */
[----:B------:R1:W-:Y:S01]  /*3ce10*/  STL.64 [R1+0xf08], R160 ;  /* 0x000f08a001007387 */ /* 0x0003e20000100a00 */
[----:B------:R-:W-:-:S03]  /*3ce20*/  IMAD.WIDE R110, R251, 0x4, R110 ;  /* 0x00000004fb6e7825 */ /* 0x000fc600078e026e */
[----:B-1----:R-:W4:Y:S04]  /*3ce30*/  LDL.LU.64 R160, [R1+0x710] ;  /* 0x0007100001a07983 */ /* 0x002f280000300a00 */
[----:B------:R1:W-:Y:S01]  /*3ce40*/  STL.64 [R1+0xf10], R48 ;  /* 0x000f103001007387 */ /* 0x0003e20000100a00 */
[----:B------:R-:W-:-:S03]  /*3ce50*/  IMAD.WIDE R234, R251, 0x4, R234 ;  /* 0x00000004fbea7825 */ /* 0x000fc600078e02ea */
[----:B-1----:R-:W4:Y:S01]  /*3ce60*/  LDL.LU.64 R48, [R1+0x708] ;  /* 0x0007080001307983 */ /* 0x002f220000300a00 */
[----:B------:R-:W-:-:S03]  /*3ce70*/  IMAD.WIDE R66, R251, 0x4, R66 ;  /* 0x00000004fb427825 */ /* 0x000fc600078e0242 */
[----:B------:R-:W4:Y:S04]  /*3ce80*/  LDL.LU.64 R240, [R1+0x700] ;  /* 0x0007000001f07983 */ /* 0x000f280000300a00 */
[----:B------:R1:W-:Y:S01]  /*3ce90*/  STL.64 [R1+0xf18], R234 ;  /* 0x000f18ea01007387 */ /* 0x0003e20000100a00 */
[----:B------:R-:W-:-:S04]  /*3cea0*/  IMAD.WIDE R172, R251, 0x4, R172 ;  /* 0x00000004fbac7825 */ /* 0x000fc800078e02ac */
[C---:B------:R-:W-:Y:S01]  /*3ceb0*/  IMAD.WIDE R92, R251.reuse, 0x4, R92 ;  /* 0x00000004fb5c7825 */ /* 0x040fe200078e025c */
[----:B-1----:R-:W4:Y:S04]  /*3cec0*/  LDL.LU.64 R234, [R1+0x1e68] ;  /* 0x001e680001ea7983 */ /* 0x002f280000300a00 */
[----:B------:R1:W-:Y:S04]  /*3ced0*/  STL.64 [R1+0xf20], R66 ;  /* 0x000f204201007387 */ /* 0x0003e80000100a00 */
[----:B-1----:R-:W4:Y:S04]  /*3cee0*/  LDL.LU.64 R66, [R1+0x6e8] ;  /* 0x0006e80001427983 */ /* 0x002f280000300a00 */
[----:B------:R1:W-:Y:S04]  /*3cef0*/  STL.64 [R1+0xf28], R92 ;  /* 0x000f285c01007387 */ /* 0x0003e80000100a00 */
[----:B-1----:R-:W4:Y:S04]  /*3cf00*/  LDL.LU.64 R92, [R1+0x1e60] ;  /* 0x001e6000015c7983 */ /* 0x002f280000300a00 */
[----:B------:R1:W-:Y:S04]  /*3cf10*/  STL.64 [R1+0xf30], R110 ;  /* 0x000f306e01007387 */ /* 0x0003e80000100a00 */
[----:B------:R-:W-:Y:S01]  /*3cf20*/  STL.64 [R1+0xf38], R172 ;  /* 0x000f38ac01007387 */ /* 0x000fe20000100a00 */
[----:B-1----:R-:W-:-:S04]  /*3cf30*/  IMAD.WIDE R110, R251, 0x4, R124 ;  /* 0x00000004fb6e7825 */ /* 0x002fc800078e027c */
[C---:B------:R-:W-:Y:S01]  /*3cf40*/  IMAD.WIDE R124, R251.reuse, 0x4, R28 ;  /* 0x00000004fb7c7825 */ /* 0x040fe200078e021c */
[----:B------:R1:W-:Y:S03]  /*3cf50*/  STL.64 [R1+0xf40], R110 ;  /* 0x000f406e01007387 */ /* 0x0003e60000100a00 */
[C---:B--2---:R-:W-:Y:S01]  /*3cf60*/  IMAD.WIDE R28, R251.reuse, 0x4, R176 ;  /* 0x00000004fb1c7825 */ /* 0x044fe200078e02b0 */
[----:B-1----:R-:W2:Y:S04]  /*3cf70*/  LDL.LU.64 R110, [R1+0x6e0] ;  /* 0x0006e000016e7983 */ /* 0x002ea80000300a00 */
[----:B------:R1:W-:Y:S04]  /*3cf80*/  STL.64 [R1+0xf48], R124 ;  /* 0x000f487c01007387 */ /* 0x0003e80000100a00 */
[----:B------:R-:W2:Y:S04]  /*3cf90*/  LDL.LU.64 R172, [R1+0x6d8] ;  /* 0x0006d80001ac7983 */ /* 0x000ea80000300a00 */
[----:B------:R1:W-:Y:S04]  /*3cfa0*/  STL.64 [R1+0xf50], R28 ;  /* 0x000f501c01007387 */ /* 0x0003e80000100a00 */
[----:B-1----:R-:W2:Y:S04]  /*3cfb0*/  LDL.LU.64 R124, [R1+0x6d0] ;  /* 0x0006d000017c7983 */ /* 0x002ea80000300a00 */
[----:B------:R-:W2:Y:S04]  /*3cfc0*/  LDL.LU.64 R28, [R1+0x6c8] ;  /* 0x0006c800011c7983 */ /* 0x000ea80000300a00 */
[----:B------:R-:W2:Y:S01]  /*3cfd0*/  LDL.LU.64 R176, [R1+0x6c0] ;  /* 0x0006c00001b07983 */ /* 0x000ea20000300a00 */
[----:B------:R-:W-:-:S04]  /*3cfe0*/  IMAD.WIDE R80, R251, 0x4, R80 ;  /* 0x00000004fb507825 */ /* 0x000fc800078e0250 */
[----:B------:R-:W-:-:S05]  /*3cff0*/  IMAD.WIDE R220, R251, 0x4, R220 ;  /* 0x00000004fbdc7825 */ /* 0x000fca00078e02dc */
[----:B------:R1:W-:Y:S01]  /*3d000*/  STL.64 [R1+0xf58], R220 ;  /* 0x000f58dc01007387 */ /* 0x0003e20000100a00 */
[----:B------:R-:W-:-:S03]  /*3d010*/  IMAD.WIDE R44, R251, 0x4, R44 ;  /* 0x00000004fb2c7825 */ /* 0x000fc600078e022c */
[----:B-1----:R-:W2:Y:S04]  /*3d020*/  LDL.LU.64 R220, [R1+0x1e58] ;  /* 0x001e580001dc7983 */ /* 0x002ea80000300a00 */
[----:B------:R1:W-:Y:S01]  /*3d030*/  STL.64 [R1+0xf60], R44 ;  /* 0x000f602c01007387 */ /* 0x0003e20000100a00 */
[----:B------:R-:W-:-:S04]  /*3d040*/  IMAD.WIDE R10, R251, 0x4, R10 ;  /* 0x00000004fb0a7825 */ /* 0x000fc800078e020a */
[C---:B-1----:R-:W-:Y:S01]  /*3d050*/  IMAD.WIDE R44, R251.reuse, 0x4, R170 ;  /* 0x00000004fb2c7825 */ /* 0x042fe200078e02aa */
[----:B------:R-:W-:Y:S04]  /*3d060*/  STL.64 [R1+0xf68], R10 ;  /* 0x000f680a01007387 */ /* 0x000fe80000100a00 */
[----:B------:R-:W-:Y:S04]  /*3d070*/  STL.64 [R1+0xf70], R80 ;  /* 0x000f705001007387 */ /* 0x000fe80000100a00 */
[----:B------:R1:W-:Y:S04]  /*3d080*/  STL.64 [R1+0xf78], R44 ;  /* 0x000f782c01007387 */ /* 0x0003e80000100a00 */
[----:B-1----:R-:W2:Y:S01]  /*3d090*/  LDL.LU.64 R44, [R1+0x6a8] ;  /* 0x0006a800012c7983 */ /* 0x002ea20000300a00 */
[----:B---3--:R-:W-:-:S05]  /*3d0a0*/  IMAD.WIDE R10, R251, 0x4, R50 ;  /* 0x00000004fb0a7825 */ /* 0x008fca00078e0232 */
[----:B------:R1:W-:Y:S01]  /*3d0b0*/  STL.64 [R1+0xf80], R10 ;  /* 0x000f800a01007387 */ /* 0x0003e20000100a00 */
[----:B----4-:R-:W-:-:S03]  /*3d0c0*/  IMAD.WIDE R50, R251, 0x4, R178 ;  /* 0x00000004fb327825 */ /* 0x010fc600078e02b2 */
[----:B-1----:R-:W3:Y:S04]  /*3d0d0*/  LDL.LU.64 R10, [R1+0x6a0] ;  /* 0x0006a000010a7983 */ /* 0x002ee80000300a00 */
[----:B------:R1:W-:Y:S04]  /*3d0e0*/  STL.64 [R1+0xf88], R50 ;  /* 0x000f883201007387 */ /* 0x0003e80000100a00 */
[----:B------:R-:W4:Y:S04]  /*3d0f0*/  LDL.LU.64 R80, [R1+0x698] ;  /* 0x0006980001507983 */ /* 0x000f280000300a00 */
[----:B------:R-:W4:Y:S04]  /*3d100*/  LDL.LU.64 R170, [R1+0x690] ;  /* 0x0006900001aa7983 */ /* 0x000f280000300a00 */
[----:B-1----:R-:W4:Y:S04]  /*3d110*/  LDL.LU.64 R50, [R1+0x688] ;  /* 0x0006880001327983 */ /* 0x002f280000300a00 */
[----:B------:R-:W4:Y:S01]  /*3d120*/  LDL.LU.64 R178, [R1+0x680] ;  /* 0x0006800001b27983 */ /* 0x000f220000300a00 */
[----:B------:R-:W-:-:S04]  /*3d130*/  IMAD.WIDE R98, R251, 0x4, R98 ;  /* 0x00000004fb627825 */ /* 0x000fc800078e0262 */
[----:B------:R-:W-:-:S05]  /*3d140*/  IMAD.WIDE R14, R251, 0x4, R14 ;  /* 0x00000004fb0e7825 */ /* 0x000fca00078e020e */
[----:B------:R1:W-:Y:S01]  /*3d150*/  STL.64 [R1+0xf90], R14 ;  /* 0x000f900e01007387 */ /* 0x0003e20000100a00 */
[----:B------:R-:W-:-:S03]  /*3d160*/  IMAD.WIDE R160, R251, 0x4, R160 ;  /* 0x00000004fba07825 */ /* 0x000fc600078e02a0 */
[----:B-1----:R-:W4:Y:S04]  /*3d170*/  LDL.LU.64 R14, [R1+0x1e50] ;  /* 0x001e5000010e7983 */ /* 0x002f280000300a00 */
[----:B------:R1:W-:Y:S01]  /*3d180*/  STL.64 [R1+0xf98], R160 ;  /* 0x000f98a001007387 */ /* 0x0003e20000100a00 */
[----:B------:R-:W-:-:S04]  /*3d190*/  IMAD.WIDE R48, R251, 0x4, R48 ;  /* 0x00000004fb307825 */ /* 0x000fc800078e0230 */
[C---:B-1----:R-:W-:Y:S01]  /*3d1a0*/  IMAD.WIDE R160, R251.reuse, 0x4, R240 ;  /* 0x00000004fba07825 */ /* 0x042fe200078e02f0 */
[----:B------:R1:W-:Y:S04]  /*3d1b0*/  STL.64 [R1+0xfa0], R48 ;  /* 0x000fa03001007387 */ /* 0x0003e80000100a00 */
[----:B------:R1:W-:Y:S04]  /*3d1c0*/  STL.64 [R1+0xfa8], R160 ;  /* 0x000fa8a001007387 */ /* 0x0003e80000100a00 */
[----:B------:R-:W-:Y:S01]  /*3d1d0*/  STL.64 [R1+0xfb0], R98 ;  /* 0x000fb06201007387 */ /* 0x000fe20000100a00 */
[----:B-1----:R-:W-:-:S03]  /*3d1e0*/  IMAD.WIDE R48, R251, 0x4, R238 ;  /* 0x00000004fb307825 */ /* 0x002fc600078e02ee */
[----:B------:R-:W4:Y:S04]  /*3d1f0*/  LDL.LU.64 R160, [R1+0x668] ;  /* 0x0006680001a07983 */ /* 0x000f280000300a00 */
[----:B------:R1:W-:Y:S01]  /*3d200*/  STL.64 [R1+0xfb8], R48 ;  /* 0x000fb83001007387 */ /* 0x0003e20000100a00 */
[----:B------:R-:W-:-:S03]  /*3d210*/  IMAD.WIDE R66, R251, 0x4, R66 ;  /* 0x00000004fb427825 */ /* 0x000fc600078e0242 */
[----:B-1----:R-:W4:Y:S04]  /*3d220*/  LDL.LU.64 R48, [R1+0x660] ;  /* 0x0006600001307983 */ /* 0x002f280000300a00 */
[----:B------:R1:W-:Y:S04]  /*3d230*/  STL.64 [R1+0xfc0], R66 ;  /* 0x000fc04201007387 */ /* 0x0003e80000100a00 */
[----:B------:R-:W4:Y:S04]  /*3d240*/  LDL.LU.64 R240, [R1+0x658] ;  /* 0x0006580001f07983 */ /* 0x000f280000300a00 */
[----:B------:R-:W4:Y:S04]  /*3d250*/  LDL.LU.64 R98, [R1+0x650] ;  /* 0x0006500001627983 */ /* 0x000f280000300a00 */
[----:B------:R-:W4:Y:S04]  /*3d260*/  LDL.LU.64 R238, [R1+0x648] ;  /* 0x0006480001ee7983 */ /* 0x000f280000300a00 */
[----:B-1----:R-:W4:Y:S01]  /*3d270*/  LDL.LU.64 R66, [R1+0x640] ;  /* 0x0006400001427983 */ /* 0x002f220000300a00 */
[----:B--2---:R-:W-:-:S05]  /*3d280*/  IMAD.WIDE R110, R251, 0x4, R110 ;  /* 0x00000004fb6e7825 */ /* 0x004fca00078e026e */
[----:B------:R1:W-:Y:S01]  /*3d290*/  STL.64 [R1+0xfc8], R110 ;  /* 0x000fc86e01007387 */ /* 0x0003e20000100a00 */
[----:B------:R-:W-:-:S04]  /*3d2a0*/  IMAD.WIDE R172, R251, 0x4, R172 ;  /* 0x00000004fbac7825 */ /* 0x000fc800078e02ac */
[C---:B------:R-:W-:Y:S01]  /*3d2b0*/  IMAD.WIDE R124, R251.reuse, 0x4, R124 ;  /* 0x00000004fb7c7825 */ /* 0x040fe200078e027c */
[----:B-1----:R-:W2:Y:S04]  /*3d2c0*/  LDL.LU.64 R110, [R1+0x1e48] ;  /* 0x001e4800016e7983 */ /* 0x002ea80000300a00 */
[----:B------:R1:W-:Y:S01]  /*3d2d0*/  STL.64 [R1+0xfd0], R172 ;  /* 0x000fd0ac01007387 */ /* 0x0003e20000100a00 */
[----:B------:R-:W-:-:S03]  /*3d2e0*/  IMAD.WIDE R28, R251, 0x4, R28 ;  /* 0x00000004fb1c7825 */ /* 0x000fc600078e021c */
[----:B-1----:R-:W2:Y:S04]  /*3d2f0*/  LDL.LU.64 R172, [R1+0x1e40] ;  /* 0x001e400001ac7983 */ /* 0x002ea80000300a00 */
[----:B------:R1:W-:Y:S04]  /*3d300*/  STL.64 [R1+0xfd8], R124 ;  /* 0x000fd87c01007387 */ /* 0x0003e80000100a00 */
[----:B------:R1:W-:Y:S02]  /*3d310*/  STL.64 [R1+0xfe0], R28 ;  /* 0x000fe01c01007387 */ /* 0x0003e40000100a00 */
[----:B-1----:R-:W-:-:S04]  /*3d320*/  IMAD.WIDE R124, R251, 0x4, R176 ;  /* 0x00000004fb7c7825 */ /* 0x002fc800078e02b0 */
[C---:B------:R-:W-:Y:S01]  /*3d330*/  IMAD.WIDE R28, R251.reuse, 0x4, R224 ;  /* 0x00000004fb1c7825 */ /* 0x040fe200078e02e0 */
[----:B------:R1:W-:Y:S03]  /*3d340*/  STL.64 [R1+0xfe8], R124 ;  /* 0x000fe87c01007387 */ /* 0x0003e60000100a00 */
[C---:B------:R-:W-:Y:S01]  /*3d350*/  IMAD.WIDE R176, R251.reuse, 0x4, R242 ;  /* 0x00000004fbb07825 */ /* 0x040fe200078e02f2 */
[----:B-1----:R-:W2:Y:S04]  /*3d360*/  LDL.LU.64 R124, [R1+0x628] ;  /* 0x00062800017c7983 */ /* 0x002ea80000300a00 */
[----:B------:R1:W-:Y:S04]  /*3d370*/  STL.64 [R1+0xff0], R28 ;  /* 0x000ff01c01007387 */ /* 0x0003e80000100a00 */
[----:B-1----:R-:W2:Y:S04]  /*3d380*/  LDL.LU.64 R28, [R1+0x620] ;  /* 0x00062000011c7983 */ /* 0x002ea80000300a00 */
[----:B------:R1:W-:Y:S04]  /*3d390*/  STL.64 [R1+0xff8], R176 ;  /* 0x000ff8b001007387 */ /* 0x0003e80000100a00 */
[----:B------:R-:W2:Y:S01]  /*3d3a0*/  LDL.LU.64 R242, [R1+0x618] ;  /* 0x0006180001f27983 */ /* 0x000ea20000300a00 */
[----:B------:R-:W-:-:S03]  /*3d3b0*/  IMAD.WIDE R44, R251, 0x4, R44 ;  /* 0x00000004fb2c7825 */ /* 0x000fc600078e022c */
[----:B-1----:R-:W2:Y:S04]  /*3d3c0*/  LDL.LU.64 R176, [R1+0x610] ;  /* 0x0006100001b07983 */ /* 0x002ea80000300a00 */
[----:B------:R-:W2:Y:S04]  /*3d3d0*/  LDL.LU.64 R224, [R1+0x608] ;  /* 0x0006080001e07983 */ /* 0x000ea80000300a00 */
[----:B------:R1:W-:Y:S04]  /*3d3e0*/  STL.64 [R1+0x1000], R44 ;  /* 0x0010002c01007387 */ /* 0x0003e80000100a00 */
[----:B-1----:R-:W2:Y:S01]  /*3d3f0*/  LDL.LU.64 R44, [R1+0x1e38] ;  /* 0x001e3800012c7983 */ /* 0x002ea20000300a00 */
[----:B---3--:R-:W-:-:S05]  /*3d400*/  IMAD.WIDE R10, R251, 0x4, R10 ;  /* 0x00000004fb0a7825 */ /* 0x008fca00078e020a */
[----:B------:R1:W-:Y:S01]  /*3d410*/  STL.64 [R1+0x1008], R10 ;  /* 0x0010080a01007387 */ /* 0x0003e20000100a00 */
[----:B----4-:R-:W-:-:S04]  /*3d420*/  IMAD.WIDE R80, R251, 0x4, R80 ;  /* 0x00000004fb507825 */ /* 0x010fc800078e0250 */
[----:B------:R-:W-:-:S04]  /*3d430*/  IMAD.WIDE R170, R251, 0x4, R170 ;  /* 0x00000004fbaa7825 */ /* 0x000fc800078e02aa */
[C---:B------:R-:W-:Y:S01]  /*3d440*/  IMAD.WIDE R50, R251.reuse, 0x4, R50 ;  /* 0x00000004fb327825 */ /* 0x040fe200078e0232 */
[----:B-1----:R-:W3:Y:S04]  /*3d450*/  LDL.LU.64 R10, [R1+0x1e30] ;  /* 0x001e3000010a7983 */ /* 0x002ee80000300a00 */
[----:B------:R1:W-:Y:S04]  /*3d460*/  STL.64 [R1+0x1010], R80 ;  /* 0x0010105001007387 */ /* 0x0003e80000100a00 */
[----:B-1----:R-:W4:Y:S04]  /*3d470*/  LDL.LU.64 R80, [R1+0x1e28] ;  /* 0x001e280001507983 */ /* 0x002f280000300a00 */
[----:B------:R1:W-:Y:S04]  /*3d480*/  STL.64 [R1+0x1018], R170 ;  /* 0x001018aa01007387 */ /* 0x0003e80000100a00 */
[----:B------:R1:W-:Y:S02]  /*3d490*/  STL.64 [R1+0x1020], R50 ;  /* 0x0010203201007387 */ /* 0x0003e40000100a00 */
[----:B-1----:R-:W-:-:S04]  /*3d4a0*/  IMAD.WIDE R170, R251, 0x4, R178 ;  /* 0x00000004fbaa7825 */ /* 0x002fc800078e02b2 */
[C---:B------:R-:W-:Y:S01]  /*3d4b0*/  IMAD.WIDE R50, R251.reuse, 0x4, R210 ;  /* 0x00000004fb327825 */ /* 0x040fe200078e02d2 */
[----:B------:R1:W-:Y:S03]  /*3d4c0*/  STL.64 [R1+0x1028], R170 ;  /* 0x001028aa01007387 */ /* 0x0003e60000100a00 */
[C---:B------:R-:W-:Y:S01]  /*3d4d0*/  IMAD.WIDE R178, R251.reuse, 0x4, R194 ;  /* 0x00000004fbb27825 */ /* 0x040fe200078e02c2 */
[----:B-1----:R-:W3:Y:S04]  /*3d4e0*/  LDL.LU.64 R170, [R1+0x5e8] ;  /* 0x0005e80001aa7983 */ /* 0x002ee80000300a00 */
[----:B------:R1:W-:Y:S04]  /*3d4f0*/  STL.64 [R1+0x1030], R50 ;  /* 0x0010303201007387 */ /* 0x0003e80000100a00 */
[----:B-1----:R-:W4:Y:S04]  /*3d500*/  LDL.LU.64 R50, [R1+0x5e0] ;  /* 0x0005e00001327983 */ /* 0x002f280000300a00 */
[----:B------:R1:W-:Y:S04]  /*3d510*/  STL.64 [R1+0x1038], R178 ;  /* 0x001038b201007387 */ /* 0x0003e80000100a00 */
[----:B-1----:R-:W4:Y:S04]  /*3d520*/  LDL.LU.64 R178, [R1+0x5d8] ;  /* 0x0005d80001b27983 */ /* 0x002f280000300a00 */
[----:B------:R-:W4:Y:S04]  /*3d530*/  LDL.LU.64 R210, [R1+0x5d0] ;  /* 0x0005d00001d27983 */ /* 0x000f280000300a00 */
[----:B------:R-:W4:Y:S01]  /*3d540*/  LDL.LU.64 R194, [R1+0x5c8] ;  /* 0x0005c80001c27983 */ /* 0x000f220000300a00 */
[----:B------:R-:W-:-:S05]  /*3d550*/  IMAD.WIDE R160, R251, 0x4, R160 ;  /* 0x00000004fba07825 */ /* 0x000fca00078e02a0 */
[----:B------:R1:W-:Y:S01]  /*3d560*/  STL.64 [R1+0x1040], R160 ;  /* 0x001040a001007387 */ /* 0x0003e20000100a00 */
[----:B------:R-:W-:-:S03]  /*3d570*/  IMAD.WIDE R48, R251, 0x4, R48 ;  /* 0x00000004fb307825 */ /* 0x000fc600078e0230 */
[----:B-1----:R-:W4:Y:S04]  /*3d580*/  LDL.LU.64 R160, [R1+0x1e20] ;  /* 0x001e200001a07983 */ /* 0x002f280000300a00 */
        /* <DEDUP_REMOVED lines=9> */
[----:B------:R-:W-:Y:S01]  /*3d620*/  STL.64 [R1+0x1060], R238 ;  /* 0x001060ee01007387 */ /* 0x000fe20000100a00 */
[----:B-1----:R-:W-:-:S04]  /*3d630*/  IMAD.WIDE R98, R251, 0x4, R66 ;  /* 0x00000004fb627825 */ /* 0x002fc800078e0242 */
[C---:B------:R-:W-:Y:S01]  /*3d640*/  IMAD.WIDE R66, R251.reuse, 0x4, R82 ;  /* 0x00000004fb427825 */ /* 0x040fe200078e0252 */
[----:B------:R1:W-:Y:S04]  /*3d650*/  STL.64 [R1+0x1068], R98 ;  /* 0x0010686201007387 */ /* 0x0003e80000100a00 */
[----:B-1----:R-:W4:Y:S04]  /*3d660*/  LDL.LU.64 R98, [R1+0x5a8] ;  /* 0x0005a80001627983 */ /* 0x002f280000300a00 */
[----:B------:R-:W-:Y:S04]  /*3d670*/  STL.64 [R1+0x1070], R146 ;  /* 0x0010709201007387 */ /* 0x000fe80000100a00 */
[----:B------:R-:W4:Y:S04]  /*3d680*/  LDL.LU.64 R238, [R1+0x5a0] ;  /* 0x0005a00001ee7983 */ /* 0x000f280000300a00 */
[----:B------:R1:W-:Y:S04]  /*3d690*/  STL.64 [R1+0x1078], R66 ;  /* 0x0010784201007387 */ /* 0x0003e80000100a00 */
[----:B-1----:R-:W4:Y:S04]  /*3d6a0*/  LDL.LU.64 R66, [R1+0x598] ;  /* 0x0005980001427983 */ /* 0x002f280000300a00 */
[----:B------:R-:W4:Y:S04]  /*3d6b0*/  LDL.LU.64 R146, [R1+0x590] ;  /* 0x0005900001927983 */ /* 0x000f280000300a00 */
[----:B------:R-:W4:Y:S01]  /*3d6c0*/  LDL.LU.64 R82, [R1+0x588] ;  /* 0x0005880001527983 */ /* 0x000f220000300a00 */
[----:B--2---:R-:W-:-:S05]  /*3d6d0*/  IMAD.WIDE R124, R251, 0x4, R124 ;  /* 0x00000004fb7c7825 */ /* 0x004fca00078e027c */
[----:B------:R1:W-:Y:S01]  /*3d6e0*/  STL.64 [R1+0x1080], R124 ;  /* 0x0010807c01007387 */ /* 0x0003e20000100a00 */
[----:B------:R-:W-:-:S03]  /*3d6f0*/  IMAD.WIDE R28, R251, 0x4, R28 ;  /* 0x00000004fb1c7825 */ /* 0x000fc600078e021c */
[----:B-1----:R-:W2:Y:S04]  /*3d700*/  LDL.LU.64 R124, [R1+0x1e08] ;  /* 0x001e0800017c7983 */ /* 0x002ea80000300a00 */
[----:B------:R1:W-:Y:S01]  /*3d710*/  STL.64 [R1+0x1088], R28 ;  /* 0x0010881c01007387 */ /* 0x0003e20000100a00 */
[----:B------:R-:W-:-:S03]  /*3d720*/  IMAD.WIDE R242, R251, 0x4, R242 ;  /* 0x00000004fbf27825 */ /* 0x000fc600078e02f2 */
[----:B-1----:R-:W2:Y:S04]  /*3d730*/  LDL.LU.64 R28, [R1+0x1e00] ;  /* 0x001e0000011c7983 */ /* 0x002ea80000300a00 */
[----:B------:R1:W-:Y:S04]  /*3d740*/  STL.64 [R1+0x1090], R242 ;  /* 0x001090f201007387 */ /* 0x0003e80000100a00 */
[----:B-1----:R-:W2:Y:S01]  /*3d750*/  LDL.LU.64 R242, [R1+0x1df8] ;  /* 0x001df80001f27983 */ /* 0x002ea20000300a00 */
[----:B------:R-:W-:-:S04]  /*3d760*/  IMAD.WIDE R176, R251, 0x4, R176 ;  /* 0x00000004fbb07825 */ /* 0x000fc800078e02b0 */
[C---:B------:R-:W-:Y:S01]  /*3d770*/  IMAD.WIDE R224, R251.reuse, 0x4, R224 ;  /* 0x00000004fbe07825 */ /* 0x040fe200078e02e0 */
[----:B------:R-:W-:Y:S04]  /*3d780*/  STL.64 [R1+0x1098], R176 ;  /* 0x001098b001007387 */ /* 0x000fe80000100a00 */
[----:B------:R1:W-:Y:S01]  /*3d790*/  STL.64 [R1+0x10a0], R224 ;  /* 0x0010a0e001007387 */ /* 0x0003e20000100a00 */
[----:B------:R-:W-:-:S04]  /*3d7a0*/  IMAD.WIDE R122, R251, 0x4, R122 ;  /* 0x00000004fb7a7825 */ /* 0x000fc800078e027a */
[----:B-1----:R-:W-:-:S04]  /*3d7b0*/  IMAD.WIDE R224, R251, 0x4, R226 ;  /* 0x00000004fbe07825 */ /* 0x002fc800078e02e2 */
[----:B---3--:R-:W-:-:S04]  /*3d7c0*/  IMAD.WIDE R170, R251, 0x4, R170 ;  /* 0x00000004fbaa7825 */ /* 0x008fc800078e02aa */
[----:B----4-:R-:W-:-:S04]  /*3d7d0*/  IMAD.WIDE R50, R251, 0x4, R50 ;  /* 0x00000004fb327825 */ /* 0x010fc800078e0232 */
[----:B------:R-:W-:-:S04]  /*3d7e0*/  IMAD.WIDE R178, R251, 0x4, R178 ;  /* 0x00000004fbb27825 */ /* 0x000fc800078e02b2 */
[----:B--2---:R-:W-:-:S05]  /*3d7f0*/  IMAD.WIDE R176, R251, 0x4, R242 ;  /* 0x00000004fbb07825 */ /* 0x004fca00078e02f2 */
[----:B------:R1:W-:Y:S04]  /*3d800*/  STL.64 [R1+0x10a8], R176 ;  /* 0x0010a8b001007387 */ /* 0x0003e80000100a00 */
[----:B-1----:R-:W2:Y:S04]  /*3d810*/  LDL.LU.64 R176, [R1+0x568] ;  /* 0x0005680001b07983 */ /* 0x002ea80000300a00 */
[----:B------:R1:W-:Y:S04]  /*3d820*/  STL.64 [R1+0x10b0], R224 ;  /* 0x0010b0e001007387 */ /* 0x0003e80000100a00 */
[----:B-1----:R-:W3:Y:S04]  /*3d830*/  LDL.LU.64 R224, [R1+0x560] ;  /* 0x0005600001e07983 */ /* 0x002ee80000300a00 */
[----:B------:R1:W-:Y:S04]  /*3d840*/  STL.64 [R1+0x10b8], R122 ;  /* 0x0010b87a01007387 */ /* 0x0003e80000100a00 */
[----:B------:R-:W4:Y:S04]  /*3d850*/  LDL.LU.64 R242, [R1+0x558] ;  /* 0x0005580001f27983 */ /* 0x000f280000300a00 */
[----:B------:R-:W2:Y:S04]  /*3d860*/  LDL.LU.64 R226, [R1+0x550] ;  /* 0x0005500001e27983 */ /* 0x000ea80000300a00 */
        /* <DEDUP_REMOVED lines=10> */
[C---:B------:R-:W-:Y:S01]  /*3d910*/  IMAD.WIDE R114, R251.reuse, 0x4, R114 ;  /* 0x00000004fb727825 */ /* 0x040fe200078e0272 */
[----:B------:R2:W-:Y:S03]  /*3d920*/  STL.64 [R1+0x10e0], R194 ;  /* 0x0010e0c201007387 */ /* 0x0005e60000100a00 */
[C---:B------:R-:W-:Y:S01]  /*3d930*/  IMAD.WIDE R186, R251.reuse, 0x4, R186 ;  /* 0x00000004fbba7825 */ /* 0x040fe200078e02ba */
[----:B-1----:R-:W3:Y:S03]  /*3d940*/  LDL.LU.64 R210, [R1+0x528] ;  /* 0x0005280001d27983 */ /* 0x002ee60000300a00 */
[----:B------:R-:W-:-:S04]  /*3d950*/  IMAD.WIDE R98, R251, 0x4, R98 ;  /* 0x00000004fb627825 */ /* 0x000fc800078e0262 */
[----:B------:R-:W-:-:S04]  /*3d960*/  IMAD.WIDE R238, R251, 0x4, R238 ;  /* 0x00000004fbee7825 */ /* 0x000fc800078e02ee */
[----:B------:R-:W-:-:S04]  /*3d970*/  IMAD.WIDE R66, R251, 0x4, R66 ;  /* 0x00000004fb427825 */ /* 0x000fc800078e0242 */
[----:B--2---:R-:W-:-:S05]  /*3d980*/  IMAD.WIDE R178, R251, 0x4, R178 ;  /* 0x00000004fbb27825 */ /* 0x004fca00078e02b2 */
[----:B------:R-:W-:Y:S04]  /*3d990*/  STL.64 [R1+0x10e8], R178 ;  /* 0x0010e8b201007387 */ /* 0x000fe80000100a00 */
[----:B------:R-:W2:Y:S04]  /*3d9a0*/  LDL.LU.64 R194, [R1+0x520] ;  /* 0x0005200001c27983 */ /* 0x000ea80000300a00 */
[----:B------:R1:W-:Y:S04]  /*3d9b0*/  STL.64 [R1+0x10f0], R114 ;  /* 0x0010f07201007387 */ /* 0x0003e80000100a00 */
        /* <DEDUP_REMOVED lines=15> */
[----:B-1----:R-:W4:Y:S03]  /*3dab0*/  LDL.LU.64 R146, [R1+0x4e8] ;  /* 0x0004e80001927983 */ /* 0x002f260000300a00 */
[C---:B------:R-:W-:Y:S01]  /*3dac0*/  IMAD.WIDE R176, R251.reuse, 0x4, R176 ;  /* 0x00000004fbb07825 */ /* 0x040fe200078e02b0 */
[----:B------:R1:W-:Y:S03]  /*3dad0*/  STL.64 [R1+0x1120], R82 ;  /* 0x0011205201007387 */ /* 0x0003e60000100a00 */
[C---:B---3--:R-:W-:Y:S01]  /*3dae0*/  IMAD.WIDE R224, R251.reuse, 0x4, R224 ;  /* 0x00000004fbe07825 */ /* 0x048fe200078e02e0 */
[----:B-1----:R-:W3:Y:S03]  /*3daf0*/  LDL.LU.64 R82, [R1+0x4e0] ;  /* 0x0004e00001527983 */ /* 0x002ee60000300a00 */
        /* <DEDUP_REMOVED lines=11> */
[----:B----4-:R-:W-:-:S04]  /*3dbb0*/  IMAD.WIDE R242, R251, 0x4, R242 ;  /* 0x00000004fbf27825 */ /* 0x010fc800078e02f2 */
[C---:B------:R-:W-:Y:S01]  /*3dbc0*/  IMAD.WIDE R226, R251.reuse, 0x4, R226 ;  /* 0x00000004fbe27825 */ /* 0x040fe200078e02e2 */
[----:B------:R1:W-:Y:S03]  /*3dbd0*/  STL.64 [R1+0x1150], R242 ;  /* 0x001150f201007387 */ /* 0x0003e60000100a00 */
[C---:B------:R-:W-:Y:S01]  /*3dbe0*/  IMAD.WIDE R122, R251.reuse, 0x4, R122 ;  /* 0x00000004fb7a7825 */ /* 0x040fe200078e027a */
[----:B-1----:R-:W4:Y:S04]  /*3dbf0*/  LDL.LU.64 R242, [R1+0x1db0] ;  /* 0x001db00001f27983 */ /* 0x002f280000300a00 */
[----:B------:R1:W-:Y:S01]  /*3dc00*/  STL.64 [R1+0x1158], R226 ;  /* 0x001158e201007387 */ /* 0x0003e20000100a00 */
[----:B------:R-:W-:-:S03]  /*3dc10*/  IMAD.WIDE R126, R251, 0x4, R126 ;  /* 0x00000004fb7e7825 */ /* 0x000fc600078e027e */
[----:B-1----:R-:W3:Y:S04]  /*3dc20*/  LDL.LU.64 R226, [R1+0x1da8] ;  /* 0x001da80001e27983 */ /* 0x002ee80000300a00 */
[----:B------:R1:W-:Y:S01]  /*3dc30*/  STL.64 [R1+0x1160], R122 ;  /* 0x0011607a01007387 */ /* 0x0003e20000100a00 */
[----:B------:R-:W-:-:S03]  /*3dc40*/  IMAD.WIDE R142, R251, 0x4, R142 ;  /* 0x00000004fb8e7825 */ /* 0x000fc600078e028e */
[----:B-1----:R-:W3:Y:S01]  /*3dc50*/  LDL.LU.64 R122, [R1+0x4a8] ;  /* 0x0004a800017a7983 */ /* 0x002ee20000300a00 */
[----:B--2---:R-:W-:-:S05]  /*3dc60*/  IMAD.WIDE R224, R251, 0x4, R224 ;  /* 0x00000004fbe07825 */ /* 0x004fca00078e02e0 */
[----:B------:R1:W-:Y:S04]  /*3dc70*/  STL.64 [R1+0x1168], R224 ;  /* 0x001168e001007387 */ /* 0x0003e80000100a00 */
[----:B-1----:R-:W2:Y:S04]  /*3dc80*/  LDL.LU.64 R224, [R1+0x4a0] ;  /* 0x0004a00001e07983 */ /* 0x002ea80000300a00 */
[----:B------:R1:W-:Y:S04]  /*3dc90*/  STL.64 [R1+0x1170], R126 ;  /* 0x0011707e01007387 */ /* 0x0003e80000100a00 */
[----:B-1----:R-:W4:Y:S04]  /*3dca0*/  LDL.LU.64 R126, [R1+0x498] ;  /* 0x00049800017e7983 */ /* 0x002f280000300a00 */
[----:B------:R1:W-:Y:S04]  /*3dcb0*/  STL.64 [R1+0x1178], R142 ;  /* 0x0011788e01007387 */ /* 0x0003e80000100a00 */
[----:B-1----:R-:W4:Y:S01]  /*3dcc0*/  LDL.LU.64 R142, [R1+0x490] ;  /* 0x00049000018e7983 */ /* 0x002f220000300a00 */
[----:B------:R-:W-:-:S04]  /*3dcd0*/  IMAD.WIDE R210, R251, 0x4, R210 ;  /* 0x00000004fbd27825 */ /* 0x000fc800078e02d2 */
[C---:B------:R-:W-:Y:S01]  /*3dce0*/  IMAD.WIDE R194, R251.reuse, 0x4, R194 ;  /* 0x00000004fbc27825 */ /* 0x040fe200078e02c2 */
[----:B------:R1:W-:Y:S03]  /*3dcf0*/  STL.64 [R1+0x1180], R210 ;  /* 0x001180d201007387 */ /* 0x0003e60000100a00 */
        /* <DEDUP_REMOVED lines=9> */
[----:B-1----:R-:W4:Y:S01]  /*3dd90*/  LDL.LU.64 R114, [R1+0x488] ;  /* 0x0004880001727983 */ /* 0x002f220000300a00 */
[----:B------:R-:W-:-:S03]  /*3dda0*/  IMAD.WIDE R162, R251, 0x4, R162 ;  /* 0x00000004fba27825 */ /* 0x000fc600078e02a2 */
[----:B------:R1:W-:Y:S01]  /*3ddb0*/  STL.64 [R1+0x1198], R178 ;  /* 0x001198b201007387 */ /* 0x0003e20000100a00 */
[----:B------:R-:W-:-:S04]  /*3ddc0*/  IMAD.WIDE R146, R251, 0x4, R146 ;  /* 0x00000004fb927825 */ /* 0x000fc800078e0292 */
[C---:B---3--:R-:W-:Y:S01]  /*3ddd0*/  IMAD.WIDE R82, R251.reuse, 0x4, R82 ;  /* 0x00000004fb527825 */ /* 0x048fe200078e0252 */
[----:B-1----:R-:W3:Y:S04]  /*3dde0*/  LDL.LU.64 R178, [R1+0x1d90] ;  /* 0x001d900001b27983 */ /* 0x002ee80000300a00 */
[----:B------:R1:W-:Y:S01]  /*3ddf0*/  STL.64 [R1+0x11a0], R186 ;  /* 0x0011a0ba01007387 */ /* 0x0003e20000100a00 */
[----:B------:R-:W-:-:S03]  /*3de00*/  IMAD.WIDE R66, R251, 0x4, R66 ;  /* 0x00000004fb427825 */ /* 0x000fc600078e0242 */
        /* <DEDUP_REMOVED lines=19> */
[----:B------:R1:W-:Y:S04]  /*3df40*/  STL.64 [R1+0x11d8], R208 ;  /* 0x0011d8d001007387 */ /* 0x0003e80000100a00 */
        /* <DEDUP_REMOVED lines=9> */
[----:B------:R1:W-:Y:S01]  /*3dfe0*/  STL.64 [R1+0x1200], R122 ;  /* 0x0012007a01007387 */ /* 0x0003e20000100a00 */
[----:B--2---:R-:W-:-:S03]  /*3dff0*/  IMAD.WIDE R224, R251, 0x4, R224 ;  /* 0x00000004fbe07825 */ /* 0x004fc600078e02e0 */
[----:B-1----:R-:W2:Y:S04]  /*3e000*/  LDL.LU.64 R122, [R1+0x3f8] ;  /* 0x0003f800017a7983 */ /* 0x002ea80000300a00 */
[----:B------:R4:W-:Y:S02]  /*3e010*/  STL.64 [R1+0x1208], R224 ;  /* 0x001208e001007387 */ /* 0x0009e40000100a00 */
[----:B----4-:R-:W-:-:S04]  /*3e020*/  IMAD.WIDE R224, R251, 0x4, R126 ;  /* 0x00000004fbe07825 */ /* 0x010fc800078e027e */
[C---:B------:R-:W-:Y:S02]  /*3e030*/  IMAD.WIDE R126, R251.reuse, 0x4, R142 ;  /* 0x00000004fb7e7825 */ /* 0x040fe400078e028e */
[----:B------:R-:W4:Y:S02]  /*3e040*/  LDL.LU.64 R142, [R1+0x3d8] ;  /* 0x0003d800018e7983 */ /* 0x000f240000300a00 */
[C---:B------:R-:W-:Y:S02]  /*3e050*/  IMAD.WIDE R98, R251.reuse, 0x4, R98 ;  /* 0x00000004fb627825 */ /* 0x040fe400078e0262 */
[----:B------:R1:W-:Y:S02]  /*3e060*/  STL.64 [R1+0x1210], R224 ;  /* 0x001210e001007387 */ /* 0x0003e40000100a00 */
[----:B------:R-:W-:-:S04]  /*3e070*/  IMAD.WIDE R30, R251, 0x4, R30 ;  /* 0x00000004fb1e7825 */ /* 0x000fc800078e021e */
[C---:B------:R-:W-:Y:S01]  /*3e080*/  IMAD.WIDE R16, R251.reuse, 0x4, R16 ;  /* 0x00000004fb107825 */ /* 0x040fe200078e0210 */
[----:B-1----:R-:W4:Y:S04]  /*3e090*/  LDL.LU.64 R224, [R1+0x3d0] ;  /* 0x0003d00001e07983 */ /* 0x002f280000300a00 */
[----:B------:R1:W-:Y:S04]  /*3e0a0*/  STL.64 [R1+0x1218], R126 ;  /* 0x0012187e01007387 */ /* 0x0003e80000100a00 */
[----:B-1----:R-:W4:Y:S01]  /*3e0b0*/  LDL.LU.64 R126, [R1+0x3c8] ;  /* 0x0003c800017e7983 */ /* 0x002f220000300a00 */
[----:B------:R-:W-:-:S05]  /*3e0c0*/  IMAD.WIDE R114, R251, 0x4, R114 ;  /* 0x00000004fb727825 */ /* 0x000fca00078e0272 */
[----:B------:R1:W-:Y:S04]  /*3e0d0*/  STL.64 [R1+0x1220], R114 ;  /* 0x0012207201007387 */ /* 0x0003e80000100a00 */
[----:B-1----:R-:W4:Y:S04]  /*3e0e0*/  LDL.LU.64 R114, [R1+0x1d70] ;  /* 0x001d700001727983 */ /* 0x002f280000300a00 */
[----:B------:R1:W-:Y:S04]  /*3e0f0*/  STL.64 [R1+0x470], R98 ;  /* 0x0004706201007387 */ /* 0x0003e80000100a00 */
[----:B-1----:R-:W4:Y:S04]  /*3e100*/  LDL.LU.64 R98, [R1+0x1d68] ;  /* 0x001d680001627983 */ /* 0x002f280000300a00 */
[----:B------:R1:W-:Y:S04]  /*3e110*/  STL.64 [R1+0x468], R30 ;  /* 0x0004681e01007387 */ /* 0x0003e80000100a00 */
[----:B-1----:R-:W4:Y:S01]  /*3e120*/  LDL.LU.64 R30, [R1+0x3b8] ;  /* 0x0003b800011e7983 */ /* 0x002f220000300a00 */
[----:B---3--:R-:W-:-:S03]  /*3e130*/  IMAD.WIDE R176, R251, 0x4, R176 ;  /* 0x00000004fbb07825 */ /* 0x008fc600078e02b0 */
[----:B------:R1:W-:Y:S01]  /*3e140*/  STL.64 [R1+0x460], R16 ;  /* 0x0004601001007387 */ /* 0x0003e20000100a00 */
[----:B------:R-:W-:-:S04]  /*3e150*/  IMAD.WIDE R50, R251, 0x4, R50 ;  /* 0x00000004fb327825 */ /* 0x000fc800078e0232 */
[----:B-1----:R-:W-:-:S04]  /*3e160*/  IMAD.WIDE R16, R251, 0x4, R186 ;  /* 0x00000004fb107825 */ /* 0x002fc800078e02ba */
[C---:B------:R-:W-:Y:S01]  /*3e170*/  IMAD.WIDE R42, R251.reuse, 0x4, R42 ;  /* 0x00000004fb2a7825 */ /* 0x040fe200078e022a */
[----:B------:R1:W-:Y:S03]  /*3e180*/  STL.64 [R1+0x458], R16 ;  /* 0x0004581001007387 */ /* 0x0003e60000100a00 */
[C---:B------:R-:W-:Y:S01]  /*3e190*/  IMAD.WIDE R34, R251.reuse, 0x4, R34 ;  /* 0x00000004fb227825 */ /* 0x040fe200078e0222 */
[----:B-1----:R-:W3:Y:S04]  /*3e1a0*/  LDL.LU.64 R16, [R1+0x398] ;  /* 0x0003980001107983 */ /* 0x002ee80000300a00 */
[----:B------:R1:W-:Y:S04]  /*3e1b0*/  STL.64 [R1+0x450], R176 ;  /* 0x000450b001007387 */ /* 0x0003e80000100a00 */
[----:B------:R-:W3:Y:S04]  /*3e1c0*/  LDL.LU.64 R186, [R1+0x390] ;  /* 0x0003900001ba7983 */ /* 0x000ee80000300a00 */
[----:B------:R1:W-:Y:S04]  /*3e1d0*/  STL.64 [R1+0x448], R42 ;  /* 0x0004482a01007387 */ /* 0x0003e80000100a00 */
[----:B-1----:R-:W3:Y:S01]  /*3e1e0*/  LDL.LU.64 R176, [R1+0x388] ;  /* 0x0003880001b07983 */ /* 0x002ee20000300a00 */
[----:B------:R-:W-:-:S03]  /*3e1f0*/  IMAD.WIDE R18, R251, 0x4, R18 ;  /* 0x00000004fb127825 */ /* 0x000fc600078e0212 */
[----:B------:R-:W3:Y:S01]  /*3e200*/  LDL.LU.64 R42, [R1+0x380] ;  /* 0x00038000012a7983 */ /* 0x000ee20000300a00 */
[----:B------:R-:W-:-:S05]  /*3e210*/  IMAD.WIDE R82, R251, 0x4, R82 ;  /* 0x00000004fb527825 */ /* 0x000fca00078e0252 */
[----:B------:R1:W-:Y:S01]  /*3e220*/  STL.64 [R1+0x440], R82 ;  /* 0x0004405201007387 */ /* 0x0003e20000100a00 */
[----:B------:R-:W-:-:S03]  /*3e230*/  IMAD.WIDE R66, R251, 0x4, R66 ;  /* 0x00000004fb427825 */ /* 0x000fc600078e0242 */
[----:B-1----:R-:W3:Y:S04]  /*3e240*/  LDL.LU.64 R82, [R1+0x1d60] ;  /* 0x001d600001527983 */ /* 0x002ee80000300a00 */
[----:B------:R1:W-:Y:S04]  /*3e250*/  STL.64 [R1+0x438], R66 ;  /* 0x0004384201007387 */ /* 0x0003e80000100a00 */
[----:B-1----:R-:W3:Y:S01]  /*3e260*/  LDL.LU.64 R66, [R1+0x1d58] ;  /* 0x001d580001427983 */ /* 0x002ee20000300a00 */
[----:B------:R-:W-:-:S03]  /*3e270*/  IMAD.WIDE R208, R251, 0x4, R208 ;  /* 0x00000004fbd07825 */ /* 0x000fc600078e02d0 */
[----:B------:R1:W-:Y:S01]  /*3e280*/  STL.64 [R1+0x430], R50 ;  /* 0x0004303201007387 */ /* 0x0003e20000100a00 */
[----:B------:R-:W-:-:S03]  /*3e290*/  IMAD.WIDE R170, R251, 0x4, R170 ;  /* 0x00000004fbaa7825 */ /* 0x000fc600078e02aa */
        /* <DEDUP_REMOVED lines=8> */
[----:B-1----:R-:W3:Y:S04]  /*3e320*/  LDL.LU.64 R18, [R1+0x1d40] ;  /* 0x001d400001127983 */ /* 0x002ee80000300a00 */
[----:B------:R1:W-:Y:S01]  /*3e330*/  STL.64 [R1+0x418], R208 ;  /* 0x000418d001007387 */ /* 0x0003e20000100a00 */
[----:B------:R-:W-:-:S03]  /*3e340*/  IMAD.WIDE R2, R251, 0x4, R2 ;  /* 0x00000004fb027825 */ /* 0x000fc600078e0202 */
[----:B-1----:R-:W3:Y:S04]  /*3e350*/  LDL.LU.64 R208, [R1+0x358] ;  /* 0x0003580001d07983 */ /* 0x002ee80000300a00 */
[----:B------:R1:W-:Y:S01]  /*3e360*/  STL.64 [R1+0x410], R12 ;  /* 0x0004100c01007387 */ /* 0x0003e20000100a00 */
[----:B--2---:R-:W-:-:S03]  /*3e370*/  IMAD.WIDE R122, R251, 0x4, R122 ;  /* 0x00000004fb7a7825 */ /* 0x004fc600078e027a */
[----:B-1----:R-:W2:Y:S04]  /*3e380*/  LDL.LU.64 R12, [R1+0x350] ;  /* 0x00035000010c7983 */ /* 0x002ea80000300a00 */
[----:B------:R1:W-:Y:S04]  /*3e390*/  STL.64 [R1+0x408], R238 ;  /* 0x000408ee01007387 */ /* 0x0003e80000100a00 */
[----:B-1----:R-:W2:Y:S04]  /*3e3a0*/  LDL.LU.64 R238, [R1+0x348] ;  /* 0x0003480001ee7983 */ /* 0x002ea80000300a00 */
[----:B------:R1:W-:Y:S01]  /*3e3b0*/  STL.64 [R1+0x400], R2 ;  /* 0x0004000201007387 */ /* 0x0003e20000100a00 */
[----:B----4-:R-:W-:-:S03]  /*3e3c0*/  IMAD.WIDE R142, R251, 0x4, R142 ;  /* 0x00000004fb8e7825 */ /* 0x010fc600078e028e */
        /* <DEDUP_REMOVED lines=19> */
[C---:B------:R-:W-:Y:S01]  /*3e500*/  IMAD.WIDE R46, R251.reuse, 0x4, R46 ;  /* 0x00000004fb2e7825 */ /* 0x040fe200078e022e */
[----:B-1----:R-:W4:Y:S03]  /*3e510*/  LDL.LU.64 R126, [R1+0x310] ;  /* 0x00031000017e7983 */ /* 0x002f260000300a00 */
[----:B---3--:R-:W-:-:S04]  /*3e520*/  IMAD.WIDE R16, R251, 0x4, R16 ;  /* 0x00000004fb107825 */ /* 0x008fc800078e0210 */
[----:B------:R-:W-:-:S04]  /*3e530*/  IMAD.WIDE R186, R251, 0x4, R186 ;  /* 0x00000004fbba7825 */ /* 0x000fc800078e02ba */
[----:B--2---:R-:W-:-:S05]  /*3e540*/  IMAD.WIDE R142, R251, 0x4, R142 ;  /* 0x00000004fb8e7825 */ /* 0x004fca00078e028e */
[----:B------:R1:W-:Y:S04]  /*3e550*/  STL.64 [R1+0x3c0], R142 ;  /* 0x0003c08e01007387 */ /* 0x0003e80000100a00 */
[----:B-1----:R-:W2:Y:S04]  /*3e560*/  LDL.LU.64 R142, [R1+0x308] ;  /* 0x00030800018e7983 */ /* 0x002ea80000300a00 */
[----:B------:R1:W-:Y:S04]  /*3e570*/  STL.64 [R1+0x3b8], R30 ;  /* 0x0003b81e01007387 */ /* 0x0003e80000100a00 */
[----:B-1----:R-:W3:Y:S04]  /*3e580*/  LDL.LU.64 R30, [R1+0x1d08] ;  /* 0x001d0800011e7983 */ /* 0x002ee80000300a00 */
        /* <DEDUP_REMOVED lines=16> */
[C---:B------:R-:W-:Y:S01]  /*3e690*/  IMAD.WIDE R140, R251.reuse, 0x4, R140 ;  /* 0x00000004fb8c7825 */ /* 0x040fe200078e028c */
[----:B------:R1:W-:Y:S03]  /*3e6a0*/  STL.64 [R1+0x380], R42 ;  /* 0x0003802a01007387 */ /* 0x0003e60000100a00 */
[----:B------:R-:W-:-:S04]  /*3e6b0*/  IMAD.WIDE R208, R251, 0x4, R208 ;  /* 0x00000004fbd07825 */ /* 0x000fc800078e02d0 */
[C---:B------:R-:W-:Y:S01]  /*3e6c0*/  IMAD.WIDE R12, R251.reuse, 0x4, R12 ;  /* 0x00000004fb0c7825 */ /* 0x040fe200078e020c */
[----:B-1----:R-:W3:Y:S03]  /*3e6d0*/  LDL.LU.64 R42, [R1+0x2d0] ;  /* 0x0002d000012a7983 */ /* 0x002ee60000300a00 */
        /* <DEDUP_REMOVED lines=15> */
[----:B-1----:R-:W3:Y:S01]  /*3e7d0*/  LDL.LU.64 R238, [R1+0x1cb8] ;  /* 0x001cb80001ee7983 */ /* 0x002ee20000300a00 */
[----:B------:R-:W-:-:S04]  /*3e7e0*/  IMAD.WIDE R240, R251, 0x4, R240 ;  /* 0x00000004fbf07825 */ /* 0x000fc800078e02f0 */
[----:B------:R-:W-:-:S04]  /*3e7f0*/  IMAD.WIDE R222, R251, 0x4, R222 ;  /* 0x00000004fbde7825 */ /* 0x000fc800078e02de */
[----:B------:R-:W-:-:S04]  /*3e800*/  IMAD.WIDE R112, R251, 0x4, R112 ;  /* 0x00000004fb707825 */ /* 0x000fc800078e0270 */
[----:B----4-:R-:W-:-:S04]  /*3e810*/  IMAD.WIDE R224, R251, 0x4, R224 ;  /* 0x00000004fbe07825 */ /* 0x010fc800078e02e0 */
[----:B------:R-:W-:-:S04]  /*3e820*/  IMAD.WIDE R126, R251, 0x4, R126 ;  /* 0x00000004fb7e7825 */ /* 0x000fc800078e027e */
[----:B--2---:R-:W-:-:S04]  /*3e830*/  IMAD.WIDE R12, R251, 0x4, R12 ;  /* 0x00000004fb0c7825 */ /* 0x004fc800078e020c */
[----:B---3--:R-:W-:-:S05]  /*3e840*/  IMAD.WIDE R238, R251, 0x4, R238 ;  /* 0x00000004fbee7825 */ /* 0x008fca00078e02ee */
[----:B------:R1:W-:Y:S04]  /*3e850*/  STL.64 [R1+0x340], R238 ;  /* 0x000340ee01007387 */ /* 0x0003e80000100a00 */
[----:B-1----:R-:W2:Y:S04]  /*3e860*/  LDL.LU.64 R238, [R1+0x298] ;  /* 0x0002980001ee7983 */ /* 0x002ea80000300a00 */
[----:B------:R1:W-:Y:S04]  /*3e870*/  STL.64 [R1+0x338], R12 ;  /* 0x0003380c01007387 */ /* 0x0003e80000100a00 */
[----:B-1----:R-:W3:Y:S04]  /*3e880*/  LDL.LU.64 R12, [R1+0x290] ;  /* 0x00029000010c7983 */ /* 0x002ee80000300a00 */
        /* <DEDUP_REMOVED lines=34> */
[----:B------:R1:W-:Y:S02]  /*3eab0*/  STL.64 [R1+0x2d0], R42 ;  /* 0x0002d02a01007387 */ /* 0x0003e40000100a00 */
[----:B-1----:R-:W-:-:S02]  /*3eac0*/  IMAD.WIDE R42, R251, 0x4, R186 ;  /* 0x00000004fb2a7825 */ /* 0x002fc400078e02ba */
[----:B------:R-:W4:Y:S04]  /*3ead0*/  LDL.LU.64 R186, [R1+0x218] ;  /* 0x0002180001ba7983 */ /* 0x000f280000300a00 */
[----:B------:R1:W-:Y:S04]  /*3eae0*/  STL.64 [R1+0x1248], R42 ;  /* 0x0012482a01007387 */ /* 0x0003e80000100a00 */
[----:B-1----:R-:W4:Y:S04]  /*3eaf0*/  LDL.LU.64 R42, [R1+0x210] ;  /* 0x00021000012a7983 */ /* 0x002f280000300a00 */
        /* <DEDUP_REMOVED lines=9> */
[----:B-1----:R-:W4:Y:S03]  /*3eb90*/  LDL.LU.64 R160, [R1+0x1c80] ;  /* 0x001c800001a07983 */ /* 0x002f260000300a00 */
[C---:B---3--:R-:W-:Y:S01]  /*3eba0*/  IMAD.WIDE R12, R251.reuse, 0x4, R12 ;  /* 0x00000004fb0c7825 */ /* 0x048fe200078e020c */
[----:B------:R1:W-:Y:S03]  /*3ebb0*/  STL.64 [R1+0x1258], R144 ;  /* 0x0012589001007387 */ /* 0x0003e60000100a00 */
[----:B------:R-:W-:-:S04]  /*3ebc0*/  IMAD.WIDE R222, R251, 0x4, R222 ;  /* 0x00000004fbde7825 */ /* 0x000fc800078e02de */
[C---:B------:R-:W-:Y:S01]  /*3ebd0*/  IMAD.WIDE R112, R251.reuse, 0x4, R112 ;  /* 0x00000004fb707825 */ /* 0x040fe200078e0270 */
[----:B-1----:R-:W3:Y:S04]  /*3ebe0*/  LDL.LU.64 R144, [R1+0x1c78] ;  /* 0x001c780001907983 */ /* 0x002ee80000300a00 */
[----:B------:R1:W-:Y:S01]  /*3ebf0*/  STL.64 [R1+0x1260], R128 ;  /* 0x0012608001007387 */ /* 0x0003e20000100a00 */
[----:B------:R-:W-:-:S04]  /*3ec00*/  IMAD.WIDE R96, R251, 0x4, R96 ;  /* 0x00000004fb607825 */ /* 0x000fc800078e0260 */
[C---:B------:R-:W-:Y:S01]  /*3ec10*/  IMAD.WIDE R80, R251.reuse, 0x4, R80 ;  /* 0x00000004fb507825 */ /* 0x040fe200078e0250 */
        /* <DEDUP_REMOVED lines=21> */
[----:B------:R1:W-:Y:S01]  /*3ed70*/  STL.64 [R1+0x12a0], R158 ;  /* 0x0012a09e01007387 */ /* 0x0003e20000100a00 */
[----:B------:R-:W-:-:S03]  /*3ed80*/  IMAD.WIDE R138, R251, 0x4, R138 ;  /* 0x00000004fb8a7825 */ /* 0x000fc600078e028a */
[----:B-1----:R-:W2:Y:S04]  /*3ed90*/  LDL.LU.64 R158, [R1+0x198] ;  /* 0x00019800019e7983 */ /* 0x002ea80000300a00 */
[----:B------:R1:W-:Y:S01]  /*3eda0*/  STL.64 [R1+0x12a8], R142 ;  /* 0x0012a88e01007387 */ /* 0x0003e20000100a00 */
[----:B----4-:R-:W-:-:S03]  /*3edb0*/  IMAD.WIDE R48, R251, 0x4, R48 ;  /* 0x00000004fb307825 */ /* 0x010fc600078e0230 */
[----:B-1----:R-:W4:Y:S04]  /*3edc0*/  LDL.LU.64 R142, [R1+0x190] ;  /* 0x00019000018e7983 */ /* 0x002f280000300a00 */
[----:B------:R1:W-:Y:S01]  /*3edd0*/  STL.64 [R1+0x12b0], R126 ;  /* 0x0012b07e01007387 */ /* 0x0003e20000100a00 */
[----:B------:R-:W-:-:S03]  /*3ede0*/  IMAD.WIDE R32, R251, 0x4, R32 ;  /* 0x00000004fb207825 */ /* 0x000fc600078e0220 */
[----:B-1----:R-:W4:Y:S04]  /*3edf0*/  LDL.LU.64 R126, [R1+0x188] ;  /* 0x00018800017e7983 */ /* 0x002f280000300a00 */
[----:B------:R1:W-:Y:S01]  /*3ee00*/  STL.64 [R1+0x12b8], R48 ;  /* 0x0012b83001007387 */ /* 0x0003e20000100a00 */
[----:B------:R-:W-:-:S03]  /*3ee10*/  IMAD.WIDE R62, R251, 0x4, R62 ;  /* 0x00000004fb3e7825 */ /* 0x000fc600078e023e */
[----:B-1----:R-:W4:Y:S04]  /*3ee20*/  LDL.LU.64 R48, [R1+0x1c48] ;  /* 0x001c480001307983 */ /* 0x002f280000300a00 */
[----:B------:R1:W-:Y:S04]  /*3ee30*/  STL.64 [R1+0x12c0], R32 ;  /* 0x0012c02001007387 */ /* 0x0003e80000100a00 */
[----:B-1----:R-:W4:Y:S04]  /*3ee40*/  LDL.LU.64 R32, [R1+0x1c40] ;  /* 0x001c400001207983 */ /* 0x002f280000300a00 */
[----:B------:R1:W-:Y:S01]  /*3ee50*/  STL.64 [R1+0x12c8], R16 ;  /* 0x0012c81001007387 */ /* 0x0003e20000100a00 */
[----:B------:R-:W-:-:S03]  /*3ee60*/  IMAD.WIDE R186, R251, 0x4, R186 ;  /* 0x00000004fbba7825 */ /* 0x000fc600078e02ba */
[----:B-1----:R-:W4:Y:S04]  /*3ee70*/  LDL.LU.64 R16, [R1+0x1c38] ;  /* 0x001c380001107983 */ /* 0x002f280000300a00 */
[----:B------:R1:W-:Y:S01]  /*3ee80*/  STL.64 [R1+0x12d0], R10 ;  /* 0x0012d00a01007387 */ /* 0x0003e20000100a00 */
[----:B------:R-:W-:-:S03]  /*3ee90*/  IMAD.WIDE R42, R251, 0x4, R42 ;  /* 0x00000004fb2a7825 */ /* 0x000fc600078e022a */
        /* <DEDUP_REMOVED lines=23> */
[----:B-1----:R-:W4:Y:S01]  /*3f010*/  LDL.LU.64 R206, [R1+0x1bf8] ;  /* 0x001bf80001ce7983 */ /* 0x002f220000300a00 */
[----:B------:R-:W-:-:S04]  /*3f020*/  IMAD.WIDE R58, R251, 0x4, R58 ;  /* 0x00000004fb3a7825 */ /* 0x000fc800078e023a */
[C---:B---3--:R-:W-:Y:S01]  /*3f030*/  IMAD.WIDE R238, R251.reuse, 0x4, R238 ;  /* 0x00000004fbee7825 */ /* 0x048fe200078e02ee */
        /* <DEDUP_REMOVED lines=8> */
[----:B-1----:R-:W3:Y:S04]  /*3f0c0*/  LDL.LU.64 R238, [R1+0x1bf0] ;  /* 0x001bf00001ee7983 */ /* 0x002ee80000300a00 */
[----:B------:R1:W-:Y:S01]  /*3f0d0*/  STL.64 [R1+0x1330], R12 ;  /* 0x0013300c01007387 */ /* 0x0003e20000100a00 */
[----:B------:R-:W-:-:S03]  /*3f0e0*/  IMAD.WIDE R174, R251, 0x4, R174 ;  /* 0x00000004fbae7825 */ /* 0x000fc600078e02ae */
[----:B-1----:R-:W3:Y:S04]  /*3f0f0*/  LDL.LU.64 R12, [R1+0x108] ;  /* 0x00010800010c7983 */ /* 0x002ee80000300a00 */
[----:B------:R1:W-:Y:S01]  /*3f100*/  STL.64 [R1+0x1338], R222 ;  /* 0x001338de01007387 */ /* 0x0003e20000100a00 */
[----:B--2---:R-:W-:-:S03]  /*3f110*/  IMAD.WIDE R158, R251, 0x4, R158 ;  /* 0x00000004fb9e7825 */ /* 0x004fc600078e029e */
[----:B-1----:R-:W2:Y:S01]  /*3f120*/  LDL.LU.64 R222, [R1+0x1be8] ;  /* 0x001be80001de7983 */ /* 0x002ea20000300a00 */
[----:B------:R-:W-:-:S04]  /*3f130*/  IMAD.WIDE R28, R251, 0x4, R28 ;  /* 0x00000004fb1c7825 */ /* 0x000fc800078e021c */
[----:B----4-:R-:W-:-:S04]  /*3f140*/  IMAD.WIDE R142, R251, 0x4, R142 ;  /* 0x00000004fb8e7825 */ /* 0x010fc800078e028e */
[----:B------:R-:W-:-:S04]  /*3f150*/  IMAD.WIDE R110, R251, 0x4, R110 ;  /* 0x00000004fb6e7825 */ /* 0x000fc800078e026e */
[----:B------:R-:W-:-:S04]  /*3f160*/  IMAD.WIDE R94, R251, 0x4, R94 ;  /* 0x00000004fb5e7825 */ /* 0x000fc800078e025e */
[----:B------:R-:W-:-:S04]  /*3f170*/  IMAD.WIDE R126, R251, 0x4, R126 ;  /* 0x00000004fb7e7825 */ /* 0x000fc800078e027e */
[----:B------:R-:W-:-:S04]  /*3f180*/  IMAD.WIDE R78, R251, 0x4, R78 ;  /* 0x00000004fb4e7825 */ /* 0x000fc800078e024e */
[----:B------:R-:W-:-:S04]  /*3f190*/  IMAD.WIDE R62, R251, 0x4, R62 ;  /* 0x00000004fb3e7825 */ /* 0x000fc800078e023e */
[----:B------:R-:W-:-:S04]  /*3f1a0*/  IMAD.WIDE R186, R251, 0x4, R186 ;  /* 0x00000004fbba7825 */ /* 0x000fc800078e02ba */
[----:B------:R-:W-:-:S04]  /*3f1b0*/  IMAD.WIDE R44, R251, 0x4, R44 ;  /* 0x00000004fb2c7825 */ /* 0x000fc800078e022c */
[----:B------:R-:W-:-:S05]  /*3f1c0*/  IMAD.WIDE R206, R251, 0x4, R206 ;  /* 0x00000004fbce7825 */ /* 0x000fca00078e02ce */
        /* <DEDUP_REMOVED lines=31> */
[----:B------:R-:W-:-:S04]  /*3f3c0*/  IMAD.WIDE R30, R251, 0x4, R30 ;  /* 0x00000004fb1e7825 */ /* 0x000fc800078e021e */
[----:B------:R-:W-:-:S04]  /*3f3d0*/  IMAD.WIDE R14, R251, 0x4, R14 ;  /* 0x00000004fb0e7825 */ /* 0x000fc800078e020e */
[----:B------:R-:W-:-:S04]  /*3f3e0*/  IMAD.WIDE R26, R251, 0x4, R26 ;  /* 0x00000004fb1a7825 */ /* 0x000fc800078e021a */
[----:B------:R-:W-:-:S04]  /*3f3f0*/  IMAD.WIDE R154, R251, 0x4, R154 ;  /* 0x00000004fb9a7825 */ /* 0x000fc800078e029a */
[----:B---3--:R-:W-:-:S04]  /*3f400*/  IMAD.WIDE R58, R251, 0x4, R58 ;  /* 0x00000004fb3a7825 */ /* 0x008fc800078e023a */
        /* <DEDUP_REMOVED lines=23> */
[----:B-1----:R-:W3:Y:S01]  /*3f580*/  LDL.LU.64 R140, [R1+0x1b50] ;  /* 0x001b5000018c7983 */ /* 0x002ee20000300a00 */
        /* <DEDUP_REMOVED lines=8> */
[----:B------:R-:W-:-:S04]  /*3f610*/  IMAD.WIDE R156, R251, 0x4, R156 ;  /* 0x00000004fb9c7825 */ /* 0x000fc800078e029c */
[C---:B------:R-:W-:Y:S01]  /*3f620*/  IMAD.WIDE R124, R251.reuse, 0x4, R124 ;  /* 0x00000004fb7c7825 */ /* 0x040fe200078e027c */
        /* <DEDUP_REMOVED lines=12> */
[----:B-1----:R-:W4:Y:S01]  /*3f6f0*/  LDL.LU.64 R156, [R1+0x1b20] ;  /* 0x001b2000019c7983 */ /* 0x002f220000300a00 */
[----:B------:R-:W-:-:S04]  /*3f700*/  IMAD.WIDE R44, R251, 0x4, R44 ;  /* 0x00000004fb2c7825 */ /* 0x000fc800078e022c */
[----:B------:R-:W-:-:S04]  /*3f710*/  IMAD.WIDE R28, R251, 0x4, R28 ;  /* 0x00000004fb1c7825 */ /* 0x000fc800078e021c */
[----:B------:R-:W-:-:S04]  /*3f720*/  IMAD.WIDE R42, R251, 0x4, R42 ;  /* 0x00000004fb2a7825 */ /* 0x000fc800078e022a */
        /* <DEDUP_REMOVED lines=68> */
[----:B------:R1:W-:Y:S04]  /*3fb70*/  STL.64 [R1], R10 ;  /* 0x0000000a01007387 */ /* 0x0003e80000100a00 */
[----:B-1----:R-:W2:Y:S01]  /*3fb80*/  LDL.LU.64 R10, [R1+0x1a50] ;  /* 0x001a5000010a7983 */ /* 0x002ea20000300a00 */
[----:B------:R-:W-:-:S05]  /*3fb90*/  IMAD.WIDE R2, R251, 0x4, R2 ;  /* 0x00000004fb027825 */ /* 0x000fca00078e0202 */
[----:B------:R1:W-:Y:S01]  /*3fba0*/  STL.64 [R1+0x13f8], R2 ;  /* 0x0013f80201007387 */ /* 0x0003e20000100a00 */
[----:B------:R-:W-:-:S04]  /*3fbb0*/  IMAD.WIDE R6, R251, 0x4, R6 ;  /* 0x00000004fb067825 */ /* 0x000fc800078e0206 */
[----:B-1----:R-:W-:-:S04]  /*3fbc0*/  IMAD.WIDE R2, R251, 0x4, R4 ;  /* 0x00000004fb027825 */ /* 0x002fc800078e0204 */
[C---:B------:R-:W-:Y:S01]  /*3fbd0*/  IMAD.WIDE R4, R251.reuse, 0x4, R8 ;  /* 0x00000004fb047825 */ /* 0x040fe200078e0208 */
[----:B------:R-:W-:Y:S04]  /*3fbe0*/  STL.64 [R1+0x1400], R2 ;  /* 0x0014000201007387 */ /* 0x000fe80000100a00 */
[----:B------:R1:W-:Y:S04]  /*3fbf0*/  STL.64 [R1+0x1408], R6 ;  /* 0x0014080601007387 */ /* 0x0003e80000100a00 */
[----:B------:R4:W-:Y:S01]  /*3fc00*/  STL.64 [R1+0x1410], R4 ;  /* 0x0014100401007387 */ /* 0x0009e20000100a00 */
[----:B-1----:R-:W-:-:S04]  /*3fc10*/  IMAD.WIDE R6, R251, 0x4, R12 ;  /* 0x00000004fb067825 */ /* 0x002fc800078e020c */
        /* <DEDUP_REMOVED lines=20> */
[----:B------:R-:W-:Y:S01]  /*3fd60*/  IMAD.WIDE R156, R251, 0x4, R156 ;  /* 0x00000004fb9c7825 */ /* 0x000fe200078e029c */
[----:B------:R-:W-:-:S03]  /*3fd70*/  ISETP.NE.U32.AND P0, PT, R250, RZ, PT ;  /* 0x000000fffa00720c */ /* 0x000fc60003f05070 */
[----:B------:R-:W-:-:S04]  /*3fd80*/  IMAD.WIDE R168, R251, 0x4, R168 ;  /* 0x00000004fba87825 */ /* 0x000fc800078e02a8 */
[----:B------:R-:W-:-:S04]  /*3fd90*/  IMAD.WIDE R184, R251, 0x4, R184 ;  /* 0x00000004fbb87825 */ /* 0x000fc800078e02b8 */
[----:B------:R-:W-:-:S04]  /*3fda0*/  IMAD.WIDE R200, R251, 0x4, R200 ;  /* 0x00000004fbc87825 */ /* 0x000fc800078e02c8 */
[----:B------:R-:W-:-:S04]  /*3fdb0*/  IMAD.WIDE R216, R251, 0x4, R216 ;  /* 0x00000004fbd87825 */ /* 0x000fc800078e02d8 */
[----:B------:R-:W-:-:S04]  /*3fdc0*/  IMAD.WIDE R220, R251, 0x4, R220 ;  /* 0x00000004fbdc7825 */ /* 0x000fc800078e02dc */
[----:B------:R-:W-:-:S04]  /*3fdd0*/  IMAD.WIDE R232, R251, 0x4, R232 ;  /* 0x00000004fbe87825 */ /* 0x000fc800078e02e8 */
[----:B--2---:R-:W-:-:S05]  /*3fde0*/  IMAD.WIDE R2, R251, 0x4, R10 ;  /* 0x00000004fb027825 */ /* 0x004fca00078e020a */
[----:B------:R1:W-:Y:S04]  /*3fdf0*/  STL.64 [R1+0x1418], R2 ;  /* 0x0014180201007387 */ /* 0x0003e80000100a00 */
[----:B------:R2:W-:Y:S04]  /*3fe00*/  STL.64 [R1+0x1420], R6 ;  /* 0x0014200601007387 */ /* 0x0005e80000100a00 */
[----:B------:R4:W-:Y:S01]  /*3fe10*/  STL.64 [R1+0x1428], R4 ;  /* 0x0014280401007387 */ /* 0x0009e20000100a00 */
[----:B-1----:R-:W-:-:S04]  /*3fe20*/  IMAD.WIDE R2, R251, 0x4, R16 ;  /* 0x00000004fb027825 */ /* 0x002fc800078e0210 */
[C---:B--2---:R-:W-:Y:S01]  /*3fe30*/  IMAD.WIDE R6, R251.reuse, 0x4, R18 ;  /* 0x00000004fb067825 */ /* 0x044fe200078e0212 */
[----:B------:R1:W-:Y:S03]  /*3fe40*/  STL.64 [R1+0x1430], R2 ;  /* 0x0014300201007387 */ /* 0x0003e60000100a00 */
[C---:B----4-:R-:W-:Y:S01]  /*3fe50*/  IMAD.WIDE R4, R251.reuse, 0x4, R20 ;  /* 0x00000004fb047825 */ /* 0x050fe200078e0214 */
        /* <DEDUP_REMOVED lines=18> */
[----:B------:R-:W-:Y:S04]  /*3ff80*/  STL.64 [R1+0x1480], R6 ;  /* 0x0014800601007387 */ /* 0x000fe80000100a00 */
[----:B------:R2:W-:Y:S01]  /*3ff90*/  STL.64 [R1+0x1488], R4 ;  /* 0x0014880401007387 */ /* 0x0005e20000100a00 */
[----:B-1----:R-:W-:-:S05]  /*3ffa0*/  IMAD.WIDE R2, R251, 0x4, R40 ;  /* 0x00000004fb027825 */ /* 0x002fca00078e0228 */
[----:B------:R1:W-:Y:S01]  /*3ffb0*/  STL.64 [R1+0x1490], R2 ;  /* 0x0014900201007387 */ /* 0x0003e20000100a00 */
[----:B--2---:R-:W-:-:S04]  /*3ffc0*/  IMAD.WIDE R4, R251, 0x4, R44 ;  /* 0x00000004fb047825 */ /* 0x004fc800078e022c */
[C---:B------:R-:W-:Y:S01]  /*3ffd0*/  IMAD.WIDE R6, R251.reuse, 0x4, R48 ;  /* 0x00000004fb067825 */ /* 0x040fe200078e0230 */
[----:B------:R2:W-:Y:S03]  /*3ffe0*/  STL.64 [R1+0x1498], R4 ;  /* 0x0014980401007387 */ /* 0x0005e60000100a00 */
[----:B-1----:R-:W-:-:S05]  /*3fff0*/  IMAD.WIDE R2, R251, 0x4, R46 ;  /* 0x00000004fb027825 */ /* 0x002fca00078e022e */
[----:B------:R1:W-:Y:S01]  /*40000*/  STL.64 [R1+0x14a0], R2 ;  /* 0x0014a00201007387 */ /* 0x0003e20000100a00 */
[----:B--2---:R-:W-:-:S03]  /*40010*/  IMAD.WIDE R4, R251, 0x4, R50 ;  /* 0x00000004fb047825 */ /* 0x004fc600078e0232 */
        /* <DEDUP_REMOVED lines=20> */
[----:B-1----:R-:W-:-:S03]  /*40160*/  IMAD.WIDE R2, R251, 0x4, R70 ;  /* 0x00000004fb027825 */ /* 0x002fc600078e0246 */
[----:B------:R-:W-:Y:S04]  /*40170*/  STL.64 [R1+0x1958], R72 ;  /* 0x0019584801007387 */ /* 0x000fe80000100a00 */
[----:B------:R1:W-:Y:S01]  /*40180*/  STL.64 [R1+0x1700], R2 ;  /* 0x0017000201007387 */ /* 0x0003e20000100a00 */
[----:B--2---:R-:W-:-:S03]  /*40190*/  IMAD.WIDE R4, R251, 0x4, R80 ;  /* 0x00000004fb047825 */ /* 0x004fc600078e0250 */
[----:B------:R-:W-:Y:S01]  /*401a0*/  STL.64 [R1+0x1a28], R76 ;  /* 0x001a284c01007387 */ /* 0x000fe20000100a00 */
[----:B------:R-:W-:-:S03]  /*401b0*/  IMAD.WIDE R6, R251, 0x4, R84 ;  /* 0x00000004fb067825 */ /* 0x000fc600078e0254 */
[----:B------:R-:W-:Y:S01]  /*401c0*/  STL.64 [R1+0x1a08], R78 ;  /* 0x001a084e01007387 */ /* 0x000fe20000100a00 */
[----:B-1----:R-:W-:-:S03]  /*401d0*/  IMAD.WIDE R2, R251, 0x4, R82 ;  /* 0x00000004fb027825 */ /* 0x002fc600078e0252 */
        /* <DEDUP_REMOVED lines=14> */
[----:B------:R-:W-:Y:S01]  /*402c0*/  STL.64 [R1+0x1748], R6 ;  /* 0x0017480601007387 */ /* 0x000fe20000100a00 */
[----:B-1----:R-:W-:-:S04]  /*402d0*/  IMAD.WIDE R4, R251, 0x4, R98 ;  /* 0x00000004fb047825 */ /* 0x002fc800078e0262 */
[C---:B--2---:R-:W-:Y:S01]  /*402e0*/  IMAD.WIDE R2, R251.reuse, 0x4, R100 ;  /* 0x00000004fb027825 */ /* 0x044fe200078e0264 */
[----:B------:R-:W-:Y:S04]  /*402f0*/  STL.64 [R1+0x1750], R4 ;  /* 0x0017500401007387 */ /* 0x000fe80000100a00 */
[----:B------:R1:W-:Y:S04]  /*40300*/  STL.64 [R1+0x1758], R2 ;  /* 0x0017580201007387 */ /* 0x0003e80000100a00 */
[----:B------:R-:W-:Y:S01]  /*40310*/  STL.64 [R1+0x1a30], R108 ;  /* 0x001a306c01007387 */ /* 0x000fe20000100a00 */
[----:B-1----:R-:W-:-:S05]  /*40320*/  IMAD.WIDE R2, R251, 0x4, R106 ;  /* 0x00000004fb027825 */ /* 0x002fca00078e026a */
[----:B------:R-:W-:Y:S01]  /*40330*/  STL.64 [R1+0x1770], R2 ;  /* 0x0017700201007387 */ /* 0x000fe20000100a00 */
[----:B------:R-:W-:-:S03]  /*40340*/  IMAD.WIDE R100, R251, 0x4, R116 ;  /* 0x00000004fb647825 */ /* 0x000fc600078e0274 */
[----:B------:R-:W-:Y:S01]  /*40350*/  STL.64 [R1+0x1760], R102 ;  /* 0x0017606601007387 */ /* 0x000fe20000100a00 */
[----:B------:R-:W-:-:S03]  /*40360*/  IMAD.WIDE R76, R251, 0x4, R122 ;  /* 0x00000004fb4c7825 */ /* 0x000fc600078e027a */
[----:B------:R-:W-:Y:S01]  /*40370*/  STL.64 [R1+0x19a0], R102 ;  /* 0x0019a06601007387 */ /* 0x000fe20000100a00 */
[----:B------:R-:W-:-:S03]  /*40380*/  IMAD.WIDE R72, R251, 0x4, R118 ;  /* 0x00000004fb487825 */ /* 0x000fc600078e0276 */
[----:B------:R1:W-:Y:S04]  /*40390*/  STL.64 [R1+0x1a10], R110 ;  /* 0x001a106e01007387 */ /* 0x0003e80000100a00 */
[----:B------:R-:W-:Y:S04]  /*403a0*/  STL.64 [R1+0x1768], R104 ;  /* 0x0017686801007387 */ /* 0x000fe80000100a00 */
[----:B------:R-:W-:Y:S04]  /*403b0*/  STL.64 [R1+0x1960], R104 ;  /* 0x0019606801007387 */ /* 0x000fe80000100a00 */
[----:B------:R2:W-:Y:S01]  /*403c0*/  STL.64 [R1+0x19e0], R112 ;  /* 0x0019e07001007387 */ /* 0x0005e20000100a00 */
[----:B-1----:R-:W-:-:S03]  /*403d0*/  IMAD.WIDE R110, R251, 0x4, R124 ;  /* 0x00000004fb6e7825 */ /* 0x002fc600078e027c */
[----:B------:R-:W-:Y:S01]  /*403e0*/  STL.64 [R1+0x19d8], R114 ;  /* 0x0019d87201007387 */ /* 0x000fe20000100a00 */
[----:B------:R-:W-:-:S03]  /*403f0*/  IMAD.WIDE R58, R251, 0x4, R120 ;  /* 0x00000004fb3a7825 */ /* 0x000fc600078e0278 */
[----:B------:R-:W-:Y:S04]  /*40400*/  STL.64 [R1+0x1778], R100 ;  /* 0x0017786401007387 */ /* 0x000fe80000100a00 */
[----:B------:R-:W-:Y:S01]  /*40410*/  STL.64 [R1+0x19b0], R100 ;  /* 0x0019b06401007387 */ /* 0x000fe20000100a00 */
[----:B--2---:R-:W-:-:S03]  /*40420*/  IMAD.WIDE R112, R251, 0x4, R126 ;  /* 0x00000004fb707825 */ /* 0x004fc600078e027e */
[----:B------:R-:W-:Y:S04]  /*40430*/  STL.64 [R1+0x1790], R76 ;  /* 0x0017904c01007387 */ /* 0x000fe80000100a00 */
[----:B------:R-:W-:Y:S04]  /*40440*/  STL.64 [R1+0x1780], R72 ;  /* 0x0017804801007387 */ /* 0x000fe80000100a00 */
[----:B------:R-:W-:Y:S04]  /*40450*/  STL.64 [R1+0x19a8], R72 ;  /* 0x0019a84801007387 */ /* 0x000fe80000100a00 */
[----:B------:R-:W-:Y:S04]  /*40460*/  STL.64 [R1+0x1798], R110 ;  /* 0x0017986e01007387 */ /* 0x000fe80000100a00 */
[----:B------:R-:W-:Y:S04]  /*40470*/  STL.64 [R1+0x1a38], R110 ;  /* 0x001a386e01007387 */ /* 0x000fe80000100a00 */
[----:B------:R-:W-:Y:S04]  /*40480*/  STL.64 [R1+0x1788], R58 ;  /* 0x0017883a01007387 */ /* 0x000fe80000100a00 */
[----:B------:R-:W-:Y:S01]  /*40490*/  STL.64 [R1+0x1968], R58 ;  /* 0x0019683a01007387 */ /* 0x000fe20000100a00 */
[----:B------:R-:W-:-:S03]  /*404a0*/  IMAD.WIDE R78, R251, 0x4, R140 ;  /* 0x00000004fb4e7825 */ /* 0x000fc600078e028c */
[----:B------:R-:W-:Y:S04]  /*404b0*/  STL.64 [R1+0x17a0], R112 ;  /* 0x0017a07001007387 */ /* 0x000fe80000100a00 */
[----:B------:R-:W-:Y:S01]  /*404c0*/  STL.64 [R1+0x1a18], R112 ;  /* 0x001a187001007387 */ /* 0x000fe20000100a00 */
[----:B------:R-:W-:-:S03]  /*404d0*/  IMAD.WIDE R102, R251, 0x4, R142 ;  /* 0x00000004fb667825 */ /* 0x000fc600078e028e */
        /* <DEDUP_REMOVED lines=9> */
[----:B------:R-:W-:Y:S04]  /*40570*/  STL.64 [R1+0x17b0], R102 ;  /* 0x0017b06601007387 */ /* 0x000fe80000100a00 */
[----:B------:R-:W-:Y:S01]  /*40580*/  STL.64 [R1+0x1a20], R102 ;  /* 0x001a206601007387 */ /* 0x000fe20000100a00 */
[----:B------:R-:W-:-:S03]  /*40590*/  IMAD.WIDE R2, R251, 0x4, R166 ;  /* 0x00000004fb027825 */ /* 0x000fc600078e02a6 */
[----:B------:R-:W-:Y:S04]  /*405a0*/  STL.64 [R1+0x1a00], R146 ;  /* 0x001a009201007387 */ /* 0x000fe80000100a00 */
[----:B------:R-:W-:Y:S04]  /*405b0*/  STL.64 [R1+0x19c8], R148 ;  /* 0x0019c89401007387 */ /* 0x000fe80000100a00 */
[----:B------:R-:W-:Y:S04]  /*405c0*/  STL.64 [R1+0x19d0], R150 ;  /* 0x0019d09601007387 */ /* 0x000fe80000100a00 */
[----:B------:R-:W-:Y:S04]  /*405d0*/  STL.64 [R1+0x1978], R152 ;  /* 0x0019789801007387 */ /* 0x000fe80000100a00 */
[----:B------:R1:W-:Y:S04]  /*405e0*/  STL.64 [R1+0x1a48], R156 ;  /* 0x001a489c01007387 */ /* 0x0003e80000100a00 */
[----:B------:R2:W-:Y:S01]  /*405f0*/  STL.64 [R1+0x17c0], R4 ;  /* 0x0017c00401007387 */ /* 0x0005e20000100a00 */
[----:B------:R-:W-:-:S03]  /*40600*/  IMAD.WIDE R104, R251, 0x4, R160 ;  /* 0x00000004fb687825 */ /* 0x000fc600078e02a0 */
[----:B------:R-:W4:Y:S01]  /*40610*/  LDL.LU.64 R14, [R1+0xc98] ;  /* 0x000c9800010e7983 */ /* 0x000f220000300a00 */
[----:B------:R-:W-:-:S03]  /*40620*/  IMAD.WIDE R106, R251, 0x4, R164 ;  /* 0x00000004fb6a7825 */ /* 0x000fc600078e02a4 */
[----:B------:R-:W2:Y:S01]  /*40630*/  LDL.LU.64 R12, [R1+0xc90] ;  /* 0x000c9000010c7983 */ /* 0x000ea20000300a00 */
[----:B-1----:R-:W-:-:S03]  /*40640*/  IMAD.WIDE R156, R251, 0x4, R170 ;  /* 0x00000004fb9c7825 */ /* 0x002fc600078e02aa */
[----:B------:R1:W-:Y:S04]  /*40650*/  STL.64 [R1+0x17d0], R2 ;  /* 0x0017d00201007387 */ /* 0x0003e80000100a00 */
[----:B------:R-:W2:Y:S04]  /*40660*/  LDL.LU.64 R10, [R1+0xc80] ;  /* 0x000c8000010a7983 */ /* 0x000ea80000300a00 */
[----:B------:R-:W2:Y:S01]  /*40670*/  LDL.LU.64 R6, [R1+0xc68] ;  /* 0x000c680001067983 */ /* 0x000ea20000300a00 */
[----:B------:R-:W-:-:S03]  /*40680*/  IMAD.WIDE R102, R251, 0x4, R172 ;  /* 0x00000004fb667825 */ /* 0x000fc600078e02ac */
[----:B--2---:R-:W2:Y:S01]  /*40690*/  LDL.LU.64 R4, [R1+0xc78] ;  /* 0x000c780001047983 */ /* 0x004ea20000300a00 */
[----:B------:R-:W-:-:S03]  /*406a0*/  IMAD.WIDE R146, R251, 0x4, R174 ;  /* 0x00000004fb927825 */ /* 0x000fc600078e02ae */
[----:B-1----:R-:W2:Y:S01]  /*406b0*/  LDL.LU.64 R2, [R1+0xc70] ;  /* 0x000c700001027983 */ /* 0x002ea20000300a00 */
[----:B------:R-:W-:-:S03]  /*406c0*/  IMAD.WIDE R114, R251, 0x4, R176 ;  /* 0x00000004fb727825 */ /* 0x000fc600078e02b0 */
[----:B------:R-:W2:Y:S01]  /*406d0*/  LDL R250, [R1+0x16a4] ;  /* 0x0016a40001fa7983 */ /* 0x000ea20000100800 */
[----:B------:R-:W-:-:S03]  /*406e0*/  IMAD.WIDE R150, R251, 0x4, R178 ;  /* 0x00000004fb967825 */ /* 0x000fc600078e02b2 */
        /* <DEDUP_REMOVED lines=11> */
[----:B------:R1:W-:Y:S01]  /*407a0*/  STL.64 [R1+0x1990], R200 ;  /* 0x001990c801007387 */ /* 0x0003e20000100a00 */
[----:B------:R-:W-:-:S03]  /*407b0*/  IMAD.WIDE R236, R251, 0x4, R236 ;  /* 0x00000004fbec7825 */ /* 0x000fc600078e02ec */
[----:B------:R-:W-:Y:S01]  /*407c0*/  STL.64 [R1+0x1998], R216 ;  /* 0x001998d801007387 */ /* 0x000fe20000100a00 */
[----:B------:R-:W-:-:S03]  /*407d0*/  IMAD.WIDE R238, R251, 0x4, R238 ;  /* 0x00000004fbee7825 */ /* 0x000fc600078e02ee */
[----:B------:R-:W-:Y:S01]  /*407e0*/  STL.64 [R1+0x1808], R220 ;  /* 0x001808dc01007387 */ /* 0x000fe20000100a00 */
[----:B-1----:R-:W-:-:S04]  /*407f0*/  IMAD.WIDE R200, R251, 0x4, R222 ;  /* 0x00000004fbc87825 */ /* 0x002fc800078e02de */
[C---:B------:R-:W-:Y:S01]  /*40800*/  IMAD.WIDE R240, R251.reuse, 0x4, R240 ;  /* 0x00000004fbf07825 */ /* 0x040fe200078e02f0 */
[----:B------:R-:W-:Y:S03]  /*40810*/  STL.64 [R1+0x1810], R200 ;  /* 0x001810c801007387 */ /* 0x000fe60000100a00 */
[C---:B------:R-:W-:Y:S01]  /*40820*/  IMAD.WIDE R8, R251.reuse, 0x4, R246 ;  /* 0x00000004fb087825 */ /* 0x040fe200078e02f6 */
[----:B------:R-:W-:Y:S03]  /*40830*/  STL.64 [R1+0x1818], R232 ;  /* 0x001818e801007387 */ /* 0x000fe60000100a00 */
[C---:B------:R-:W-:Y:S01]  /*40840*/  IMAD.WIDE R242, R251.reuse, 0x4, R242 ;  /* 0x00000004fbf27825 */ /* 0x040fe200078e02f2 */
[----:B------:R-:W-:Y:S03]  /*40850*/  STL.64 [R1+0x1820], R234 ;  /* 0x001820ea01007387 */ /* 0x000fe60000100a00 */
[----:B------:R-:W-:Y:S01]  /*40860*/  IMAD.WIDE R244, R251, 0x4, R244 ;  /* 0x00000004fbf47825 */ /* 0x000fe200078e02f4 */
[----:B------:R-:W-:Y:S04]  /*40870*/  STL.64 [R1+0x1828], R236 ;  /* 0x001828ec01007387 */ /* 0x000fe80000100a00 */
[----:B------:R-:W-:Y:S04]  /*40880*/  STL.64 [R1+0x1830], R238 ;  /* 0x001830ee01007387 */ /* 0x000fe80000100a00 */
[----:B------:R-:W-:Y:S04]  /*40890*/  STL.64 [R1+0x1838], R240 ;  /* 0x001838f001007387 */ /* 0x000fe80000100a00 */
[----:B------:R2:W-:Y:S04]  /*408a0*/  STL.64 [R1+0x1850], R8 ;  /* 0x0018500801007387 */ /* 0x0005e80000100a00 */
[----:B------:R1:W-:Y:S04]  /*408b0*/  STL.64 [R1+0x1840], R242 ;  /* 0x001840f201007387 */ /* 0x0003e80000100a00 */
[----:B------:R1:W-:Y:S04]  /*408c0*/  STL.64 [R1+0x1848], R244 ;  /* 0x001848f401007387 */ /* 0x0003e80000100a00 */
[----:B------:R1:W-:Y:S04]  /*408d0*/  STL [R1+0xc0], RZ ;  /* 0x0000c0ff01007387 */ /* 0x0003e80000100800 */
        /* <DEDUP_REMOVED lines=96> */
[----:B------:R-:W1:Y:S01]  /*40ee0*/  S2R R56, SR_TID.X ;  /* 0x0000000000387919 */ /* 0x000e620000002100 */
[----:B------:R-:W-:Y:S01]  /*40ef0*/  ISETP.NE.U32.AND P3, PT, R252, RZ, PT ;  /* 0x000000fffc00720c */ /* 0x000fe20003f65070 */
[----:B----4-:R-:W-:Y:S01]  /*40f00*/  IMAD.WIDE R40, R0, 0x4, R14 ;  /* 0x0000000400287825 */ /* 0x010fe200078e020e */
[C---:B--2---:R-:W-:Y:S01]  /*40f10*/  IADD3 R8, R250.reuse, 0x100000, RZ ;  /* 0x00100000fa087810 */ /* 0x044fe20007ffe0ff */
[----:B------:R-:W2:Y:S01]  /*40f20*/  LDL.64 R110, [R1+0xfc0] ;  /* 0x000fc000016e7983 */ /* 0x000ea20000100a00 */
[----:B------:R-:W-:Y:S01]  /*40f30*/  IADD3 R9, R250, 0x100000, RZ ;  /* 0x00100000fa097810 */ /* 0x000fe20007ffe0ff */
[----:B------:R-:W-:-:S02]  /*40f40*/  IMAD.WIDE R38, R0, 0x4, R12 ;  /* 0x0000000400267825 */ /* 0x000fc400078e020c */
[----:B------:R4:W-:Y:S02]  /*40f50*/  LDGSTS.E [R8+-0x71600], [R40.64], P1 ;  /* 0x8ea0000028087fae */ /* 0x0009e4000892184c */
[----:B------:R-:W-:Y:S01]  /*40f60*/  IMAD.WIDE R36, R0, 0x4, R10 ;  /* 0x0000000400247825 */ /* 0x000fe200078e020a */
[C---:B------:R-:W-:Y:S01]  /*40f70*/  IADD3 R11, R250.reuse, 0x100000, RZ ;  /* 0x00100000fa0b7810 */ /* 0x040fe20007ffe0ff */
[----:B------:R-:W2:Y:S01]  /*40f80*/  LDL.64 R72, [R1+0x1000] ;  /* 0x0010000001487983 */ /* 0x000ea20000100a00 */
[----:B------:R-:W-:Y:S01]  /*40f90*/  IADD3 R10, R250, 0x100000, RZ ;  /* 0x00100000fa0a7810 */ /* 0x000fe20007ffe0ff */
[C---:B------:R-:W-:Y:S02]  /*40fa0*/  IMAD.WIDE R6, R0.reuse, 0x4, R6 ;  /* 0x0000000400067825 */ /* 0x040fe400078e0206 */
[----:B------:R2:W-:Y:S02]  /*40fb0*/  LDGSTS.E [R11+-0x71200], [R38.64], P4 ;  /* 0x8ee00000260b7fae */ /* 0x0005e4000a12184c */
[----:B------:R-:W-:-:S02]  /*40fc0*/  IMAD.WIDE R4, R0, 0x4, R4 ;  /* 0x0000000400047825 */ /* 0x000fc400078e0204 */
[----:B------:R2:W-:Y:S02]  /*40fd0*/  LDGSTS.E [R10+-0x70e00], [R36.64], P5 ;  /* 0x8f200000240a7fae */ /* 0x0005e4000a92184c */
[----:B------:R-:W-:Y:S01]  /*40fe0*/  IMAD.WIDE R2, R0, 0x4, R2 ;  /* 0x0000000400027825 */ /* 0x000fe200078e0202 */
[----:B------:R-:W-:Y:S01]  /*40ff0*/  IADD3 R0, R250, 0x100000, RZ ;  /* 0x00100000fa007810 */ /* 0x000fe20007ffe0ff */
[----:B------:R4:W-:Y:S01]  /*41000*/  LDGSTS.E [R9+-0x70a00], [R6.64], P6 ;  /* 0x8f60000006097fae */ /* 0x0009e2000b12184c */
[----:B-1----:R-:W-:-:S03]  /*41010*/  LOP3.LUT R250, R56, 0x7f, RZ, 0xc0, !PT ;  /* 0x0000007f38fa7812 */ /* 0x002fc600078ec0ff */
[----:B------:R4:W-:Y:S02]  /*41020*/  LDGSTS.E [R8+-0x70600], [R4.64], P2 ;  /* 0x8fa0000004087fae */ /* 0x0009e4000912184c */
[----:B------:R-:W-:Y:S02]  /*41030*/  IMAD.SHL.U32 R57, R250, 0x4, RZ ;  /* 0x00000004fa397824 */ /* 0x000fe400078e00ff */
[----:B------:R1:W-:Y:S04]  /*41040*/  LDGSTS.E [R0+-0x70200], [R2.64], P3 ;  /* 0x8fe0000002007fae */ /* 0x0003e8000992184c */
[----:B------:R-:W0:Y:S04]  /*41050*/  LDGDEPBAR ;  /* 0x00000000000079af */ /* 0x000e280000000000 */
[----:B------:R1:W-:Y:S04]  /*41060*/  STL [R1+0x260], RZ ;  /* 0x000260ff01007387 */ /* 0x0003e80000100800 */
[----:B------:R1:W-:Y:S04]  /*41070*/  STL [R1+0x264], RZ ;  /* 0x000264ff01007387 */ /* 0x0003e80000100800 */
[----:B------:R1:W-:Y:S04]  /*41080*/  STL [R1+0x268], RZ ;  /* 0x000268ff01007387 */ /* 0x0003e80000100800 */
[----:B------:R1:W-:Y:S04]  /*41090*/  STL [R1+0x26c], RZ ;  /* 0x00026cff01007387 */ /* 0x0003e80000100800 */
[----:B------:R1:W-:Y:S04]  /*410a0*/  STL [R1+0x250], RZ ;  /* 0x000250ff01007387 */ /* 0x0003e80000100800 */
[----:B------:R-:W2:Y:S04]  /*410b0*/  LDL.64 R246, [R1+0x10c0] ;  /* 0x0010c00001f67983 */ /* 0x000ea80000100a00 */
[----:B------:R-:W2:Y:S04]  /*410c0*/  LDL.64 R222, [R1+0x1100] ;  /* 0x0011000001de7983 */ /* 0x000ea80000100a00 */
[----:B------:R-:W2:Y:S04]  /*410d0*/  LDL.64 R216, [R1+0x1140] ;  /* 0x0011400001d87983 */ /* 0x000ea80000100a00 */
[----:B------:R-:W2:Y:S04]  /*410e0*/  LDL.64 R184, [R1+0x1180] ;  /* 0x0011800001b87983 */ /* 0x000ea80000100a00 */
[----:B------:R-:W2:Y:S04]  /*410f0*/  LDL.64 R178, [R1+0x11c0] ;  /* 0x0011c00001b27983 */ /* 0x000ea80000100a00 */
[----:B------:R-:W2:Y:S04]  /*41100*/  LDL.64 R176, [R1+0x1200] ;  /* 0x0012000001b07983 */ /* 0x000ea80000100a00 */
        /* <DEDUP_REMOVED lines=21> */
[----:B---3--:R-:W3:Y:S04]  /*41260*/  LDL.64 R168, [R1+0x458] ;  /* 0x0004580001a87983 */ /* 0x008ee80000100a00 */
[----:B-1----:R-:W3:Y:S04]  /*41270*/  LDL.64 R100, [R1+0x1040] ;  /* 0x0010400001647983 */ /* 0x002ee80000100a00 */
[----:B----4-:R-:W4:Y:S04]  /*41280*/  LDL.64 R108, [R1+0x1080] ;  /* 0x00108000016c7983 */ /* 0x010f280000100a00 */
        /* <DEDUP_REMOVED lines=18> */
[----:B------:R-:W2:Y:S04]  /*413b0*/  LDL.64 R58, [R1+0x1418] ;  /* 0x00141800013a7983 */ /* 0x000ea80000100a00 */
[----:B------:R1:W-:Y:S04]  /*413c0*/  LDGSTS.E [R57+0x56000], [R72.64], P0 ;  /* 0x5600000048397fae */ /* 0x0003e8000812184c */
[----:B-1----:R-:W2:Y:S04]  /*413d0*/  LDL.64 R110, [R1+0x1458] ;  /* 0x00145800016e7983 */ /* 0x002ea80000100a00 */
[----:B------:R-:W2:Y:S04]  /*413e0*/  LDL.64 R72, [R1+0x16d0] ;  /* 0x0016d00001487983 */ /* 0x000ea80000100a00 */
[----:B---3--:R1:W-:Y:S04]  /*413f0*/  LDGSTS.E [R57+0x57000], [R100.64], P0 ;  /* 0x5700000064397fae */ /* 0x0083e8000812184c */
[----:B----4-:R3:W-:Y:S04]  /*41400*/  LDGSTS.E [R57+0x58000], [R108.64], P0 ;  /* 0x580000006c397fae */ /* 0x0107e8000812184c */
[----:B------:R4:W-:Y:S04]  /*41410*/  LDGSTS.E [R57+0x59000], [R246.64], P0 ;  /* 0x59000000f6397fae */ /* 0x0009e8000812184c */
[----:B-1----:R-:W4:Y:S04]  /*41420*/  LDL.64 R100, [R1+0x1730] ;  /* 0x0017300001647983 */ /* 0x002f280000100a00 */
[----:B---3--:R-:W4:Y:S04]  /*41430*/  LDL.64 R108, [R1+0x1770] ;  /* 0x00177000016c7983 */ /* 0x008f280000100a00 */
        /* <DEDUP_REMOVED lines=17> */
[----:B------:R-:W-:-:S03]  /*41550*/  IMAD.WIDE R42, R251, 0x4, R42 ;  /* 0x00000004fb2a7825 */ /* 0x000fc600078e022a */
[----:B------:R1:W-:Y:S04]  /*41560*/  LDGSTS.E [R57+0x6b000], [R136.64], P0 ;  /* 0x6b00000088397fae */ /* 0x0003e8000812184c */
[----:B------:R1:W-:Y:S01]  /*41570*/  LDGSTS.E [R57+0x6c000], [R134.64], P0 ;  /* 0x6c00000086397fae */ /* 0x0003e2000812184c */
[----:B------:R-:W-:-:S03]  /*41580*/  IMAD.WIDE R74, R251, 0x4, R74 ;  /* 0x00000004fb4a7825 */ /* 0x000fc600078e024a */
        /* <DEDUP_REMOVED lines=9> */
[----:B-1----:R-:W3:Y:S04]  /*41620*/  LDL.64 R174, [R1+0xc40] ;  /* 0x000c400001ae7983 */ /* 0x002ee80000100a00 */
        /* <DEDUP_REMOVED lines=16> */
[----:B--2---:R-:W3:Y:S04]  /*41730*/  LDL.64 R58, [R1+0xec8] ;  /* 0x000ec800013a7983 */ /* 0x004ee80000100a00 */
[----:B------:R-:W3:Y:S04]  /*41740*/  LDL.64 R110, [R1+0xf08] ;  /* 0x000f0800016e7983 */ /* 0x000ee80000100a00 */
[----:B------:R-:W3:Y:S04]  /*41750*/  LDL.64 R72, [R1+0xf48] ;  /* 0x000f480001487983 */ /* 0x000ee80000100a00 */
[----:B----4-:R1:W-:Y:S04]  /*41760*/  LDGSTS.E [R57+0x76000], [R100.64], P0 ;  /* 0x7600000064397fae */ /* 0x0103e8000812184c */
[----:B------:R4:W-:Y:S04]  /*41770*/  LDGSTS.E [R57+0x77000], [R108.64], P0 ;  /* 0x770000006c397fae */ /* 0x0009e8000812184c */
[----:B------:R4:W-:Y:S04]  /*41780*/  LDGSTS.E [R57+0x78000], [R76.64], P0 ;  /* 0x780000004c397fae */ /* 0x0009e8000812184c */
[----:B-1----:R-:W2:Y:S04]  /*41790*/  LDL.64 R100, [R1+0xf88] ;  /* 0x000f880001647983 */ /* 0x002ea80000100a00 */
[----:B----4-:R-:W4:Y:S04]  /*417a0*/  LDL.64 R108, [R1+0xfc8] ;  /* 0x000fc800016c7983 */ /* 0x010f280000100a00 */
[----:B------:R-:W1:Y:S02]  /*417b0*/  S2R R77, SR_TID.X ;  /* 0x00000000004d7919 */ /* 0x000e640000002100 */
[----:B-1----:R-:W-:-:S02]  /*417c0*/  LOP3.LUT R169, R77, 0x7f, RZ, 0xc0, !PT ;  /* 0x0000007f4da97812 */ /* 0x002fc400078ec0ff */
[----:B------:R-:W4:Y:S01]  /*417d0*/  LDL.64 R76, [R1+0x1008] ;  /* 0x00100800014c7983 */ /* 0x000f220000100a00 */
[----:B------:R-:W-:-:S04]  /*417e0*/  IMAD.WIDE R138, R251, 0x4, R138 ;  /* 0x00000004fb8a7825 */ /* 0x000fc800078e028a */
[----:B------:R-:W-:Y:S01]  /*417f0*/  IMAD.WIDE R154, R251, 0x4, R154 ;  /* 0x00000004fb9a7825 */ /* 0x000fe200078e029a */
[----:B------:R1:W-:Y:S03]  /*41800*/  LDGSTS.E [R57+0x79000], [R138.64], P0 ;  /* 0x790000008a397fae */ /* 0x0003e6000812184c */
[----:B------:R-:W-:Y:S01]  /*41810*/  IMAD.SHL.U32 R169, R169, 0x4, RZ ;  /* 0x00000004a9a97824 */ /* 0x000fe200078e00ff */
[----:B------:R1:W-:Y:S01]  /*41820*/  LDGSTS.E [R57+0x7a000], [R154.64], P0 ;  /* 0x7a0000009a397fae */ /* 0x0003e2000812184c */
[----:B------:R-:W-:-:S03]  /*41830*/  IMAD.WIDE R186, R251, 0x4, R186 ;  /* 0x00000004fbba7825 */ /* 0x000fc600078e02ba */
[----:B------:R1:W-:Y:S01]  /*41840*/  LDGSTS.E [R57+0x7b000], [R156.64], P0 ;  /* 0x7b0000009c397fae */ /* 0x0003e2000812184c */
[----:B------:R-:W-:Y:S01]  /*41850*/  IMAD.WIDE R202, R251, 0x4, R202 ;  /* 0x00000004fbca7825 */ /* 0x000fe200078e02ca */
[----:B------:R-:W-:Y:S02]  /*41860*/  LOP3.LUT R179, R169, 0x10, RZ, 0x3c, !PT ;  /* 0x00000010a9b37812 */ /* 0x000fe400078e3cff */
[----:B------:R1:W-:Y:S01]  /*41870*/  LDGSTS.E [R57+0x7c000], [R186.64], P0 ;  /* 0x7c000000ba397fae */ /* 0x0003e2000812184c */
[----:B------:R-:W-:-:S03]  /*41880*/  IMAD.WIDE R218, R251, 0x4, R218 ;  /* 0x00000004fbda7825 */ /* 0x000fc600078e02da */
[----:B------:R1:W-:Y:S04]  /*41890*/  LDGSTS.E [R57+0x7d000], [R202.64], P0 ;  /* 0x7d000000ca397fae */ /* 0x0003e8000812184c */
[----:B------:R2:W-:Y:S04]  /*418a0*/  LDGSTS.E [R57+0x7e000], [R218.64], P0 ;  /* 0x7e000000da397fae */ /* 0x0005e8000812184c */
[----:B------:R1:W-:Y:S04]  /*418b0*/  LDGSTS.E [R57+0x7f000], [R234.64], P0 ;  /* 0x7f000000ea397fae */ /* 0x0003e8000812184c */
[----:B-1----:R-:W4:Y:S04]  /*418c0*/  LDL.LU.64 R156, [R1+0x1a48] ;  /* 0x001a4800019c7983 */ /* 0x002f280000300a00 */
[----:B------:R-:W4:Y:S04]  /*418d0*/  LDL.64 R246, [R1+0x1188] ;  /* 0x0011880001f67983 */ /* 0x000f280000100a00 */
[----:B------:R-:W4:Y:S04]  /*418e0*/  LDL.64 R234, [R1+0x11c8] ;  /* 0x0011c80001ea7983 */ /* 0x000f280000100a00 */
[----:B------:R-:W4:Y:S04]  /*418f0*/  LDL.64 R222, [R1+0x1208] ;  /* 0x0012080001de7983 */ /* 0x000f280000100a00 */
[----:B------:R-:W4:Y:S04]  /*41900*/  LDL.64 R216, [R1+0x450] ;  /* 0x0004500001d87983 */ /* 0x000f280000100a00 */
[----:B------:R-:W4:Y:S04]  /*41910*/  LDL.64 R184, [R1+0x410] ;  /* 0x0004100001b87983 */ /* 0x000f280000100a00 */
[----:B------:R-:W4:Y:S04]  /*41920*/  LDL.64 R176, [R1+0x3d0] ;  /* 0x0003d00001b07983 */ /* 0x000f280000100a00 */
[----:B------:R-:W4:Y:S04]  /*41930*/  LDL.64 R168, [R1+0x390] ;  /* 0x0003900001a87983 */ /* 0x000f280000100a00 */
        /* <DEDUP_REMOVED lines=20> */
[----:B-1----:R-:W4:Y:S04]  /*41a80*/  LDL.64 R78, [R1+0x1088] ;  /* 0x00108800014e7983 */ /* 0x002f280000100a00 */
[----:B---3--:R-:W3:Y:S04]  /*41a90*/  LDL.64 R110, [R1+0x10c8] ;  /* 0x0010c800016e7983 */ /* 0x008ee80000100a00 */
        /* <DEDUP_REMOVED lines=18> */
[----:B--2---:R1:W-:Y:S04]  /*41bc0*/  LDGSTS.E [R179+0x54200], [R100.64], P0 ;  /* 0x5420000064b37fae */ /* 0x0043e8000812184c */
[----:B----4-:R2:W-:Y:S04]  /*41bd0*/  LDGSTS.E [R179+0x55200], [R108.64], P0 ;  /* 0x552000006cb37fae */ /* 0x0105e8000812184c */
[----:B-1----:R-:W4:Y:S04]  /*41be0*/  LDL.64 R100, [R1+0x1048] ;  /* 0x0010480001647983 */ /* 0x002f280000100a00 */
[----:B--2---:R-:W3:Y:S04]  /*41bf0*/  LDL.64 R108, [R1+0x1108] ;  /* 0x00110800016c7983 */ /* 0x004ee80000100a00 */
[----:B------:R1:W-:Y:S04]  /*41c00*/  LDGSTS.E [R179+0x56200], [R76.64], P0 ;  /* 0x562000004cb37fae */ /* 0x0003e8000812184c */
[----:B-1----:R-:W3:Y:S04]  /*41c10*/  LDL.64 R76, [R1+0x1148] ;  /* 0x00114800014c7983 */ /* 0x002ee80000100a00 */
[----:B----4-:R1:W-:Y:S04]  /*41c20*/  LDGSTS.E [R179+0x57200], [R100.64], P0 ;  /* 0x5720000064b37fae */ /* 0x0103e8000812184c */
[----:B------:R4:W-:Y:S04]  /*41c30*/  LDGSTS.E [R179+0x58200], [R78.64], P0 ;  /* 0x582000004eb37fae */ /* 0x0009e8000812184c */
[----:B---3--:R3:W-:Y:S04]  /*41c40*/  LDGSTS.E [R179+0x59200], [R110.64], P0 ;  /* 0x592000006eb37fae */ /* 0x0087e8000812184c */
[----:B-1----:R-:W2:Y:S04]  /*41c50*/  LDL.64 R100, [R1+0x1738] ;  /* 0x0017380001647983 */ /* 0x002ea80000100a00 */
[----:B----4-:R-:W4:Y:S04]  /*41c60*/  LDL.LU.64 R78, [R1+0x1a40] ;  /* 0x001a4000014e7983 */ /* 0x010f280000300a00 */
[----:B---3--:R-:W3:Y:S04]  /*41c70*/  LDL.LU.64 R110, [R1+0x1a38] ;  /* 0x001a3800016e7983 */ /* 0x008ee80000300a00 */
[----:B------:R1:W-:Y:S04]  /*41c80*/  LDGSTS.E [R179+0x5a200], [R108.64], P0 ;  /* 0x5a2000006cb37fae */ /* 0x0003e8000812184c */
        /* <DEDUP_REMOVED lines=47> */
[----:B------:R-:W4:Y:S04]  /*41f80*/  LDL.64 R72, [R1+0xf50] ;  /* 0x000f500001487983 */ /* 0x000f280000100a00 */
[----:B--2---:R1:W-:Y:S04]  /*41f90*/  LDGSTS.E [R179+0x75200], [R76.64], P0 ;  /* 0x752000004cb37fae */ /* 0x0043e8000812184c */
[----:B------:R2:W-:Y:S04]  /*41fa0*/  LDGSTS.E [R179+0x76200], [R100.64], P0 ;  /* 0x7620000064b37fae */ /* 0x0005e8000812184c */
[----:B------:R1:W-:Y:S04]  /*41fb0*/  LDGSTS.E [R179+0x77200], [R108.64], P0 ;  /* 0x772000006cb37fae */ /* 0x0003e8000812184c */
[----:B---3--:R3:W-:Y:S04]  /*41fc0*/  LDGSTS.E [R179+0x78200], [R110.64], P0 ;  /* 0x782000006eb37fae */ /* 0x0087e8000812184c */
[----:B--2---:R-:W2:Y:S04]  /*41fd0*/  LDL.64 R100, [R1+0xf90] ;  /* 0x000f900001647983 */ /* 0x004ea80000100a00 */
[----:B----4-:R4:W-:Y:S04]  /*41fe0*/  LDGSTS.E [R179+0x79200], [R78.64], P0 ;  /* 0x792000004eb37fae */ /* 0x0109e8000812184c */
[----:B---3--:R-:W3:Y:S01]  /*41ff0*/  LDL.64 R110, [R1+0xfd0] ;  /* 0x000fd000016e7983 */ /* 0x008ee20000100a00 */
[----:B------:R-:W-:Y:S01]  /*42000*/  LOP3.LUT R56, R56, 0x7f, RZ, 0xc0, !PT ;  /* 0x0000007f38387812 */ /* 0x000fe200078ec0ff */
[----:B------:R-:W-:-:S02]  /*42010*/  IMAD.WIDE R188, R251, 0x4, R188 ;  /* 0x00000004fbbc7825 */ /* 0x000fc400078e02bc */
[----:B------:R1:W-:Y:S04]  /*42020*/  LDGSTS.E [R179+0x7a200], [R156.64], P0 ;  /* 0x7a2000009cb37fae */ /* 0x0003e8000812184c */
[----:B----4-:R-:W4:Y:S01]  /*42030*/  LDL.64 R78, [R1+0x1010] ;  /* 0x00101000014e7983 */ /* 0x010f220000100a00 */
[----:B------:R-:W-:Y:S02]  /*42040*/  IMAD.SHL.U32 R217, R56, 0x4, RZ ;  /* 0x0000000438d97824 */ /* 0x000fe400078e00ff */
[----:B------:R-:W-:Y:S01]  /*42050*/  IMAD.WIDE R204, R251, 0x4, R204 ;  /* 0x00000004fbcc7825 */ /* 0x000fe200078e02cc */
[----:B------:R1:W-:Y:S02]  /*42060*/  LDGSTS.E [R179+0x7b200], [R102.64], P0 ;  /* 0x7b20000066b37fae */ /* 0x0003e4000812184c */
[----:B------:R-:W-:-:S02]  /*42070*/  LOP3.LUT R56, R217, 0x20, RZ, 0x3c, !PT ;  /* 0x00000020d9387812 */ /* 0x000fc400078e3cff */
        /* <DEDUP_REMOVED lines=11> */
[----:B-1----:R-:W4:Y:S04]  /*42130*/  LDL.LU.64 R102, [R1+0x1a20] ;  /* 0x001a200001667983 */ /* 0x002f280000300a00 */
[----:B------:R1:W-:Y:S04]  /*42140*/  LDGSTS.E [R56+0x47400], [R162.64], P0 ;  /* 0x47400000a2387fae */ /* 0x0003e8000812184c */
[----:B------:R-:W4:Y:S04]  /*42150*/  LDL.64 R246, [R1+0x1150] ;  /* 0x0011500001f67983 */ /* 0x000f280000100a00 */
        /* <DEDUP_REMOVED lines=19> */
[----:B------:R1:W-:Y:S04]  /*42290*/  LDGSTS.E [R56+0x52400], [R58.64], P0 ;  /* 0x524000003a387fae */ /* 0x0003e8000812184c */
[----:B------:R1:W-:Y:S04]  /*422a0*/  LDGSTS.E [R56+0x53400], [R72.64], P0 ;  /* 0x5340000048387fae */ /* 0x0003e8000812184c */
[----:B-1----:R-:W4:Y:S04]  /*422b0*/  LDL.64 R112, [R1+0x1090] ;  /* 0x0010900001707983 */ /* 0x002f280000100a00 */
        /* <DEDUP_REMOVED lines=17> */
[----:B---3--:R2:W-:Y:S04]  /*423d0*/  LDGSTS.E [R56+0x55400], [R110.64], P0 ;  /* 0x554000006e387fae */ /* 0x0085e8000812184c */
[----:B-1----:R-:W3:Y:S04]  /*423e0*/  LDL.64 R100, [R1+0x1050] ;  /* 0x0010500001647983 */ /* 0x002ee80000100a00 */
[----:B----4-:R1:W-:Y:S04]  /*423f0*/  LDGSTS.E [R56+0x56400], [R78.64], P0 ;  /* 0x564000004e387fae */ /* 0x0103e8000812184c */
[----:B--2---:R-:W2:Y:S04]  /*42400*/  LDL.64 R110, [R1+0x10d0] ;  /* 0x0010d000016e7983 */ /* 0x004ea80000100a00 */
[----:B-1----:R-:W2:Y:S04]  /*42410*/  LDL.64 R78, [R1+0x1110] ;  /* 0x00111000014e7983 */ /* 0x002ea80000100a00 */
[----:B---3--:R1:W-:Y:S04]  /*42420*/  LDGSTS.E [R56+0x57400], [R100.64], P0 ;  /* 0x5740000064387fae */ /* 0x0083e8000812184c */
[----:B------:R3:W-:Y:S04]  /*42430*/  LDGSTS.E [R56+0x58400], [R112.64], P0 ;  /* 0x5840000070387fae */ /* 0x0007e8000812184c */
[----:B--2---:R2:W-:Y:S04]  /*42440*/  LDGSTS.E [R56+0x59400], [R110.64], P0 ;  /* 0x594000006e387fae */ /* 0x0045e8000812184c */
[----:B-1----:R-:W4:Y:S04]  /*42450*/  LDL.64 R100, [R1+0x1740] ;  /* 0x0017400001647983 */ /* 0x002f280000100a00 */
[----:B---3--:R-:W3:Y:S04]  /*42460*/  LDL.LU.64 R112, [R1+0x1a18] ;  /* 0x001a180001707983 */ /* 0x008ee80000300a00 */
[----:B--2---:R-:W2:Y:S04]  /*42470*/  LDL.LU.64 R110, [R1+0x1a10] ;  /* 0x001a1000016e7983 */ /* 0x004ea80000300a00 */
        /* <DEDUP_REMOVED lines=11> */
[----:B-1----:R-:W3:Y:S04]  /*42530*/  LDL.64 R184, [R1+0xc30] ;  /* 0x000c300001b87983 */ /* 0x002ee80000100a00 */
[----:B------:R1:W-:Y:S04]  /*42540*/  LDGSTS.E [R56+0x64400], [R174.64], P0 ;  /* 0x64400000ae387fae */ /* 0x0003e8000812184c */
[----:B------:R-:W3:Y:S04]  /*42550*/  LDL.64 R178, [R1+0xbf0] ;  /* 0x000bf00001b27983 */ /* 0x000ee80000100a00 */
[----:B------:R1:W-:Y:S04]  /*42560*/  LDGSTS.E [R56+0x65400], [R172.64], P0 ;  /* 0x65400000ac387fae */ /* 0x0003e8000812184c */
[----:B------:R-:W3:Y:S04]  /*42570*/  LDL.64 R176, [R1+0xbb0] ;  /* 0x000bb00001b07983 */ /* 0x000ee80000100a00 */
[----:B------:R1:W-:Y:S04]  /*42580*/  LDGSTS.E [R56+0x66400], [R170.64], P0 ;  /* 0x66400000aa387fae */ /* 0x0003e8000812184c */
[----:B------:R-:W3:Y:S04]  /*42590*/  LDL.64 R168, [R1+0xb70] ;  /* 0x000b700001a87983 */ /* 0x000ee80000100a00 */
        /* <DEDUP_REMOVED lines=28> */
[----:B------:R-:W3:Y:S04]  /*42760*/  LDL.64 R128, [R1+0xf18] ;  /* 0x000f180001807983 */ /* 0x000ee80000100a00 */
[----:B------:R-:W3:Y:S04]  /*42770*/  LDL.64 R58, [R1+0xf58] ;  /* 0x000f5800013a7983 */ /* 0x000ee80000100a00 */
[----:B-1----:R-:W3:Y:S04]  /*42780*/  LDL.64 R72, [R1+0xf98] ;  /* 0x000f980001487983 */ /* 0x002ee80000100a00 */
[----:B--2---:R1:W-:Y:S04]  /*42790*/  LDGSTS.E [R56+0x75400], [R78.64], P0 ;  /* 0x754000004e387fae */ /* 0x0043e8000812184c */
[----:B----4-:R2:W-:Y:S04]  /*427a0*/  LDGSTS.E [R56+0x76400], [R100.64], P0 ;  /* 0x7640000064387fae */ /* 0x0105e8000812184c */
[----:B------:R1:W-:Y:S04]  /*427b0*/  LDGSTS.E [R56+0x77400], [R110.64], P0 ;  /* 0x774000006e387fae */ /* 0x0003e8000812184c */
[----:B---3--:R3:W-:Y:S04]  /*427c0*/  LDGSTS.E [R56+0x78400], [R112.64], P0 ;  /* 0x7840000070387fae */ /* 0x0087e8000812184c */
[----:B--2---:R-:W2:Y:S04]  /*427d0*/  LDL.64 R100, [R1+0xfd8] ;  /* 0x000fd80001647983 */ /* 0x004ea80000100a00 */
[----:B------:R4:W-:Y:S04]  /*427e0*/  LDGSTS.E [R56+0x79400], [R102.64], P0 ;  /* 0x7940000066387fae */ /* 0x0009e8000812184c */
[----:B---3--:R-:W3:Y:S04]  /*427f0*/  LDL.64 R112, [R1+0x1018] ;  /* 0x0010180001707983 */ /* 0x008ee80000100a00 */
[----:B----4-:R-:W4:Y:S01]  /*42800*/  LDL.64 R102, [R1+0x1058] ;  /* 0x0010580001667983 */ /* 0x010f220000100a00 */
[----:B------:R-:W-:-:S04]  /*42810*/  IMAD.WIDE R158, R251, 0x4, R158 ;  /* 0x00000004fb9e7825 */ /* 0x000fc800078e029e */
[C---:B------:R-:W-:Y:S01]  /*42820*/  IMAD.WIDE R190, R251.reuse, 0x4, R190 ;  /* 0x00000004fbbe7825 */ /* 0x040fe200078e02be */
[----:B------:R1:W-:Y:S03]  /*42830*/  LDGSTS.E [R56+0x7a400], [R158.64], P0 ;  /* 0x7a4000009e387fae */ /* 0x0003e6000812184c */
[----:B------:R-:W-:Y:S01]  /*42840*/  IMAD.WIDE R206, R251, 0x4, R206 ;  /* 0x00000004fbce7825 */ /* 0x000fe200078e02ce */
        /* <DEDUP_REMOVED lines=51> */
[----:B------:R-:W4:Y:S04]  /*42b80*/  LDL.64 R136, [R1] ;  /* 0x0000000001887983 */ /* 0x000f280000100a00 */
        /* <DEDUP_REMOVED lines=9> */
[----:B-1----:R-:W4:Y:S04]  /*42c20*/  LDL.64 R102, [R1+0x1748] ;  /* 0x0017480001667983 */ /* 0x002f280000100a00 */
[----:B------:R1:W-:Y:S04]  /*42c30*/  LDGSTS.E [R223+0x58600], [R144.64], P0 ;  /* 0x5860000090df7fae */ /* 0x0003e8000812184c */
[----:B-1----:R-:W3:Y:S04]  /*42c40*/  LDL.LU.64 R144, [R1+0x19f8] ;  /* 0x0019f80001907983 */ /* 0x002ee80000300a00 */
[----:B------:R1:W-:Y:S04]  /*42c50*/  LDGSTS.E [R223+0x59600], [R130.64], P0 ;  /* 0x5960000082df7fae */ /* 0x0003e8000812184c */
[----:B------:R1:W-:Y:S04]  /*42c60*/  LDGSTS.E [R223+0x5a600], [R128.64], P0 ;  /* 0x5a60000080df7fae */ /* 0x0003e8000812184c */
[----:B-1----:R-:W3:Y:S04]  /*42c70*/  LDL.LU.64 R130, [R1+0x19f0] ;  /* 0x0019f00001827983 */ /* 0x002ee80000300a00 */
[----:B------:R-:W3:Y:S04]  /*42c80*/  LDL.LU.64 R128, [R1+0x19e8] ;  /* 0x0019e80001807983 */ /* 0x000ee80000300a00 */
[----:B--2---:R1:W-:Y:S04]  /*42c90*/  LDGSTS.E [R223+0x5b600], [R112.64], P0 ;  /* 0x5b60000070df7fae */ /* 0x0043e8000812184c */
        /* <DEDUP_REMOVED lines=11> */
[----:B------:R-:W2:Y:S04]  /*42d50*/  LDL.64 R216, [R1+0xbe8] ;  /* 0x000be80001d87983 */ /* 0x000ea80000100a00 */
[----:B------:R1:W-:Y:S04]  /*42d60*/  LDGSTS.E [R223+0x65600], [R176.64], P0 ;  /* 0x65600000b0df7fae */ /* 0x0003e8000812184c */
[----:B----4-:R-:W4:Y:S04]  /*42d70*/  LDL.64 R200, [R1+0xba8] ;  /* 0x000ba80001c87983 */ /* 0x010f280000100a00 */
        /* <DEDUP_REMOVED lines=25> */
[----:B---3--:R-:W3:Y:S04]  /*42f10*/  LDL.64 R148, [R1+0xd78] ;  /* 0x000d780001947983 */ /* 0x008ee80000100a00 */
        /* <DEDUP_REMOVED lines=8> */
[----:B-1----:R-:W3:Y:S04]  /*42fa0*/  LDL.64 R72, [R1+0xfe0] ;  /* 0x000fe00001487983 */ /* 0x002ee80000100a00 */
[----:B------:R-:W3:Y:S04]  /*42fb0*/  LDL.64 R102, [R1+0xfa0] ;  /* 0x000fa00001667983 */ /* 0x000ee80000100a00 */
[----:B------:R-:W3:Y:S01]  /*42fc0*/  LDL.64 R100, [R1+0x1020] ;  /* 0x0010200001647983 */ /* 0x000ee20000100a00 */
[----:B------:R-:W-:-:S02]  /*42fd0*/  IMAD.SHL.U32 R250, R250, 0x4, RZ ;  /* 0x00000004fafa7824 */ /* 0x000fc400078e00ff */
[----:B------:R-:W-:-:S04]  /*42fe0*/  IMAD.WIDE R192, R251, 0x4, R192 ;  /* 0x00000004fbc07825 */ /* 0x000fc800078e02c0 */
[----:B------:R-:W-:Y:S01]  /*42ff0*/  IMAD.WIDE R208, R251, 0x4, R208 ;  /* 0x00000004fbd07825 */ /* 0x000fe200078e02d0 */
[----:B------:R-:W-:-:S03]  /*43000*/  LOP3.LUT R56, R250, 0x40, RZ, 0x3c, !PT ;  /* 0x00000040fa387812 */ /* 0x000fc600078e3cff */
[C---:B------:R-:W-:Y:S01]  /*43010*/  IMAD.WIDE R224, R251.reuse, 0x4, R224 ;  /* 0x00000004fbe07825 */ /* 0x040fe200078e02e0 */
        /* <DEDUP_REMOVED lines=12> */
[----:B--2---:R-:W2:Y:S04]  /*430e0*/  LDL.64 R104, [R1+0x1060] ;  /* 0x0010600001687983 */ /* 0x004ea80000100a00 */
[----:B------:R4:W-:Y:S04]  /*430f0*/  LDGSTS.E [R56+0x43800], [R184.64], P0 ;  /* 0x43800000b8387fae */ /* 0x0009e8000812184c */
[----:B-1----:R-:W2:Y:S04]  /*43100*/  LDL.LU.64 R114, [R1+0x19d8] ;  /* 0x0019d80001727983 */ /* 0x002ea80000300a00 */
        /* <DEDUP_REMOVED lines=22> */
[----:B---3--:R1:W-:Y:S04]  /*43270*/  LDGSTS.E [R56+0x4f800], [R148.64], P0 ;  /* 0x4f80000094387fae */ /* 0x0083e8000812184c */
[----:B------:R-:W3:Y:S04]  /*43280*/  LDL.64 R176, [R1+0x1238] ;  /* 0x0012380001b07983 */ /* 0x000ee80000100a00 */
[----:B------:R1:W-:Y:S04]  /*43290*/  LDGSTS.E [R56+0x50800], [R136.64], P0 ;  /* 0x5080000088387fae */ /* 0x0003e8000812184c */
        /* <DEDUP_REMOVED lines=21> */
[----:B-1----:R-:W4:Y:S04]  /*433f0*/  LDL.64 R72, [R1+0x16b0] ;  /* 0x0016b00001487983 */ /* 0x002f280000100a00 */
[----:B------:R-:W4:Y:S04]  /*43400*/  LDL.64 R100, [R1+0x16f0] ;  /* 0x0016f00001647983 */ /* 0x000f280000100a00 */
[----:B--2---:R1:W-:Y:S04]  /*43410*/  LDGSTS.E [R56+0x57800], [R104.64], P0 ;  /* 0x5780000068387fae */ /* 0x0043e8000812184c */
[----:B-1----:R-:W2:Y:S04]  /*43420*/  LDL.64 R104, [R1+0x1710] ;  /* 0x0017100001687983 */ /* 0x002ea80000100a00 */
[----:B---3--:R1:W-:Y:S04]  /*43430*/  LDGSTS.E [R56+0x58800], [R102.64], P0 ;  /* 0x5880000066387fae */ /* 0x0083e8000812184c */
[----:B------:R3:W-:Y:S04]  /*43440*/  LDGSTS.E [R56+0x59800], [R246.64], P0 ;  /* 0x59800000f6387fae */ /* 0x0007e8000812184c */
[----:B------:R2:W-:Y:S04]  /*43450*/  LDGSTS.E [R56+0x5a800], [R240.64], P0 ;  /* 0x5a800000f0387fae */ /* 0x0005e8000812184c */
[----:B-1----:R-:W3:Y:S04]  /*43460*/  LDL.64 R102, [R1+0x1750] ;  /* 0x0017500001667983 */ /* 0x002ee80000100a00 */
[----:B------:R1:W-:Y:S04]  /*43470*/  LDGSTS.E [R56+0x5b800], [R238.64], P0 ;  /* 0x5b800000ee387fae */ /* 0x0003e8000812184c */
[----:B------:R1:W-:Y:S04]  /*43480*/  LDGSTS.E [R56+0x5c800], [R236.64], P0 ;  /* 0x5c800000ec387fae */ /* 0x0003e8000812184c */
[----:B------:R1:W-:Y:S04]  /*43490*/  LDGSTS.E [R56+0x5d800], [R234.64], P0 ;  /* 0x5d800000ea387fae */ /* 0x0003e8000812184c */
[----:B------:R1:W-:Y:S04]  /*434a0*/  LDGSTS.E [R56+0x5e800], [R222.64], P0 ;  /* 0x5e800000de387fae */ /* 0x0003e8000812184c */
[----:B------:R1:W-:Y:S04]  /*434b0*/  LDGSTS.E [R56+0x5f800], [R220.64], P0 ;  /* 0x5f800000dc387fae */ /* 0x0003e8000812184c */
[----:B------:R4:W-:Y:S04]  /*434c0*/  LDGSTS.E [R56+0x60800], [R216.64], P0 ;  /* 0x60800000d8387fae */ /* 0x0009e8000812184c */
[----:B-1----:R-:W3:Y:S04]  /*434d0*/  LDL.64 R222, [R1+0x17c0] ;  /* 0x0017c00001de7983 */ /* 0x002ee80000100a00 */
[----:B------:R-:W3:Y:S04]  /*434e0*/  LDL.64 R220, [R1+0xc20] ;  /* 0x000c200001dc7983 */ /* 0x000ee80000100a00 */
[----:B----4-:R1:W-:Y:S04]  /*434f0*/  LDGSTS.E [R56+0x61800], [R200.64], P0 ;  /* 0x61800000c8387fae */ /* 0x0103e8000812184c */
[----:B------:R-:W4:Y:S04]  /*43500*/  LDL.64 R216, [R1+0xbe0] ;  /* 0x000be00001d87983 */ /* 0x000f280000100a00 */
[----:B------:R1:W-:Y:S04]  /*43510*/  LDGSTS.E [R56+0x62800], [R184.64], P0 ;  /* 0x62800000b8387fae */ /* 0x0003e8000812184c */
[----:B-1----:R-:W4:Y:S04]  /*43520*/  LDL.64 R200, [R1+0xba0] ;  /* 0x000ba00001c87983 */ /* 0x002f280000100a00 */
[----:B------:R1:W-:Y:S04]  /*43530*/  LDGSTS.E [R56+0x63800], [R178.64], P0 ;  /* 0x63800000b2387fae */ /* 0x0003e8000812184c */
        /* <DEDUP_REMOVED lines=27> */
[----:B------:R1:W-:Y:S04]  /*436f0*/  LDGSTS.E [R56+0x71800], [R132.64], P0 ;  /* 0x7180000084387fae */ /* 0x0003e8000812184c */
[----:B------:R-:W2:Y:S04]  /*43700*/  LDL.64 R134, [R1+0xee8] ;  /* 0x000ee80001867983 */ /* 0x000ea80000100a00 */
[----:B------:R1:W-:Y:S04]  /*43710*/  LDGSTS.E [R56+0x72800], [R58.64], P0 ;  /* 0x728000003a387fae */ /* 0x0003e8000812184c */
[----:B-1----:R-:W2:Y:S04]  /*43720*/  LDL.64 R132, [R1+0xf28] ;  /* 0x000f280001847983 */ /* 0x002ea80000100a00 */
[----:B------:R1:W-:Y:S04]  /*43730*/  LDGSTS.E [R56+0x73800], [R72.64], P0 ;  /* 0x7380000048387fae */ /* 0x0003e8000812184c */
[----:B------:R-:W2:Y:S04]  /*43740*/  LDL.64 R58, [R1+0xf68] ;  /* 0x000f6800013a7983 */ /* 0x000ea80000100a00 */
[----:B------:R1:W-:Y:S04]  /*43750*/  LDGSTS.E [R56+0x74800], [R100.64], P0 ;  /* 0x7480000064387fae */ /* 0x0003e8000812184c */
[----:B-1----:R-:W2:Y:S01]  /*43760*/  LDL.64 R72, [R1+0xfa8] ;  /* 0x000fa80001487983 */ /* 0x002ea20000100a00 */
[----:B------:R-:W-:-:S03]  /*43770*/  IMAD.WIDE R194, R251, 0x4, R194 ;  /* 0x00000004fbc27825 */ /* 0x000fc600078e02c2 */
[----:B------:R1:W-:Y:S04]  /*43780*/  LDGSTS.E [R56+0x75800], [R104.64], P0 ;  /* 0x7580000068387fae */ /* 0x0003e8000812184c */
[----:B------:R-:W2:Y:S01]  /*43790*/  LDL.64 R100, [R1+0xfe8] ;  /* 0x000fe80001647983 */ /* 0x000ea20000100a00 */
[----:B------:R-:W-:Y:S01]  /*437a0*/  IMAD.WIDE R210, R251, 0x4, R210 ;  /* 0x00000004fbd27825 */ /* 0x000fe200078e02d2 */
[----:B------:R-:W-:-:S03]  /*437b0*/  LOP3.LUT R250, R250, 0x50, RZ, 0x3c, !PT ;  /* 0x00000050fafa7812 */ /* 0x000fc600078e3cff */
[C---:B------:R-:W-:Y:S01]  /*437c0*/  IMAD.WIDE R226, R251.reuse, 0x4, R226 ;  /* 0x00000004fbe27825 */ /* 0x040fe200078e02e2 */
[----:B-1----:R-:W2:Y:S04]  /*437d0*/  LDL.64 R104, [R1+0x1028] ;  /* 0x0010280001687983 */ /* 0x002ea80000100a00 */
[----:B---3--:R1:W-:Y:S04]  /*437e0*/  LDGSTS.E [R56+0x76800], [R102.64], P0 ;  /* 0x7680000066387fae */ /* 0x0083e8000812184c */
[----:B------:R3:W-:Y:S04]  /*437f0*/  LDGSTS.E [R56+0x77800], [R114.64], P0 ;  /* 0x7780000072387fae */ /* 0x0007e8000812184c */
        /* <DEDUP_REMOVED lines=15> */
[----:B-1----:R-:W3:Y:S04]  /*438f0*/  LDL.LU.64 R150, [R1+0x19d0] ;  /* 0x0019d00001967983 */ /* 0x002ee80000300a00 */
        /* <DEDUP_REMOVED lines=17> */
[----:B----4-:R-:W4:Y:S04]  /*43a10*/  LDL.64 R216, [R1+0x1240] ;  /* 0x0012400001d87983 */ /* 0x010f280000100a00 */
[----:B--2---:R2:W-:Y:S04]  /*43a20*/  LDGSTS.E [R250+0x4fa00], [R148.64], P0 ;  /* 0x4fa0000094fa7fae */ /* 0x0045e8000812184c */
[----:B------:R-:W4:Y:S04]  /*43a30*/  LDL.64 R200, [R1+0x2b0] ;  /* 0x0002b00001c87983 */ /* 0x000f280000100a00 */
[----:B------:R1:W-:Y:S04]  /*43a40*/  LDGSTS.E [R250+0x50a00], [R136.64], P0 ;  /* 0x50a0000088fa7fae */ /* 0x0003e8000812184c */
[----:B--2---:R-:W2:Y:S04]  /*43a50*/  LDL.64 R148, [R1+0x10a8] ;  /* 0x0010a80001947983 */ /* 0x004ea80000100a00 */
        /* <DEDUP_REMOVED lines=10> */
[----:B------:R-:W4:Y:S04]  /*43b00*/  LDL.64 R168, [R1+0x1350] ;  /* 0x0013500001a87983 */ /* 0x000f280000100a00 */
        /* <DEDUP_REMOVED lines=10> */
[----:B------:R-:W4:Y:S04]  /*43bb0*/  LDL.64 R136, [R1+0x1480] ;  /* 0x0014800001887983 */ /* 0x000f280000100a00 */
[----:B------:R-:W4:Y:S04]  /*43bc0*/  LDL.64 R58, [R1+0x16b8] ;  /* 0x0016b800013a7983 */ /* 0x000f280000100a00 */
[----:B------:R-:W4:Y:S04]  /*43bd0*/  LDL.64 R72, [R1+0x16f8] ;  /* 0x0016f80001487983 */ /* 0x000f280000100a00 */
[----:B-1----:R-:W4:Y:S04]  /*43be0*/  LDL.64 R104, [R1+0x1718] ;  /* 0x0017180001687983 */ /* 0x002f280000100a00 */
[----:B---3--:R1:W-:Y:S04]  /*43bf0*/  LDGSTS.E [R250+0x57a00], [R102.64], P0 ;  /* 0x57a0000066fa7fae */ /* 0x0083e8000812184c */
[----:B-1----:R-:W3:Y:S04]  /*43c00*/  LDL.64 R102, [R1+0x1758] ;  /* 0x0017580001667983 */ /* 0x002ee80000100a00 */
[----:B--2---:R1:W-:Y:S04]  /*43c10*/  LDGSTS.E [R250+0x58a00], [R148.64], P0 ;  /* 0x58a0000094fa7fae */ /* 0x0043e8000812184c */
[----:B-1----:R-:W2:Y:S04]  /*43c20*/  LDL.LU.64 R148, [R1+0x19c8] ;  /* 0x0019c80001947983 */ /* 0x002ea80000300a00 */
[----:B----4-:R1:W-:Y:S04]  /*43c30*/  LDGSTS.E [R250+0x59a00], [R134.64], P0 ;  /* 0x59a0000086fa7fae */ /* 0x0103e8000812184c */
[----:B------:R4:W-:Y:S04]  /*43c40*/  LDGSTS.E [R250+0x5aa00], [R132.64], P0 ;  /* 0x5aa0000084fa7fae */ /* 0x0009e8000812184c */
[----:B-1----:R-:W2:Y:S04]  /*43c50*/  LDL.LU.64 R134, [R1+0x19c0] ;  /* 0x0019c00001867983 */ /* 0x002ea80000300a00 */
[----:B----4-:R-:W4:Y:S04]  /*43c60*/  LDL.LU.64 R132, [R1+0x19b8] ;  /* 0x0019b80001847983 */ /* 0x010f280000300a00 */
        /* <DEDUP_REMOVED lines=48> */
[----:B------:R-:W3:Y:S04]  /*43f70*/  LDL.64 R104, [R1+0xfb0] ;  /* 0x000fb00001687983 */ /* 0x000ee80000100a00 */
[----:B-1----:R-:W3:Y:S01]  /*43f80*/  LDL.64 R102, [R1+0xff0] ;  /* 0x000ff00001667983 */ /* 0x002ee20000100a00 */
[----:B------:R-:W-:-:S04]  /*43f90*/  IMAD.WIDE R180, R251, 0x4, R180 ;  /* 0x00000004fbb47825 */ /* 0x000fc800078e02b4 */
[----:B------:R-:W-:Y:S01]  /*43fa0*/  IMAD.WIDE R196, R251, 0x4, R196 ;  /* 0x00000004fbc47825 */ /* 0x000fe200078e02c4 */
[----:B------:R-:W-:Y:S01]  /*43fb0*/  LOP3.LUT R56, R57, 0x60, RZ, 0x3c, !PT ;  /* 0x0000006039387812 */ /* 0x000fe200078e3cff */
[----:B------:R-:W3:Y:S02]  /*43fc0*/  LDL.64 R246, [R1+0x1130] ;  /* 0x0011300001f67983 */ /* 0x000ee40000100a00 */
[C---:B------:R-:W-:Y:S02]  /*43fd0*/  IMAD.WIDE R212, R251.reuse, 0x4, R212 ;  /* 0x00000004fbd47825 */ /* 0x040fe400078e02d4 */
[----:B------:R-:W3:Y:S02]  /*43fe0*/  LDL.64 R242, [R1+0x11b0] ;  /* 0x0011b00001f27983 */ /* 0x000ee40000100a00 */
[C---:B------:R-:W-:Y:S02]  /*43ff0*/  IMAD.WIDE R228, R251.reuse, 0x4, R228 ;  /* 0x00000004fbe47825 */ /* 0x040fe400078e02e4 */
[----:B------:R-:W3:Y:S04]  /*44000*/  LDL.64 R240, [R1+0x11f0] ;  /* 0x0011f00001f07983 */ /* 0x000ee80000100a00 */
[----:B------:R-:W3:Y:S04]  /*44010*/  LDL.64 R238, [R1+0x468] ;  /* 0x0004680001ee7983 */ /* 0x000ee80000100a00 */
[----:B------:R-:W3:Y:S04]  /*44020*/  LDL.64 R236, [R1+0x428] ;  /* 0x0004280001ec7983 */ /* 0x000ee80000100a00 */
[----:B------:R-:W3:Y:S04]  /*44030*/  LDL.64 R234, [R1+0x3e8] ;  /* 0x0003e80001ea7983 */ /* 0x000ee80000100a00 */
[----:B--2---:R1:W-:Y:S04]  /*44040*/  LDGSTS.E [R250+0x77a00], [R100.64], P0 ;  /* 0x77a0000064fa7fae */ /* 0x0043e8000812184c */
[----:B----4-:R2:W-:Y:S04]  /*44050*/  LDGSTS.E [R250+0x78a00], [R132.64], P0 ;  /* 0x78a0000084fa7fae */ /* 0x0105e8000812184c */
[----:B------:R2:W-:Y:S04]  /*44060*/  LDGSTS.E [R250+0x79a00], [R148.64], P0 ;  /* 0x79a0000094fa7fae */ /* 0x0005e8000812184c */
[----:B-1----:R-:W4:Y:S04]  /*44070*/  LDL.64 R100, [R1+0xf30] ;  /* 0x000f300001647983 */ /* 0x002f280000100a00 */
        /* <DEDUP_REMOVED lines=9> */
[----:B--2---:R-:W2:Y:S04]  /*44110*/  LDL.64 R244, [R1+0x1170] ;  /* 0x0011700001f47983 */ /* 0x004ea80000100a00 */
[----:B------:R1:W-:Y:S04]  /*44120*/  LDGSTS.E [R56+0x42c00], [R216.64], P0 ;  /* 0x42c00000d8387fae */ /* 0x0003e8000812184c */
[----:B------:R-:W2:Y:S04]  /*44130*/  LDL.64 R222, [R1+0x3a8] ;  /* 0x0003a80001de7983 */ /* 0x000ea80000100a00 */
[----:B------:R1:W-:Y:S04]  /*44140*/  LDGSTS.E [R56+0x43c00], [R200.64], P0 ;  /* 0x43c00000c8387fae */ /* 0x0003e8000812184c */
[----:B-1----:R-:W2:Y:S04]  /*44150*/  LDL.64 R220, [R1+0x368] ;  /* 0x0003680001dc7983 */ /* 0x002ea80000100a00 */
[----:B------:R1:W-:Y:S04]  /*44160*/  LDGSTS.E [R56+0x44c00], [R184.64], P0 ;  /* 0x44c00000b8387fae */ /* 0x0003e8000812184c */
[----:B------:R-:W2:Y:S04]  /*44170*/  LDL.64 R216, [R1+0x328] ;  /* 0x0003280001d87983 */ /* 0x000ea80000100a00 */
[----:B------:R1:W-:Y:S04]  /*44180*/  LDGSTS.E [R56+0x45c00], [R178.64], P0 ;  /* 0x45c00000b2387fae */ /* 0x0003e8000812184c */
[----:B------:R-:W2:Y:S04]  /*44190*/  LDL.64 R200, [R1+0x2e8] ;  /* 0x0002e80001c87983 */ /* 0x000ea80000100a00 */
[----:B------:R3:W-:Y:S04]  /*441a0*/  LDGSTS.E [R56+0x46c00], [R176.64], P0 ;  /* 0x46c00000b0387fae */ /* 0x0007e8000812184c */
[----:B-1----:R-:W2:Y:S04]  /*441b0*/  LDL.64 R184, [R1+0x1258] ;  /* 0x0012580001b87983 */ /* 0x002ea80000100a00 */
[----:B------:R1:W-:Y:S04]  /*441c0*/  LDGSTS.E [R56+0x47c00], [R168.64], P0 ;  /* 0x47c00000a8387fae */ /* 0x0003e8000812184c */
[----:B------:R-:W2:Y:S04]  /*441d0*/  LDL.64 R178, [R1+0x1298] ;  /* 0x0012980001b27983 */ /* 0x000ea80000100a00 */
[----:B------:R1:W-:Y:S04]  /*441e0*/  LDGSTS.E [R56+0x48c00], [R174.64], P0 ;  /* 0x48c00000ae387fae */ /* 0x0003e8000812184c */
[----:B---3--:R-:W3:Y:S04]  /*441f0*/  LDL.64 R176, [R1+0x12d8] ;  /* 0x0012d80001b07983 */ /* 0x008ee80000100a00 */
        /* <DEDUP_REMOVED lines=15> */
[----:B------:R1:W-:Y:S04]  /*442f0*/  LDGSTS.E [R56+0x51c00], [R58.64], P0 ;  /* 0x51c000003a387fae */ /* 0x0003e8000812184c */
[----:B------:R-:W2:Y:S01]  /*44300*/  LDL.64 R160, [R1+0x28] ;  /* 0x0000280001a07983 */ /* 0x000ea20000100a00 */
[----:B------:R-:W-:-:S03]  /*44310*/  IMAD.WIDE R182, R251, 0x4, R182 ;  /* 0x00000004fbb67825 */ /* 0x000fc600078e02b6 */
[----:B------:R-:W2:Y:S01]  /*44320*/  LDL.64 R152, [R1+0x1408] ;  /* 0x0014080001987983 */ /* 0x000ea20000100a00 */
[----:B------:R-:W-:-:S03]  /*44330*/  IMAD.WIDE R198, R251, 0x4, R198 ;  /* 0x00000004fbc67825 */ /* 0x000fc600078e02c6 */
[----:B-1----:R-:W2:Y:S01]  /*44340*/  LDL.64 R136, [R1+0x1448] ;  /* 0x0014480001887983 */ /* 0x002ea20000100a00 */
[----:B------:R-:W-:-:S03]  /*44350*/  IMAD.WIDE R214, R251, 0x4, R214 ;  /* 0x00000004fbd67825 */ /* 0x000fc600078e02d6 */
[----:B------:R-:W2:Y:S04]  /*44360*/  LDL.64 R58, [R1+0x1488] ;  /* 0x00148800013a7983 */ /* 0x000ea80000100a00 */
[----:B----4-:R1:W-:Y:S04]  /*44370*/  LDGSTS.E [R56+0x52c00], [R100.64], P0 ;  /* 0x52c0000064387fae */ /* 0x0103e8000812184c */
[----:B------:R4:W-:Y:S04]  /*44380*/  LDGSTS.E [R56+0x53c00], [R72.64], P0 ;  /* 0x53c0000048387fae */ /* 0x0009e8000812184c */
[----:B------:R4:W-:Y:S04]  /*44390*/  LDGSTS.E [R56+0x54c00], [R104.64], P0 ;  /* 0x54c0000068387fae */ /* 0x0009e8000812184c */
[----:B-1----:R-:W2:Y:S04]  /*443a0*/  LDL.64 R100, [R1+0x1070] ;  /* 0x0010700001647983 */ /* 0x002ea80000100a00 */
[----:B------:R1:W-:Y:S04]  /*443b0*/  LDGSTS.E [R56+0x55c00], [R102.64], P0 ;  /* 0x55c0000066387fae */ /* 0x0003e8000812184c */
[----:B----4-:R-:W4:Y:S01]  /*443c0*/  LDL.64 R72, [R1+0x10b0] ;  /* 0x0010b00001487983 */ /* 0x010f220000100a00 */
[----:B------:R-:W-:-:S03]  /*443d0*/  IMAD.WIDE R230, R251, 0x4, R230 ;  /* 0x00000004fbe67825 */ /* 0x000fc600078e02e6 */
[----:B------:R-:W3:Y:S04]  /*443e0*/  LDL.64 R104, [R1+0x16c0] ;  /* 0x0016c00001687983 */ /* 0x000ee80000100a00 */
[----:B-1----:R-:W3:Y:S01]  /*443f0*/  LDL.64 R102, [R1+0x10f0] ;  /* 0x0010f00001667983 */ /* 0x002ee20000100a00 */
[----:B------:R-:W-:-:S03]  /*44400*/  IMAD.WIDE R248, R251, 0x4, R248 ;  /* 0x00000004fbf87825 */ /* 0x000fc600078e02f8 */
[----:B------:R1:W-:Y:S04]  /*44410*/  LDGSTS.E [R56+0x56c00], [R106.64], P0 ;  /* 0x56c000006a387fae */ /* 0x0003e8000812184c */
[----:B------:R-:W3:Y:S04]  /*44420*/  LDL.64 R250, [R1+0x1850] ;  /* 0x0018500001fa7983 */ /* 0x000ee80000100a00 */
[----:B-1----:R-:W3:Y:S04]  /*44430*/  LDL.64 R106, [R1+0x1700] ;  /* 0x00170000016a7983 */ /* 0x002ee80000100a00 */
[----:B--2---:R1:W-:Y:S04]  /*44440*/  LDGSTS.E [R56+0x57c00], [R100.64], P0 ;  /* 0x57c0000064387fae */ /* 0x0043e8000812184c */
[----:B----4-:R2:W-:Y:S04]  /*44450*/  LDGSTS.E [R56+0x58c00], [R72.64], P0 ;  /* 0x58c0000048387fae */ /* 0x0105e8000812184c */
[----:B-1----:R-:W4:Y:S04]  /*44460*/  LDL.64 R100, [R1+0x1720] ;  /* 0x0017200001647983 */ /* 0x002f280000100a00 */
[----:B---3--:R1:W-:Y:S04]  /*44470*/  LDGSTS.E [R56+0x59c00], [R102.64], P0 ;  /* 0x59c0000066387fae */ /* 0x0083e8000812184c */
[----:B--2---:R-:W2:Y:S04]  /*44480*/  LDL.LU.64 R72, [R1+0x19a8] ;  /* 0x0019a80001487983 */ /* 0x004ea80000300a00 */
        /* <DEDUP_REMOVED lines=46> */
[----:B-1----:R-:W3:Y:S04]  /*44770*/  LDL.64 R104, [R1+0xef8] ;  /* 0x000ef80001687983 */ /* 0x002ee80000100a00 */
        /* <DEDUP_REMOVED lines=10> */
[----:B-1----:R-:W4:Y:S04]  /*44820*/  LDL.64 R100, [R1+0xfb8] ;  /* 0x000fb80001647983 */ /* 0x002f280000100a00 */
[----:B--2---:R1:W-:Y:S04]  /*44830*/  LDGSTS.E [R56+0x76c00], [R102.64], P0 ;  /* 0x76c0000066387fae */ /* 0x0043e8000812184c */
[----:B------:R2:W-:Y:S04]  /*44840*/  LDGSTS.E [R56+0x77c00], [R72.64], P0 ;  /* 0x77c0000048387fae */ /* 0x0005e8000812184c */
[----:B------:R2:W-:Y:S04]  /*44850*/  LDGSTS.E [R56+0x78c00], [R134.64], P0 ;  /* 0x78c0000086387fae */ /* 0x0005e8000812184c */
[----:B-1----:R-:W4:Y:S04]  /*44860*/  LDL.64 R102, [R1+0xf78] ;  /* 0x000f780001667983 */ /* 0x002f280000100a00 */
[----:B--2---:R-:W2:Y:S04]  /*44870*/  LDL.64 R72, [R1+0xff8] ;  /* 0x000ff80001487983 */ /* 0x004ea80000100a00 */
[----:B------:R1:W-:Y:S04]  /*44880*/  LDGSTS.E [R56+0x79c00], [R150.64], P0 ;  /* 0x79c0000096387fae */ /* 0x0003e8000812184c */
[----:B------:R1:W-:Y:S04]  /*44890*/  LDGSTS.E [R56+0x7ac00], [R222.64], P0 ;  /* 0x7ac00000de387fae */ /* 0x0003e8000812184c */
[----:B------:R1:W-:Y:S04]  /*448a0*/  LDGSTS.E [R56+0x7bc00], [R182.64], P0 ;  /* 0x7bc00000b6387fae */ /* 0x0003e8000812184c */
[----:B------:R1:W-:Y:S04]  /*448b0*/  LDGSTS.E [R56+0x7cc00], [R198.64], P0 ;  /* 0x7cc00000c6387fae */ /* 0x0003e8000812184c */
[----:B------:R1:W-:Y:S04]  /*448c0*/  LDGSTS.E [R56+0x7dc00], [R214.64], P0 ;  /* 0x7dc00000d6387fae */ /* 0x0003e8000812184c */
[----:B------:R1:W-:Y:S04]  /*448d0*/  LDGSTS.E [R56+0x7ec00], [R230.64], P0 ;  /* 0x7ec00000e6387fae */ /* 0x0003e8000812184c */
[----:B------:R1:W-:Y:S04]  /*448e0*/  LDGSTS.E [R56+0x7fc00], [R250.64], P0 ;  /* 0x7fc00000fa387fae */ /* 0x0003e8000812184c */
[----:B---3--:R3:W-:Y:S04]  /*448f0*/  LDGSTS.E [R57+0x40e00], [R220.64], P0 ;  /* 0x40e00000dc397fae */ /* 0x0087e8000812184c */
        /* <DEDUP_REMOVED lines=14> */
[----:B---3--:R-:W2:Y:S04]  /*449e0*/  LDL.64 R220, [R1+0x1320] ;  /* 0x0013200001dc7983 */ /* 0x008ea80000100a00 */
[----:B------:R1:W-:Y:S04]  /*449f0*/  LDGSTS.E [R57+0x4ae00], [R166.64], P0 ;  /* 0x4ae00000a6397fae */ /* 0x0003e8000812184c */
[----:B------:R-:W2:Y:S04]  /*44a00*/  LDL.64 R178, [R1+0x1360] ;  /* 0x0013600001b27983 */ /* 0x000ea80000100a00 */
        /* <DEDUP_REMOVED lines=9> */
[----:B-1----:R-:W2:Y:S04]  /*44aa0*/  LDL.64 R152, [R1+0x1178] ;  /* 0x0011780001987983 */ /* 0x002ea80000100a00 */
[----:B------:R1:W-:Y:S04]  /*44ab0*/  LDGSTS.E [R57+0x50e00], [R58.64], P0 ;  /* 0x50e000003a397fae */ /* 0x0003e8000812184c */
[----:B------:R1:W-:Y:S04]  /*44ac0*/  LDGSTS.E [R57+0x51e00], [R104.64], P0 ;  /* 0x51e0000068397fae */ /* 0x0003e8000812184c */
[----:B------:R1:W-:Y:S04]  /*44ad0*/  LDGSTS.E [R57+0x52e00], [R106.64], P0 ;  /* 0x52e000006a397fae */ /* 0x0003e8000812184c */
        /* <DEDUP_REMOVED lines=8> */
[----:B----4-:R1:W-:Y:S04]  /*44b60*/  LDGSTS.E [R57+0x53e00], [R102.64], P0 ;  /* 0x53e0000066397fae */ /* 0x0103e8000812184c */
[----:B------:R4:W-:Y:S04]  /*44b70*/  LDGSTS.E [R57+0x54e00], [R100.64], P0 ;  /* 0x54e0000064397fae */ /* 0x0009e8000812184c */
[----:B--2---:R2:W-:Y:S04]  /*44b80*/  LDGSTS.E [R57+0x55e00], [R72.64], P0 ;  /* 0x55e0000048397fae */ /* 0x0045e8000812184c */
[----:B-1----:R-:W2:Y:S04]  /*44b90*/  LDL.64 R102, [R1+0x16c8] ;  /* 0x0016c80001667983 */ /* 0x002ea80000100a00 */
[----:B----4-:R-:W4:Y:S04]  /*44ba0*/  LDL.64 R100, [R1+0x1038] ;  /* 0x0010380001647983 */ /* 0x010f280000100a00 */
[----:B--2---:R-:W2:Y:S04]  /*44bb0*/  LDL.64 R72, [R1+0x420] ;  /* 0x0004200001487983 */ /* 0x004ea80000100a00 */
[----:B----4-:R1:W-:Y:S04]  /*44bc0*/  LDGSTS.E [R57+0x56e00], [R100.64], P0 ;  /* 0x56e0000064397fae */ /* 0x0103e8000812184c */
[----:B------:R4:W-:Y:S04]  /*44bd0*/  LDGSTS.E [R57+0x57e00], [R216.64], P0 ;  /* 0x57e00000d8397fae */ /* 0x0009e8000812184c */
[----:B------:R2:W-:Y:S04]  /*44be0*/  LDGSTS.E [R57+0x58e00], [R200.64], P0 ;  /* 0x58e00000c8397fae */ /* 0x0005e8000812184c */
[----:B-1----:R-:W3:Y:S04]  /*44bf0*/  LDL.64 R100, [R1+0x1728] ;  /* 0x0017280001647983 */ /* 0x002ee80000100a00 */
[----:B----4-:R-:W4:Y:S04]  /*44c00*/  LDL.LU.64 R216, [R1+0x1998] ;  /* 0x0019980001d87983 */ /* 0x010f280000300a00 */
[----:B--2---:R-:W2:Y:S04]  /*44c10*/  LDL.LU.64 R200, [R1+0x1990] ;  /* 0x0019900001c87983 */ /* 0x004ea80000300a00 */
[----:B------:R1:W-:Y:S04]  /*44c20*/  LDGSTS.E [R57+0x59e00], [R184.64], P0 ;  /* 0x59e00000b8397fae */ /* 0x0003e8000812184c */
[----:B------:R1:W-:Y:S04]  /*44c30*/  LDGSTS.E [R57+0x5ae00], [R168.64], P0 ;  /* 0x5ae00000a8397fae */ /* 0x0003e8000812184c */
[----:B------:R1:W-:Y:S04]  /*44c40*/  LDGSTS.E [R57+0x5be00], [R152.64], P0 ;  /* 0x5be0000098397fae */ /* 0x0003e8000812184c */
[----:B-1----:R-:W2:Y:S04]  /*44c50*/  LDL.LU.64 R184, [R1+0x1988] ;  /* 0x0019880001b87983 */ /* 0x002ea80000300a00 */
[----:B------:R-:W2:Y:S04]  /*44c60*/  LDL.LU.64 R168, [R1+0x1980] ;  /* 0x0019800001a87983 */ /* 0x000ea80000300a00 */
[----:B------:R-:W2:Y:S04]  /*44c70*/  LDL.LU.64 R152, [R1+0x1978] ;  /* 0x0019780001987983 */ /* 0x000ea80000300a00 */
        /* <DEDUP_REMOVED lines=31> */
[----:B------:R1:W-:Y:S04]  /*44e70*/  LDGSTS.E [R57+0x62e00], [R242.64], P0 ;  /* 0x62e00000f2397fae */ /* 0x0003e8000812184c */
        /* <DEDUP_REMOVED lines=10> */
[----:B------:R1:W-:Y:S01]  /*44f20*/  STL [R1+0x15c], RZ ;  /* 0x00015cff01007387 */ /* 0x0003e20000100800 */
[----:B------:R-:W-:-:S03]  /*44f30*/  IMAD.MOV.U32 R252, RZ, RZ, 0x7f ;  /* 0x0000007ffffc7424 */ /* 0x000fc600078e00ff */
        /* <DEDUP_REMOVED lines=10> */
[----:B------:R-:W-:-:S03]  /*44fe0*/  IADD3 R252, R252, c[0x0][0x180], RZ ;  /* 0x00006000fcfc7a10 */ /* 0x000fc60007ffe0ff */
[----:B------:R1:W-:Y:S04]  /*44ff0*/  LDGSTS.E [R57+0x6de00], [R170.64], P0 ;  /* 0x6de00000aa397fae */ /* 0x0003e8000812184c */
[----:B------:R1:W-:Y:S04]  /*45000*/  STL [R1+0xe4], RZ ;  /* 0x0000e4ff01007387 */ /* 0x0003e80000100800 */
[----:B------:R1:W-:Y:S04]  /*45010*/  LDGSTS.E [R57+0x6ee00], [R166.64], P0 ;  /* 0x6ee00000a6397fae */ /* 0x0003e8000812184c */
[----:B------:R1:W-:Y:S04]  /*45020*/  STL [R1+0xe8], RZ ;  /* 0x0000e8ff01007387 */ /* 0x0003e80000100800 */
[----:B------:R1:W-:Y:S04]  /*45030*/  LDGSTS.E [R57+0x6fe00], [R164.64], P0 ;  /* 0x6fe00000a4397fae */ /* 0x0003e8000812184c */
[----:B------:R1:W-:Y:S04]  /*45040*/  STL [R1+0xec], RZ ;  /* 0x0000ecff01007387 */ /* 0x0003e80000100800 */
[----:B------:R1:W-:Y:S01]  /*45050*/  LDGSTS.E [R57+0x70e00], [R162.64], P0 ;  /* 0x70e00000a2397fae */ /* 0x0003e2000812184c */
[----:B------:R-:W-:-:S03]  /*45060*/  ISETP.GE.AND P1, PT, R252, 0x80, PT ;  /* 0x00000080fc00780c */ /* 0x000fc60003f26270 */
[----:B------:R1:W-:Y:S04]  /*45070*/  LDGSTS.E [R57+0x71e00], [R160.64], P0 ;  /* 0x71e00000a0397fae */ /* 0x0003e8000812184c */
[----:B------:R1:W-:Y:S04]  /*45080*/  LDGSTS.E [R57+0x72e00], [R106.64], P0 ;  /* 0x72e000006a397fae */ /* 0x0003e8000812184c */
[----:B------:R1:W-:Y:S01]  /*45090*/  LDGSTS.E [R57+0x73e00], [R102.64], P0 ;  /* 0x73e0000066397fae */ /* 0x0003e2000812184c */
[----:B------:R-:W-:Y:S01]  /*450a0*/  CS2R R140, SRZ ;  /* 0x00000000008c7805 */ /* 0x000fe2000001ff00 */
        /* <DEDUP_REMOVED lines=43> */
[----:B-1----:R-:W-:Y:S01]  /*45360*/  CS2R R106, SRZ ;  /* 0x00000000006a7805 */ /* 0x002fe2000001ff00 */
        /* <DEDUP_REMOVED lines=8> */
[----:B---3--:R-:W-:Y:S01]  /*453f0*/  CS2R R244, SRZ ;  /* 0x0000000000f47805 */ /* 0x008fe2000001ff00 */
        /* <DEDUP_REMOVED lines=21> */
[----:B------:R4:W-:Y:S01]  /*45550*/  LDGSTS.E [R57+0x7fe00], [R248.64], P0 ;  /* 0x7fe00000f8397fae */ /* 0x0009e2000812184c */
[----:B---3--:R-:W-:-:S03]  /*45560*/  CS2R R104, SRZ ;  /* 0x0000000000687805 */ /* 0x008fc6000001ff00 */
[----:B------:R-:W0:Y:S01]  /*45570*/  LDGDEPBAR ;  /* 0x00000000000079af */ /* 0x000e220000000000 */
[----:B--2---:R-:W-:Y:S01]  /*45580*/  CS2R R100, SRZ ;  /* 0x0000000000647805 */ /* 0x004fe2000001ff00 */
[----:B-1----:R-:W-:Y:S01]  /*45590*/  CS2R R168, SRZ ;  /* 0x0000000000a87805 */ /* 0x002fe2000001ff00 */
[----:B------:R-:W-:Y:S01]  /*455a0*/  CS2R R58, SRZ ;  /* 0x00000000003a7805 */ /* 0x000fe2000001ff00 */
[----:B----4-:R-:W-:Y:S01]  /*455b0*/  CS2R R232, SRZ ;  /* 0x0000000000e87805 */ /* 0x010fe2000001ff00 */
[----:B------:R-:W-:Y:S01]  /*455c0*/  CS2R R56, SRZ ;  /* 0x0000000000387805 */ /* 0x000fe2000001ff00 */
[----:B------:R-:W-:Y:S05]  /*455d0*/  @!P1 BRA `(.L_x_0) ;  /* 0x0003828000009947 */ /* 0x000fea0003800000 */
[----:B------:R-:W2:Y:S04]  /*455e0*/  LDL.LU.64 R160, [R1+0xe40] ;  /* 0x000e400001a07983 */ /* 0x000ea80000300a00 */
[----:B------:R-:W3:Y:S04]  /*455f0*/  LDL.LU.64 R170, [R1+0xc50] ;  /* 0x000c500001aa7983 */ /* 0x000ee80000300a00 */
[----:B------:R-:W4:Y:S04]  /*45600*/  LDL.LU.64 R58, [R1+0xe30] ;  /* 0x000e3000013a7983 */ /* 0x000f280000300a00 */
[----:B------:R-:W5:Y:S04]  /*45610*/  LDL.LU.64 R162, [R1+0xc58] ;  /* 0x000c580001a27983 */ /* 0x000f680000300a00 */
[----:B------:R-:W3:Y:S04]  /*45620*/  LDL.LU.64 R178, [R1+0xe20] ;  /* 0x000e200001b27983 */ /* 0x000ee80000300a00 */
[----:B------:R-:W3:Y:S04]  /*45630*/  LDL.LU.64 R164, [R1+0xc60] ;  /* 0x000c600001a47983 */ /* 0x000ee80000300a00 */
[----:B------:R-:W4:Y:S04]  /*45640*/  LDL.LU.64 R172, [R1+0xe10] ;  /* 0x000e100001ac7983 */ /* 0x000f280000300a00 */
[----:B------:R-:W4:Y:S04]  /*45650*/  LDL.LU.64 R56, [R1+0xc88] ;  /* 0x000c880001387983 */ /* 0x000f280000300a00 */
[----:B------:R-:W4:Y:S04]  /*45660*/  LDL.LU.64 R174, [R1+0xe00] ;  /* 0x000e000001ae7983 */ /* 0x000f280000300a00 */
[----:B------:R-:W4:Y:S04]  /*45670*/  LDL.LU.64 R166, [R1+0xca0] ;  /* 0x000ca00001a67983 */ /* 0x000f280000300a00 */
[----:B------:R-:W4:Y:S04]  /*45680*/  LDL.LU.64 R168, [R1+0xdf0] ;  /* 0x000df00001a87983 */ /* 0x000f280000300a00 */
[----:B--2---:R1:W-:Y:S01]  /*45690*/  STL [R1+0x14fc], R160 ;  /* 0x0014fca001007387 */ /* 0x0043e20000100800 */
[----:B------:R-:W-:-:S03]  /*456a0*/  IMAD.MOV.U32 R0, RZ, RZ, R161 ;  /* 0x000000ffff007224 */ /* 0x000fc600078e00a1 */
[----:B-1----:R-:W2:Y:S04]  /*456b0*/  LDL.LU.64 R160, [R1+0xcb0] ;  /* 0x000cb00001a07983 */ /* 0x002ea80000300a00 */
[----:B------:R1:W-:Y:S04]  /*456c0*/  STL [R1+0x14f8], R0 ;  /* 0x0014f80001007387 */ /* 0x0003e80000100800 */
[----:B---3--:R3:W-:Y:S01]  /*456d0*/  STL [R1+0x1504], R170 ;  /* 0x001504aa01007387 */ /* 0x0087e20000100800 */
[----:B-1----:R-:W-:-:S03]  /*456e0*/  MOV R0, R171 ;  /* 0x000000ab00007202 */ /* 0x002fc60000000f00 */
[----:B---3--:R-:W3:Y:S04]  /*456f0*/  LDL.LU.64 R170, [R1+0xde0] ;  /* 0x000de00001aa7983 */ /* 0x008ee80000300a00 */
[----:B------:R1:W-:Y:S04]  /*45700*/  STL [R1+0x1500], R0 ;  /* 0x0015000001007387 */ /* 0x0003e80000100800 */
[----:B----4-:R4:W-:Y:S01]  /*45710*/  STL [R1+0x150c], R58 ;  /* 0x00150c3a01007387 */ /* 0x0109e20000100800 */
[----:B-1----:R-:W-:-:S03]  /*45720*/  IMAD.MOV.U32 R0, RZ, RZ, R59 ;  /* 0x000000ffff007224 */ /* 0x002fc600078e003b */
[----:B----4-:R-:W4:Y:S04]  /*45730*/  LDL.LU.64 R58, [R1+0xcc0] ;  /* 0x000cc000013a7983 */ /* 0x010f280000300a00 */
[----:B------:R1:W-:Y:S04]  /*45740*/  STL [R1+0x1508], R0 ;  /* 0x0015080001007387 */ /* 0x0003e80000100800 */
[----:B-----5:R5:W-:Y:S01]  /*45750*/  STL [R1+0x1514], R162 ;  /* 0x001514a201007387 */ /* 0x020be20000100800 */
[----:B-1----:R-:W-:-:S03]  /*45760*/  IMAD.MOV.U32 R0, RZ, RZ, R163 ;  /* 0x000000ffff007224 */ /* 0x002fc600078e00a3 */
[----:B-----5:R-:W5:Y:S04]  /*45770*/  LDL.LU.64 R162, [R1+0xdd0] ;  /* 0x000dd00001a27983 */ /* 0x020f680000300a00 */
[----:B------:R1:W-:Y:S04]  /*45780*/  STL [R1+0x1510], R0 ;  /* 0x0015100001007387 */ /* 0x0003e80000100800 */
[----:B------:R1:W-:Y:S02]  /*45790*/  STL [R1+0x151c], R178 ;  /* 0x00151cb201007387 */ /* 0x0003e40000100800 */
[----:B-1----:R-:W-:-:S02]  /*457a0*/  IMAD.MOV.U32 R0, RZ, RZ, R179 ;  /* 0x000000ffff007224 */ /* 0x002fc400078e00b3 */
[----:B------:R-:W5:Y:S04]  /*457b0*/  LDL.LU.64 R178, [R1+0xcd0] ;  /* 0x000cd00001b27983 */ /* 0x000f680000300a00 */
        /* <DEDUP_REMOVED lines=14> */
[----:B-1----:R-:W-:-:S02]  /*458a0*/  MOV R0, R175 ;  /* 0x000000af00007202 */ /* 0x002fc40000000f00 */
[----:B------:R-:W5:Y:S04]  /*458b0*/  LDL.LU.64 R174, [R1+0xcf0] ;  /* 0x000cf00001ae7983 */ /* 0x000f680000300a00 */
[----:B------:R1:W-:Y:S04]  /*458c0*/  STL [R1+0x1538], R0 ;  /* 0x0015380001007387 */ /* 0x0003e80000100800 */
[----:B------:R1:W-:Y:S02]  /*458d0*/  STL [R1+0x1544], R166 ;  /* 0x001544a601007387 */ /* 0x0003e40000100800 */
[----:B-1----:R-:W-:-:S02]  /*458e0*/  IMAD.MOV.U32 R0, RZ, RZ, R167 ;  /* 0x000000ffff007224 */ /* 0x002fc400078e00a7 */
[----:B------:R-:W5:Y:S04]  /*458f0*/  LDL.LU.64 R166, [R1+0xda0] ;  /* 0x000da00001a67983 */ /* 0x000f680000300a00 */
[----:B------:R1:W-:Y:S04]  /*45900*/  STL [R1+0x1540], R0 ;  /* 0x0015400001007387 */ /* 0x0003e80000100800 */
[----:B------:R-:W-:Y:S04]  /*45910*/  STL [R1+0x154c], R168 ;  /* 0x00154ca801007387 */ /* 0x000fe80000100800 */
[----:B------:R-:W5:Y:S01]  /*45920*/  LDL.LU.64 R176, [R1+0xd00] ;  /* 0x000d000001b07983 */ /* 0x000f620000300a00 */
[----:B-1----:R-:W-:-:S05]  /*45930*/  IMAD.MOV.U32 R0, RZ, RZ, R169 ;  /* 0x000000ffff007224 */ /* 0x002fca00078e00a9 */
[----:B------:R1:W-:Y:S04]  /*45940*/  STL [R1+0x1548], R0 ;  /* 0x0015480001007387 */ /* 0x0003e80000100800 */
[----:B--2---:R2:W-:Y:S01]  /*45950*/  STL [R1+0x1554], R160 ;  /* 0x001554a001007387 */ /* 0x0045e20000100800 */
[----:B-1----:R-:W-:-:S03]  /*45960*/  IMAD.MOV.U32 R0, RZ, RZ, R161 ;  /* 0x000000ffff007224 */ /* 0x002fc600078e00a1 */
[----:B--2---:R-:W2:Y:S04]  /*45970*/  LDL.LU.64 R160, [R1+0xd90] ;  /* 0x000d900001a07983 */ /* 0x004ea80000300a00 */
[----:B------:R1:W-:Y:S04]  /*45980*/  STL [R1+0x1550], R0 ;  /* 0x0015500001007387 */ /* 0x0003e80000100800 */
[----:B---3--:R-:W-:Y:S04]  /*45990*/  STL [R1+0x155c], R170 ;  /* 0x00155caa01007387 */ /* 0x008fe80000100800 */
[----:B------:R-:W3:Y:S01]  /*459a0*/  LDL.LU.64 R168, [R1+0xd10] ;  /* 0x000d100001a87983 */ /* 0x000ee20000300a00 */
[----:B-1----:R-:W-:-:S05]  /*459b0*/  IMAD.MOV.U32 R0, RZ, RZ, R171 ;  /* 0x000000ffff007224 */ /* 0x002fca00078e00ab */
[----:B------:R4:W-:Y:S02]  /*459c0*/  STL [R1+0x1558], R0 ;  /* 0x0015580001007387 */ /* 0x0009e40000100800 */
[----:B----4-:R-:W-:Y:S02]  /*459d0*/  IMAD.MOV.U32 R0, RZ, RZ, R59 ;  /* 0x000000ffff007224 */ /* 0x010fe400078e003b */
[----:B------:R1:W-:Y:S04]  /*459e0*/  STL [R1+0x1564], R58 ;  /* 0x0015643a01007387 */ /* 0x0003e80000100800 */
[----:B-1----:R-:W4:Y:S04]  /*459f0*/  LDL.LU.64 R58, [R1+0xd80] ;  /* 0x000d8000013a7983 */ /* 0x002f280000300a00 */
[----:B------:R1:W-:Y:S04]  /*45a00*/  STL [R1+0x1560], R0 ;  /* 0x0015600001007387 */ /* 0x0003e80000100800 */
[----:B-----5:R5:W-:Y:S04]  /*45a10*/  STL [R1+0x156c], R162 ;  /* 0x00156ca201007387 */ /* 0x020be80000100800 */
[----:B------:R-:W4:Y:S01]  /*45a20*/  LDL.LU.64 R170, [R1+0xd20] ;  /* 0x000d200001aa7983 */ /* 0x000f220000300a00 */
[----:B-1----:R-:W-:-:S03]  /*45a30*/  IMAD.MOV.U32 R0, RZ, RZ, R163 ;  /* 0x000000ffff007224 */ /* 0x002fc600078e00a3 */
[----:B------:R-:W-:Y:S04]  /*45a40*/  STL [R1+0x1574], R178 ;  /* 0x001574b201007387 */ /* 0x000fe80000100800 */
[----:B------:R1:W-:Y:S04]  /*45a50*/  STL [R1+0x1568], R0 ;  /* 0x0015680001007387 */ /* 0x0003e80000100800 */
[----:B-----5:R-:W5:Y:S01]  /*45a60*/  LDL.LU.64 R162, [R1+0xd70] ;  /* 0x000d700001a27983 */ /* 0x020f620000300a00 */
[----:B-1----:R-:W-:-:S03]  /*45a70*/  MOV R0, R179 ;  /* 0x000000b300007202 */ /* 0x002fc60000000f00 */
[----:B------:R-:W-:Y:S04]  /*45a80*/  STL [R1+0x157c], R164 ;  /* 0x00157ca401007387 */ /* 0x000fe80000100800 */
[----:B------:R1:W-:Y:S04]  /*45a90*/  STL [R1+0x1570], R0 ;  /* 0x0015700001007387 */ /* 0x0003e80000100800 */
[----:B------:R-:W5:Y:S01]  /*45aa0*/  LDL.LU.64 R178, [R1+0xd30] ;  /* 0x000d300001b27983 */ /* 0x000f620000300a00 */
[----:B-1----:R-:W-:-:S03]  /*45ab0*/  IMAD.MOV.U32 R0, RZ, RZ, R165 ;  /* 0x000000ffff007224 */ /* 0x002fc600078e00a5 */
        /* <DEDUP_REMOVED lines=20> */
[----:B--2---:R-:W-:Y:S04]  /*45c00*/  STL [R1+0x15ac], R160 ;  /* 0x0015aca001007387 */ /* 0x004fe80000100800 */
[----:B------:R1:W-:Y:S02]  /*45c10*/  STL [R1+0x15a0], R0 ;  /* 0x0015a00001007387 */ /* 0x0003e40000100800 */
[----:B-1----:R-:W-:Y:S02]  /*45c20*/  MOV R0, R161 ;  /* 0x000000a100007202 */ /* 0x002fe40000000f00 */
[----:B------:R-:W2:Y:S04]  /*45c30*/  LDL.LU.64 R160, [R1+0xd38] ;  /* 0x000d380001a07983 */ /* 0x000ea80000300a00 */
[----:B------:R1:W-:Y:S04]  /*45c40*/  STL [R1+0x15a8], R0 ;  /* 0x0015a80001007387 */ /* 0x0003e80000100800 */
[----:B---3--:R3:W-:Y:S01]  /*45c50*/  STL [R1+0x15b4], R168 ;  /* 0x0015b4a801007387 */ /* 0x0087e20000100800 */
[----:B-1----:R-:W-:-:S03]  /*45c60*/  IMAD.MOV.U32 R0, RZ, RZ, R169 ;  /* 0x000000ffff007224 */ /* 0x002fc600078e00a9 */
[----:B---3--:R-:W3:Y:S04]  /*45c70*/  LDL.LU.64 R168, [R1+0xe50] ;  /* 0x000e500001a87983 */ /* 0x008ee80000300a00 */
[----:B------:R1:W-:Y:S04]  /*45c80*/  STL [R1+0x15b0], R0 ;  /* 0x0015b00001007387 */ /* 0x0003e80000100800 */
[----:B----4-:R4:W-:Y:S01]  /*45c90*/  STL [R1+0x15bc], R58 ;  /* 0x0015bc3a01007387 */ /* 0x0109e20000100800 */
[----:B-1----:R-:W-:-:S03]  /*45ca0*/  IMAD.MOV.U32 R0, RZ, RZ, R59 ;  /* 0x000000ffff007224 */ /* 0x002fc600078e003b */
[----:B------:R-:W-:Y:S04]  /*45cb0*/  STL [R1+0x15c4], R170 ;  /* 0x0015c4aa01007387 */ /* 0x000fe80000100800 */
[----:B------:R1:W-:Y:S04]  /*45cc0*/  STL [R1+0x15b8], R0 ;  /* 0x0015b80001007387 */ /* 0x0003e80000100800 */
[----:B----4-:R-:W4:Y:S01]  /*45cd0*/  LDL.LU.64 R58, [R1+0xd28] ;  /* 0x000d2800013a7983 */ /* 0x010f220000300a00 */
[----:B-1----:R-:W-:-:S03]  /*45ce0*/  IMAD.MOV.U32 R0, RZ, RZ, R171 ;  /* 0x000000ffff007224 */ /* 0x002fc600078e00ab */
[----:B-----5:R-:W-:Y:S04]  /*45cf0*/  STL [R1+0x15cc], R162 ;  /* 0x0015cca201007387 */ /* 0x020fe80000100800 */
        /* <DEDUP_REMOVED lines=8> */
[----:B------:R1:W-:Y:S02]  /*45d80*/  STL [R1+0x15d0], R0 ;  /* 0x0015d00001007387 */ /* 0x0003e40000100800 */
[----:B-1----:R-:W-:Y:S02]  /*45d90*/  IMAD.MOV.U32 R0, RZ, RZ, R165 ;  /* 0x000000ffff007224 */ /* 0x002fe400078e00a5 */
[----:B------:R-:W5:Y:S04]  /*45da0*/  LDL.LU.64 R164, [R1+0xe60] ;  /* 0x000e600001a47983 */ /* 0x000f680000300a00 */
[----:B------:R1:W-:Y:S04]  /*45db0*/  STL [R1+0x15d8], R0 ;  /* 0x0015d80001007387 */ /* 0x0003e80000100800 */
[----:B------:R-:W-:Y:S04]  /*45dc0*/  STL [R1+0x15e4], R172 ;  /* 0x0015e4ac01007387 */ /* 0x000fe80000100800 */
[----:B------:R-:W5:Y:S01]  /*45dd0*/  LDL.LU.64 R244, [R1+0xd08] ;  /* 0x000d080001f47983 */ /* 0x000f620000300a00 */
[----:B-1----:R-:W-:-:S05]  /*45de0*/  MOV R0, R173 ;  /* 0x000000ad00007202 */ /* 0x002fca0000000f00 */
[----:B------:R1:W-:Y:S04]  /*45df0*/  STL [R1+0x15e0], R0 ;  /* 0x0015e00001007387 */ /* 0x0003e80000100800 */
[----:B------:R1:W-:Y:S02]  /*45e00*/  STL [R1+0x15ec], R56 ;  /* 0x0015ec3801007387 */ /* 0x0003e40000100800 */
[----:B-1----:R-:W-:Y:S02]  /*45e10*/  IMAD.MOV.U32 R0, RZ, RZ, R57 ;  /* 0x000000ffff007224 */ /* 0x002fe400078e0039 */
[----:B------:R-:W5:Y:S04]  /*45e20*/  LDL.LU.64 R56, [R1+0xe68] ;  /* 0x000e680001387983 */ /* 0x000f680000300a00 */
[----:B------:R1:W-:Y:S04]  /*45e30*/  STL [R1+0x15e8], R0 ;  /* 0x0015e80001007387 */ /* 0x0003e80000100800 */
[----:B------:R-:W-:Y:S04]  /*45e40*/  STL [R1+0x15f4], R174 ;  /* 0x0015f4ae01007387 */ /* 0x000fe80000100800 */
[----:B------:R-:W5:Y:S01]  /*45e50*/  LDL.LU.64 R246, [R1+0xcf8] ;  /* 0x000cf80001f67983 */ /* 0x000f620000300a00 */
[----:B-1----:R-:W-:-:S03]  /*45e60*/  IMAD.MOV.U32 R0, RZ, RZ, R175 ;  /* 0x000000ffff007224 */ /* 0x002fc600078e00af */
[----:B------:R-:W-:Y:S04]  /*45e70*/  STL [R1+0x15fc], R166 ;  /* 0x0015fca601007387 */ /* 0x000fe80000100800 */
[----:B------:R1:W-:Y:S04]  /*45e80*/  STL [R1+0x15f0], R0 ;  /* 0x0015f00001007387 */ /* 0x0003e80000100800 */
[----:B------:R-:W5:Y:S01]  /*45e90*/  LDL.LU.64 R176, [R1+0xe70] ;  /* 0x000e700001b07983 */ /* 0x000f620000300a00 */
[----:B-1----:R-:W-:-:S03]  /*45ea0*/  IMAD.MOV.U32 R0, RZ, RZ, R167 ;  /* 0x000000ffff007224 */ /* 0x002fc600078e00a7 */
[----:B------:R-:W5:Y:S04]  /*45eb0*/  LDL.LU.64 R166, [R1+0xce8] ;  /* 0x000ce80001a67983 */ /* 0x000f680000300a00 */
[----:B------:R2:W-:Y:S02]  /*45ec0*/  STL [R1+0x15f8], R0 ;  /* 0x0015f80001007387 */ /* 0x0005e40000100800 */
[----:B--2---:R-:W-:Y:S02]  /*45ed0*/  IMAD.MOV.U32 R0, RZ, RZ, R161 ;  /* 0x000000ffff007224 */ /* 0x004fe400078e00a1 */
[----:B------:R1:W-:Y:S04]  /*45ee0*/  STL [R1+0x1604], R160 ;  /* 0x001604a001007387 */ /* 0x0003e80000100800 */
[----:B------:R-:W2:Y:S04]  /*45ef0*/  LDL.LU.64 R178, [R1+0xe78] ;  /* 0x000e780001b27983 */ /* 0x000ea80000300a00 */
[----:B------:R1:W-:Y:S04]  /*45f00*/  STL [R1+0x1600], R0 ;  /* 0x0016000001007387 */ /* 0x0003e80000100800 */
[----:B---3--:R-:W-:Y:S04]  /*45f10*/  STL [R1+0x160c], R168 ;  /* 0x00160ca801007387 */ /* 0x008fe80000100800 */
[----:B-1----:R-:W3:Y:S04]  /*45f20*/  LDL.LU.64 R160, [R1+0xcd8] ;  /* 0x000cd80001a07983 */ /* 0x002ee80000300a00 */
[----:B------:R-:W3:Y:S01]  /*45f30*/  LDL.LU.64 R172, [R1+0xe80] ;  /* 0x000e800001ac7983 */ /* 0x000ee20000300a00 */
[----:B------:R-:W-:-:S05]  /*45f40*/  IMAD.MOV.U32 R0, RZ, RZ, R169 ;  /* 0x000000ffff007224 */ /* 0x000fca00078e00a9 */
[----:B------:R1:W-:Y:S04]  /*45f50*/  STL [R1+0x1608], R0 ;  /* 0x0016080001007387 */ /* 0x0003e80000100800 */
[----:B----4-:R-:W-:Y:S01]  /*45f60*/  STL [R1+0x1614], R58 ;  /* 0x0016143a01007387 */ /* 0x010fe20000100800 */
[----:B-1----:R-:W-:-:S03]  /*45f70*/  IMAD.MOV.U32 R0, RZ, RZ, R59 ;  /* 0x000000ffff007224 */ /* 0x002fc600078e003b */
[----:B------:R-:W4:Y:S04]  /*45f80*/  LDL.LU.64 R174, [R1+0xcc8] ;  /* 0x000cc80001ae7983 */ /* 0x000f280000300a00 */
[----:B------:R1:W-:Y:S04]  /*45f90*/  STL [R1+0x1610], R0 ;  /* 0x0016100001007387 */ /* 0x0003e80000100800 */
[----:B-----5:R-:W-:Y:S01]  /*45fa0*/  STL [R1+0x161c], R170 ;  /* 0x00161caa01007387 */ /* 0x020fe20000100800 */
[----:B-1----:R-:W-:-:S03]  /*45fb0*/  MOV R0, R171 ;  /* 0x000000ab00007202 */ /* 0x002fc60000000f00 */
[----:B------:R-:W5:Y:S04]  /*45fc0*/  LDL.LU.64 R58, [R1+0xe88] ;  /* 0x000e8800013a7983 */ /* 0x000f680000300a00 */
[----:B------:R-:W-:Y:S04]  /*45fd0*/  STL [R1+0x1624], R162 ;  /* 0x001624a201007387 */ /* 0x000fe80000100800 */
[----:B------:R1:W-:Y:S04]  /*45fe0*/  STL [R1+0x1618], R0 ;  /* 0x0016180001007387 */ /* 0x0003e80000100800 */
[----:B------:R-:W5:Y:S01]  /*45ff0*/  LDL.LU.64 R168, [R1+0xcb8] ;  /* 0x000cb80001a87983 */ /* 0x000f620000300a00 */
[----:B-1----:R-:W-:-:S03]  /*46000*/  IMAD.MOV.U32 R0, RZ, RZ, R163 ;  /* 0x000000ffff007224 */ /* 0x002fc600078e00a3 */
[----:B------:R-:W5:Y:S04]  /*46010*/  LDL.LU.64 R162, [R1+0xe90] ;  /* 0x000e900001a27983 */ /* 0x000f680000300a00 */
[----:B------:R1:W-:Y:S04]  /*46020*/  STL [R1+0x1620], R0 ;  /* 0x0016200001007387 */ /* 0x0003e80000100800 */
        /* <DEDUP_REMOVED lines=10> */
[----:B------:R-:W-:Y:S04]  /*460d0*/  STL [R1+0x1644], R246 ;  /* 0x001644f601007387 */ /* 0x000fe80000100800 */
[----:B------:R1:W-:Y:S04]  /*460e0*/  STL [R1+0x1638], R0 ;  /* 0x0016380001007387 */ /* 0x0003e80000100800 */
[----:B------:R-:W5:Y:S01]  /*460f0*/  LDL.LU.64 R56, [R1+0xea0] ;  /* 0x000ea00001387983 */ /* 0x000f620000300a00 */
[----:B-1----:R-:W-:-:S03]  /*46100*/  IMAD.MOV.U32 R0, RZ, RZ, R247 ;  /* 0x000000ffff007224 */ /* 0x002fc600078e00f7 */
[----:B------:R-:W-:Y:S04]  /*46110*/  STL [R1+0x164c], R176 ;  /* 0x00164cb001007387 */ /* 0x000fe80000100800 */
[----:B------:R1:W-:Y:S04]  /*46120*/  STL [R1+0x1640], R0 ;  /* 0x0016400001007387 */ /* 0x0003e80000100800 */
[----:B------:R-:W-:Y:S01]  /*46130*/  STL [R1+0x1654], R166 ;  /* 0x001654a601007387 */ /* 0x000fe20000100800 */
[----:B-1----:R-:W-:-:S05]  /*46140*/  IMAD.MOV.U32 R0, RZ, RZ, R177 ;  /* 0x000000ffff007224 */ /* 0x002fca00078e00b1 */
[----:B------:R1:W-:Y:S02]  /*46150*/  STL [R1+0x1648], R0 ;  /* 0x0016480001007387 */ /* 0x0003e40000100800 */
[----:B-1----:R-:W-:Y:S02]  /*46160*/  MOV R0, R167 ;  /* 0x000000a700007202 */ /* 0x002fe40000000f00 */
[----:B------:R-:W5:Y:S04]  /*46170*/  LDL.LU.64 R166, [R1+0xea8] ;  /* 0x000ea80001a67983 */ /* 0x000f680000300a00 */
[----:B------:R2:W-:Y:S02]  /*46180*/  STL [R1+0x1650], R0 ;  /* 0x0016500001007387 */ /* 0x0005e40000100800 */
[----:B--2---:R-:W-:-:S02]  /*46190*/  IMAD.MOV.U32 R0, RZ, RZ, R179 ;  /* 0x000000ffff007224 */ /* 0x004fc400078e00b3 */
[----:B------:R-:W-:Y:S04]  /*461a0*/  STL [R1+0x165c], R178 ;  /* 0x00165cb201007387 */ /* 0x000fe80000100800 */
[----:B---3--:R-:W-:Y:S04]  /*461b0*/  STL [R1+0x1664], R160 ;  /* 0x001664a001007387 */ /* 0x008fe80000100800 */
[----:B------:R1:W-:Y:S04]  /*461c0*/  STL [R1+0x1658], R0 ;  /* 0x0016580001007387 */ /* 0x0003e80000100800 */
[----:B------:R-:W-:Y:S01]  /*461d0*/  STL [R1+0x166c], R172 ;  /* 0x00166cac01007387 */ /* 0x000fe20000100800 */
[----:B-1----:R-:W-:-:S05]  /*461e0*/  IMAD.MOV.U32 R0, RZ, RZ, R161 ;  /* 0x000000ffff007224 */ /* 0x002fca00078e00a1 */
[----:B------:R1:W-:Y:S04]  /*461f0*/  STL [R1+0x1660], R0 ;  /* 0x0016600001007387 */ /* 0x0003e80000100800 */
[----:B------:R-:W2:Y:S01]  /*46200*/  LDL.LU.64 R160, [R1+0xeb0] ;  /* 0x000eb00001a07983 */ /* 0x000ea20000300a00 */
[----:B-1----:R-:W-:-:S03]  /*46210*/  IMAD.MOV.U32 R0, RZ, RZ, R173 ;  /* 0x000000ffff007224 */ /* 0x002fc600078e00ad */
[----:B----4-:R-:W-:Y:S04]  /*46220*/  STL [R1+0x1674], R174 ;  /* 0x001674ae01007387 */ /* 0x010fe80000100800 */
[----:B------:R1:W-:Y:S02]  /*46230*/  STL [R1+0x1668], R0 ;  /* 0x0016680001007387 */ /* 0x0003e40000100800 */
[----:B-1----:R-:W-:Y:S02]  /*46240*/  IMAD.MOV.U32 R0, RZ, RZ, R175 ;  /* 0x000000ffff007224 */ /* 0x002fe400078e00af */
[----:B-----5:R-:W-:Y:S04]  /*46250*/  STL [R1+0x167c], R58 ;  /* 0x00167c3a01007387 */ /* 0x020fe80000100800 */
[----:B------:R1:W-:Y:S02]  /*46260*/  STL [R1+0x1670], R0 ;  /* 0x0016700001007387 */ /* 0x0003e40000100800 */
[----:B-1----:R-:W-:-:S02]  /*46270*/  IMAD.MOV.U32 R0, RZ, RZ, R59 ;  /* 0x000000ffff007224 */ /* 0x002fc400078e003b */
[----:B------:R-:W3:Y:S04]  /*46280*/  LDL.LU.64 R58, [R1+0xeb8] ;  /* 0x000eb800013a7983 */ /* 0x000ee80000300a00 */
[----:B------:R1:W-:Y:S04]  /*46290*/  STL [R1+0x1678], R0 ;  /* 0x0016780001007387 */ /* 0x0003e80000100800 */
[----:B------:R-:W-:Y:S01]  /*462a0*/  STL [R1+0x1684], R168 ;  /* 0x001684a801007387 */ /* 0x000fe20000100800 */
[----:B-1----:R-:W-:-:S03]  /*462b0*/  IMAD.MOV.U32 R0, RZ, RZ, R169 ;  /* 0x000000ffff007224 */ /* 0x002fc600078e00a9 */
[----:B------:R-:W-:Y:S04]  /*462c0*/  STL [R1+0x168c], R162 ;  /* 0x00168ca201007387 */ /* 0x000fe80000100800 */
[----:B------:R1:W-:Y:S02]  /*462d0*/  STL [R1+0x1680], R0 ;  /* 0x0016800001007387 */ /* 0x0003e40000100800 */
[----:B-1----:R-:W-:Y:S02]  /*462e0*/  MOV R0, R163 ;  /* 0x000000a300007202 */ /* 0x002fe40000000f00 */
[----:B------:R-:W-:Y:S04]  /*462f0*/  STL [R1+0x1694], R170 ;  /* 0x001694aa01007387 */ /* 0x000fe80000100800 */
[----:B------:R1:W-:Y:S04]  /*46300*/  STL [R1+0x1688], R0 ;  /* 0x0016880001007387 */ /* 0x0003e80000100800 */
[----:B------:R-:W4:Y:S01]  /*46310*/  LDL.LU.64 R162, [R1+0xec0] ;  /* 0x000ec00001a27983 */ /* 0x000f220000300a00 */
[----:B-1----:R-:W-:-:S03]  /*46320*/  IMAD.MOV.U32 R0, RZ, RZ, R171 ;  /* 0x000000ffff007224 */ /* 0x002fc600078e00ab */
[----:B------:R-:W-:Y:S04]  /*46330*/  STL [R1+0x169c], R164 ;  /* 0x00169ca401007387 */ /* 0x000fe80000100800 */
[----:B------:R1:W-:Y:S04]  /*46340*/  STL [R1+0x1690], R0 ;  /* 0x0016900001007387 */ /* 0x0003e80000100800 */
[----:B------:R-:W-:Y:S01]  /*46350*/  STL [R1+0x16a0], R40 ;  /* 0x0016a02801007387 */ /* 0x000fe20000100800 */
[----:B-1----:R-:W-:-:S05]  /*46360*/  IMAD.MOV.U32 R0, RZ, RZ, R165 ;  /* 0x000000ffff007224 */ /* 0x002fca00078e00a5 */
[----:B------:R1:W-:Y:S04]  /*46370*/  STL [R1+0x1698], R0 ;  /* 0x0016980001007387 */ /* 0x0003e80000100800 */
[----:B------:R-:W-:Y:S04]  /*46380*/  STL [R1+0x14e8], R41 ;  /* 0x0014e82901007387 */ /* 0x000fe80000100800 */
[----:B------:R-:W5:Y:S01]  /*46390*/  LDL.LU.64 R172, [R1+0xc48] ;  /* 0x000c480001ac7983 */ /* 0x000f620000300a00 */
[----:B-1----:R-:W-:-:S03]  /*463a0*/  IMAD.MOV.U32 R0, RZ, RZ, R57 ;  /* 0x000000ffff007224 */ /* 0x002fc600078e0039 */
[----:B------:R1:W-:Y:S04]  /*463b0*/  STL [R1+0x14f0], R56 ;  /* 0x0014f03801007387 */ /* 0x0003e80000100800 */
[----:B-1----:R-:W5:Y:S04]  /*463c0*/  LDL.LU.64 R56, [R1+0xc40] ;  /* 0x000c400001387983 */ /* 0x002f680000300a00 */
[----:B------:R1:W-:Y:S04]  /*463d0*/  STL [R1+0x14ec], R0 ;  /* 0x0014ec0001007387 */ /* 0x0003e80000100800 */
[----:B------:R-:W-:Y:S04]  /*463e0*/  STL [R1+0x14f4], R38 ;  /* 0x0014f42601007387 */ /* 0x000fe80000100800 */
[----:B------:R-:W-:Y:S04]  /*463f0*/  STL [R1+0x14d8], R39 ;  /* 0x0014d82701007387 */ /* 0x000fe80000100800 */
[----:B------:R-:W5:Y:S01]  /*46400*/  LDL.LU.64 R174, [R1+0xc38] ;  /* 0x000c380001ae7983 */ /* 0x000f620000300a00 */
[----:B-1----:R-:W-:-:S03]  /*46410*/  IMAD.MOV.U32 R0, RZ, RZ, R167 ;  /* 0x000000ffff007224 */ /* 0x002fc600078e00a7 */
[----:B------:R-:W-:Y:S04]  /*46420*/  STL [R1+0x14e0], R166 ;  /* 0x0014e0a601007387 */ /* 0x000fe80000100800 */
[----:B------:R-:W5:Y:S04]  /*46430*/  LDL.LU.64 R168, [R1+0xc30] ;  /* 0x000c300001a87983 */ /* 0x000f680000300a00 */
[----:B------:R1:W-:Y:S04]  /*46440*/  STL [R1+0x14dc], R0 ;  /* 0x0014dc0001007387 */ /* 0x0003e80000100800 */
[----:B------:R-:W-:Y:S04]  /*46450*/  STL [R1+0x14e4], R36 ;  /* 0x0014e42401007387 */ /* 0x000fe80000100800 */
[----:B------:R-:W-:Y:S04]  /*46460*/  STL [R1+0x14c8], R37 ;  /* 0x0014c82501007387 */ /* 0x000fe80000100800 */
[----:B------:R-:W5:Y:S04]  /*46470*/  LDL.LU.64 R170, [R1+0xc28] ;  /* 0x000c280001aa7983 */ /* 0x000f680000300a00 */
[----:B--2---:R-:W-:Y:S01]  /*46480*/  STL [R1+0x14d0], R160 ;  /* 0x0014d0a001007387 */ /* 0x004fe20000100800 */
[----:B-1----:R-:W-:-:S03]  /*46490*/  IMAD.MOV.U32 R0, RZ, RZ, R161 ;  /* 0x000000ffff007224 */ /* 0x002fc600078e00a1 */
[----:B------:R-:W2:Y:S04]  /*464a0*/  LDL.LU.64 R164, [R1+0xc20] ;  /* 0x000c200001a47983 */ /* 0x000ea80000300a00 */
[----:B------:R1:W-:Y:S04]  /*464b0*/  STL [R1+0x14cc], R0 ;  /* 0x0014cc0001007387 */ /* 0x0003e80000100800 */
[----:B------:R-:W-:Y:S04]  /*464c0*/  STL [R1+0x14d4], R6 ;  /* 0x0014d40601007387 */ /* 0x000fe80000100800 */
[----:B------:R-:W-:Y:S04]  /*464d0*/  STL [R1+0x14b8], R7 ;  /* 0x0014b80701007387 */ /* 0x000fe80000100800 */
[----:B------:R-:W2:Y:S04]  /*464e0*/  LDL.LU.64 R178, [R1+0xc18] ;  /* 0x000c180001b27983 */ /* 0x000ea80000300a00 */
[----:B---3--:R3:W-:Y:S01]  /*464f0*/  STL [R1+0x14c0], R58 ;  /* 0x0014c03a01007387 */ /* 0x0087e20000100800 */
[----:B-1----:R-:W-:-:S03]  /*46500*/  IMAD.MOV.U32 R0, RZ, RZ, R59 ;  /* 0x000000ffff007224 */ /* 0x002fc600078e003b */
[----:B---3--:R-:W3:Y:S04]  /*46510*/  LDL.LU.64 R58, [R1+0xc10] ;  /* 0x000c1000013a7983 */ /* 0x008ee80000300a00 */
[----:B------:R1:W-:Y:S04]  /*46520*/  STL [R1+0x14bc], R0 ;  /* 0x0014bc0001007387 */ /* 0x0003e80000100800 */
[----:B------:R-:W-:Y:S04]  /*46530*/  STL [R1+0x14c4], R4 ;  /* 0x0014c40401007387 */ /* 0x000fe80000100800 */
[----:B------:R-:W-:Y:S04]  /*46540*/  STL [R1+0x14a8], R5 ;  /* 0x0014a80501007387 */ /* 0x000fe80000100800 */
[----:B------:R-:W3:Y:S04]  /*46550*/  LDL.LU.64 R166, [R1+0xc08] ;  /* 0x000c080001a67983 */ /* 0x000ee80000300a00 */
[----:B----4-:R4:W-:Y:S04]  /*46560*/  STL [R1+0x14b0], R162 ;  /* 0x0014b0a201007387 */ /* 0x0109e80000100800 */
[----:B------:R-:W3:Y:S01]  /*46570*/  LDL.LU.64 R160, [R1+0xc00] ;  /* 0x000c000001a07983 */ /* 0x000ee20000300a00 */
[----:B-1----:R-:W-:-:S05]  /*46580*/  MOV R0, R163 ;  /* 0x000000a300007202 */ /* 0x002fca0000000f00 */
[----:B------:R1:W-:Y:S04]  /*46590*/  STL [R1+0x14ac], R0 ;  /* 0x0014ac0001007387 */ /* 0x0003e80000100800 */
[----:B------:R-:W-:Y:S04]  /*465a0*/  STL [R1+0x14b4], R2 ;  /* 0x0014b40201007387 */ /* 0x000fe80000100800 */
[----:B------:R-:W-:Y:S04]  /*465b0*/  STL [R1+0x488], R3 ;  /* 0x0004880301007387 */ /* 0x000fe80000100800 */
[----:B----4-:R-:W4:Y:S04]  /*465c0*/  LDL.LU.64 R162, [R1+0xbf8] ;  /* 0x000bf80001a27983 */ /* 0x010f280000300a00 */
        /* <DEDUP_REMOVED lines=20> */
[----:B--2---:R2:W-:Y:S01]  /*46710*/  STL [R1+0x4b8], R164 ;  /* 0x0004b8a401007387 */ /* 0x0045e20000100800 */
[----:B-1----:R-:W-:-:S03]  /*46720*/  IMAD.MOV.U32 R0, RZ, RZ, R165 ;  /* 0x000000ffff007224 */ /* 0x002fc600078e00a5 */
[----:B--2---:R-:W2:Y:S04]  /*46730*/  LDL.LU.64 R164, [R1+0xbc8] ;  /* 0x000bc80001a47983 */ /* 0x004ea80000300a00 */
[----:B------:R1:W-:Y:S04]  /*46740*/  STL [R1+0x4b4], R0 ;  /* 0x0004b40001007387 */ /* 0x0003e80000100800 */
[----:B------:R1:W-:Y:S02]  /*46750*/  STL [R1+0x4c0], R178 ;  /* 0x0004c0b201007387 */ /* 0x0003e40000100800 */
[----:B-1----:R-:W-:-:S02]  /*46760*/  MOV R0, R179 ;  /* 0x000000b300007202 */ /* 0x002fc40000000f00 */
[----:B------:R-:W2:Y:S04]  /*46770*/  LDL.LU.64 R178, [R1+0xbc0] ;  /* 0x000bc00001b27983 */ /* 0x000ea80000300a00 */
[----:B------:R1:W-:Y:S04]  /*46780*/  STL [R1+0x4bc], R0 ;  /* 0x0004bc0001007387 */ /* 0x0003e80000100800 */
[----:B---3--:R3:W-:Y:S01]  /*46790*/  STL [R1+0x4c8], R58 ;  /* 0x0004c83a01007387 */ /* 0x0087e20000100800 */
[----:B-1----:R-:W-:-:S03]  /*467a0*/  IMAD.MOV.U32 R0, RZ, RZ, R59 ;  /* 0x000000ffff007224 */ /* 0x002fc600078e003b */
[----:B---3--:R-:W3:Y:S04]  /*467b0*/  LDL.LU.64 R58, [R1+0xbb8] ;  /* 0x000bb800013a7983 */ /* 0x008ee80000300a00 */
[----:B------:R1:W-:Y:S04]  /*467c0*/  STL [R1+0x4c4], R0 ;  /* 0x0004c40001007387 */ /* 0x0003e80000100800 */
[----:B------:R1:W-:Y:S02]  /*467d0*/  STL [R1+0x4d0], R166 ;  /* 0x0004d0a601007387 */ /* 0x0003e40000100800 */
[----:B-1----:R-:W-:-:S02]  /*467e0*/  IMAD.MOV.U32 R0, RZ, RZ, R167 ;  /* 0x000000ffff007224 */ /* 0x002fc400078e00a7 */
[----:B------:R-:W3:Y:S04]  /*467f0*/  LDL.LU.64 R166, [R1+0xbb0] ;  /* 0x000bb00001a67983 */ /* 0x000ee80000300a00 */
[----:B------:R1:W-:Y:S04]  /*46800*/  STL [R1+0x4cc], R0 ;  /* 0x0004cc0001007387 */ /* 0x0003e80000100800 */
[----:B------:R4:W-:Y:S01]  /*46810*/  STL [R1+0x4d8], R160 ;  /* 0x0004d8a001007387 */ /* 0x0009e20000100800 */
[----:B-1----:R-:W-:-:S03]  /*46820*/  IMAD.MOV.U32 R0, RZ, RZ, R161 ;  /* 0x000000ffff007224 */ /* 0x002fc600078e00a1 */
[----:B----4-:R-:W4:Y:S04]  /*46830*/  LDL.LU.64 R160, [R1+0xba8] ;  /* 0x000ba80001a07983 */ /* 0x010f280000300a00 */
[----:B------:R1:W-:Y:S04]  /*46840*/  STL [R1+0x4d4], R0 ;  /* 0x0004d40001007387 */ /* 0x0003e80000100800 */
[----:B------:R1:W-:Y:S02]  /*46850*/  STL [R1+0x4e0], R162 ;  /* 0x0004e0a201007387 */ /* 0x0003e40000100800 */
[----:B-1----:R-:W-:-:S02]  /*46860*/  IMAD.MOV.U32 R0, RZ, RZ, R163 ;  /* 0x000000ffff007224 */ /* 0x002fc400078e00a3 */
[----:B------:R-:W4:Y:S04]  /*46870*/  LDL.LU.64 R162, [R1+0xba0] ;  /* 0x000ba00001a27983 */ /* 0x000f280000300a00 */
        /* <DEDUP_REMOVED lines=26> */
[----:B-1----:R-:W-:-:S02]  /*46a20*/  IMAD.MOV.U32 R0, RZ, RZ, R179 ;  /* 0x000000ffff007224 */ /* 0x002fc400078e00b3 */
        /* <DEDUP_REMOVED lines=10> */
[----:B----4-:R4:W-:Y:S01]  /*46ad0*/  STL [R1+0x530], R160 ;  /* 0x000530a001007387 */ /* 0x0109e20000100800 */
[----:B-1----:R-:W-:-:S03]  /*46ae0*/  MOV R0, R161 ;  /* 0x000000a100007202 */ /* 0x002fc60000000f00 */
        /* <DEDUP_REMOVED lines=27> */
[----:B-1----:R-:W-:-:S03]  /*46ca0*/  MOV R0, R165 ;  /* 0x000000a500007202 */ /* 0x002fc60000000f00 */
        /* <DEDUP_REMOVED lines=55> */
[----:B-1----:R-:W-:-:S02]  /*47020*/  MOV R0, R167 ;  /* 0x000000a700007202 */ /* 0x002fc40000000f00 */
        /* <DEDUP_REMOVED lines=55> */
[----:B-1----:R-:W-:-:S03]  /*473a0*/  MOV R0, R173 ;  /* 0x000000ad00007202 */ /* 0x002fc60000000f00 */
        /* <DEDUP_REMOVED lines=27> */
[----:B-1----:R-:W-:-:S03]  /*47560*/  MOV R0, R59 ;  /* 0x0000003b00007202 */ /* 0x002fc60000000f00 */
        /* <DEDUP_REMOVED lines=55> */
[----:B-1----:R-:W-:-:S02]  /*478e0*/  MOV R0, R163 ;  /* 0x000000a300007202 */ /* 0x002fc40000000f00 */
        /* <DEDUP_REMOVED lines=1126> */
[----:B------:R-:W-:Y:S04]  /*4bf50*/  STL [R1+0xfdc], R178 ;  /* 0x000fdcb201007387 */ /* 0x000fe80000100800 */
[----:B------:R-:W2:Y:S01]  /*4bf60*/  LDL.LU.64 R176, [R1+0x90] ;  /* 0x0000900001b07983 */ /* 0x000ea20000300a00 */
[----:B-1----:R-:W-:-:S05]  /*4bf70*/  IMAD.MOV.U32 R0, RZ, RZ, R179 ;  /* 0x000000ffff007224 */ /* 0x002fca00078e00b3 */
        /* <DEDUP_REMOVED lines=17> */
[----:B-----5:R-:W-:Y:S04]  /*4c090*/  STL [R1+0x1004], R172 ;  /* 0x001004ac01007387 */ /* 0x020fe80000100800 */
[----:B------:R-:W5:Y:S01]  /*4c0a0*/  LDL.LU.64 R178, [R1+0x68] ;  /* 0x0000680001b27983 */ /* 0x000f620000300a00 */
[----:B-1----:R-:W-:-:S05]  /*4c0b0*/  IMAD.MOV.U32 R0, RZ, RZ, R173 ;  /* 0x000000ffff007224 */ /* 0x002fca00078e00ad */
[----:B------:R1:W-:Y:S04]  /*4c0c0*/  STL [R1+0x1000], R0 ;  /* 0x0010000001007387 */ /* 0x0003e80000100800 */
[----:B------:R1:W-:Y:S02]  /*4c0d0*/  STL [R1+0x100c], R56 ;  /* 0x00100c3801007387 */ /* 0x0003e40000100800 */
[----:B-1----:R-:W-:Y:S02]  /*4c0e0*/  IMAD.MOV.U32 R0, RZ, RZ, R57 ;  /* 0x000000ffff007224 */ /* 0x002fe400078e0039 */
[----:B------:R-:W5:Y:S04]  /*4c0f0*/  LDL.LU.64 R56, [R1+0x60] ;  /* 0x0000600001387983 */ /* 0x000f680000300a00 */
[----:B------:R1:W-:Y:S04]  /*4c100*/  STL [R1+0x1008], R0 ;  /* 0x0010080001007387 */ /* 0x0003e80000100800 */
[----:B------:R-:W-:Y:S04]  /*4c110*/  STL [R1+0x1014], R174 ;  /* 0x001014ae01007387 */ /* 0x000fe80000100800 */
[----:B------:R-:W5:Y:S01]  /*4c120*/  LDL.LU.64 R172, [R1+0x58] ;  /* 0x0000580001ac7983 */ /* 0x000f620000300a00 */
[----:B-1----:R-:W-:-:S05]  /*4c130*/  IMAD.MOV.U32 R0, RZ, RZ, R175 ;  /* 0x000000ffff007224 */ /* 0x002fca00078e00af */
[----:B------:R1:W-:Y:S02]  /*4c140*/  STL [R1+0x1010], R0 ;  /* 0x0010100001007387 */ /* 0x0003e40000100800 */
[----:B-1----:R-:W-:Y:S02]  /*4c150*/  IMAD.MOV.U32 R0, RZ, RZ, R169 ;  /* 0x000000ffff007224 */ /* 0x002fe400078e00a9 */
[----:B------:R-:W-:Y:S04]  /*4c160*/  STL [R1+0x101c], R168 ;  /* 0x00101ca801007387 */ /* 0x000fe80000100800 */
[----:B------:R-:W5:Y:S04]  /*4c170*/  LDL.LU.64 R174, [R1+0x50] ;  /* 0x0000500001ae7983 */ /* 0x000f680000300a00 */
[----:B------:R1:W-:Y:S04]  /*4c180*/  STL [R1+0x1018], R0 ;  /* 0x0010180001007387 */ /* 0x0003e80000100800 */
[----:B------:R2:W-:Y:S01]  /*4c190*/  STL [R1+0x1024], R170 ;  /* 0x001024aa01007387 */ /* 0x0005e20000100800 */
[----:B-1----:R-:W-:-:S03]  /*4c1a0*/  IMAD.MOV.U32 R0, RZ, RZ, R171 ;  /* 0x000000ffff007224 */ /* 0x002fc600078e00ab */
[----:B------:R-:W5:Y:S04]  /*4c1b0*/  LDL.LU.64 R168, [R1+0x48] ;  /* 0x0000480001a87983 */ /* 0x000f680000300a00 */
[----:B--2---:R-:W-:Y:S04]  /*4c1c0*/  STL [R1+0x102c], R164 ;  /* 0x00102ca401007387 */ /* 0x004fe80000100800 */
[----:B------:R1:W-:Y:S04]  /*4c1d0*/  STL [R1+0x1020], R0 ;  /* 0x0010200001007387 */ /* 0x0003e80000100800 */
[----:B------:R-:W2:Y:S01]  /*4c1e0*/  LDL.LU.64 R170, [R1+0x40] ;  /* 0x0000400001aa7983 */ /* 0x000ea20000300a00 */
[----:B-1----:R-:W-:-:S03]  /*4c1f0*/  MOV R0, R165 ;  /* 0x000000a500007202 */ /* 0x002fc60000000f00 */
[----:B------:R-:W-:Y:S04]  /*4c200*/  STL [R1+0x1034], R176 ;  /* 0x001034b001007387 */ /* 0x000fe80000100800 */
[----:B------:R1:W-:Y:S04]  /*4c210*/  STL [R1+0x1028], R0 ;  /* 0x0010280001007387 */ /* 0x0003e80000100800 */
[----:B------:R-:W2:Y:S01]  /*4c220*/  LDL.LU.64 R164, [R1+0x38] ;  /* 0x0000380001a47983 */ /* 0x000ea20000300a00 */
[----:B-1----:R-:W-:-:S03]  /*4c230*/  IMAD.MOV.U32 R0, RZ, RZ, R177 ;  /* 0x000000ffff007224 */ /* 0x002fc600078e00b1 */
[----:B---3--:R-:W-:Y:S04]  /*4c240*/  STL [R1+0x103c], R58 ;  /* 0x00103c3a01007387 */ /* 0x008fe80000100800 */
[----:B------:R1:W-:Y:S02]  /*4c250*/  STL [R1+0x1030], R0 ;  /* 0x0010300001007387 */ /* 0x0003e40000100800 */
[----:B-1----:R-:W-:Y:S02]  /*4c260*/  IMAD.MOV.U32 R0, RZ, RZ, R59 ;  /* 0x000000ffff007224 */ /* 0x002fe400078e003b */
[----:B------:R-:W3:Y:S04]  /*4c270*/  LDL.LU.64 R58, [R1+0x30] ;  /* 0x00003000013a7983 */ /* 0x000ee80000300a00 */
        /* <DEDUP_REMOVED lines=23> */
[----:B------:R-:W5:Y:S04]  /*4c3f0*/  LDL.LU.64 R172, [R1] ;  /* 0x0000000001ac7983 */ /* 0x000f680000300a00 */
[----:B------:R1:W-:Y:S04]  /*4c400*/  STL [R1+0x1068], R0 ;  /* 0x0010680001007387 */ /* 0x0003e80000100800 */
[----:B------:R1:W-:Y:S02]  /*4c410*/  STL [R1+0x1074], R174 ;  /* 0x001074ae01007387 */ /* 0x0003e40000100800 */
[----:B-1----:R-:W-:-:S02]  /*4c420*/  IMAD.MOV.U32 R0, RZ, RZ, R175 ;  /* 0x000000ffff007224 */ /* 0x002fc400078e00af */
[----:B------:R-:W-:Y:S04]  /*4c430*/  STL [R1+0x107c], R168 ;  /* 0x00107ca801007387 */ /* 0x000fe80000100800 */
[----:B------:R1:W-:Y:S04]  /*4c440*/  STL [R1+0x1070], R0 ;  /* 0x0010700001007387 */ /* 0x0003e80000100800 */
[----:B------:R-:W5:Y:S01]  /*4c450*/  LDL.LU.64 R174, [R1+0x13f8] ;  /* 0x0013f80001ae7983 */ /* 0x000f620000300a00 */
[----:B-1----:R-:W-:-:S03]  /*4c460*/  IMAD.MOV.U32 R0, RZ, RZ, R169 ;  /* 0x000000ffff007224 */ /* 0x002fc600078e00a9 */
[----:B--2---:R-:W-:Y:S04]  /*4c470*/  STL [R1+0x1084], R170 ;  /* 0x001084aa01007387 */ /* 0x004fe80000100800 */
[----:B------:R1:W-:Y:S04]  /*4c480*/  STL [R1+0x1078], R0 ;  /* 0x0010780001007387 */ /* 0x0003e80000100800 */
[----:B------:R-:W2:Y:S01]  /*4c490*/  LDL.LU.64 R168, [R1+0x1400] ;  /* 0x0014000001a87983 */ /* 0x000ea20000300a00 */
[----:B-1----:R-:W-:-:S03]  /*4c4a0*/  IMAD.MOV.U32 R0, RZ, RZ, R171 ;  /* 0x000000ffff007224 */ /* 0x002fc600078e00ab */
[----:B------:R-:W-:Y:S04]  /*4c4b0*/  STL [R1+0x108c], R164 ;  /* 0x00108ca401007387 */ /* 0x000fe80000100800 */
[----:B------:R1:W-:Y:S04]  /*4c4c0*/  STL [R1+0x1080], R0 ;  /* 0x0010800001007387 */ /* 0x0003e80000100800 */
[----:B------:R-:W2:Y:S04]  /*4c4d0*/  LDL.LU.64 R170, [R1+0x1408] ;  /* 0x0014080001aa7983 */ /* 0x000ea80000300a00 */
[----:B------:R-:W2:Y:S01]  /*4c4e0*/  LDL.LU.64 R176, [R1+0x1410] ;  /* 0x0014100001b07983 */ /* 0x000ea20000300a00 */
[----:B-1----:R-:W-:-:S05]  /*4c4f0*/  MOV R0, R165 ;  /* 0x000000a500007202 */ /* 0x002fca0000000f00 */
[----:B------:R1:W-:Y:S04]  /*4c500*/  STL [R1+0x1088], R0 ;  /* 0x0010880001007387 */ /* 0x0003e80000100800 */
[----:B---3--:R3:W-:Y:S01]  /*4c510*/  STL [R1+0x1094], R58 ;  /* 0x0010943a01007387 */ /* 0x0087e20000100800 */
[----:B-1----:R-:W-:-:S03]  /*4c520*/  IMAD.MOV.U32 R0, RZ, RZ, R59 ;  /* 0x000000ffff007224 */ /* 0x002fc600078e003b */
[----:B---3--:R-:W3:Y:S04]  /*4c530*/  LDL.LU.64 R58, [R1+0x1418] ;  /* 0x00141800013a7983 */ /* 0x008ee80000300a00 */
[----:B------:R1:W-:Y:S04]  /*4c540*/  STL [R1+0x1090], R0 ;  /* 0x0010900001007387 */ /* 0x0003e80000100800 */
[----:B------:R4:W-:Y:S04]  /*4c550*/  STL [R1+0x109c], R166 ;  /* 0x00109ca601007387 */ /* 0x0009e80000100800 */
[----:B------:R-:W3:Y:S01]  /*4c560*/  LDL.LU.64 R164, [R1+0x1420] ;  /* 0x0014200001a47983 */ /* 0x000ee20000300a00 */
[----:B-1----:R-:W-:-:S05]  /*4c570*/  IMAD.MOV.U32 R0, RZ, RZ, R167 ;  /* 0x000000ffff007224 */ /* 0x002fca00078e00a7 */
[----:B------:R1:W-:Y:S04]  /*4c580*/  STL [R1+0x1098], R0 ;  /* 0x0010980001007387 */ /* 0x0003e80000100800 */
[----:B----4-:R4:W-:Y:S04]  /*4c590*/  STL [R1+0x10a4], R160 ;  /* 0x0010a4a001007387 */ /* 0x0109e80000100800 */
[----:B------:R-:W3:Y:S01]  /*4c5a0*/  LDL.LU.64 R166, [R1+0x1428] ;  /* 0x0014280001a67983 */ /* 0x000ee20000300a00 */
        /* <DEDUP_REMOVED lines=12> */
[----:B-1----:R-:W-:-:S03]  /*4c670*/  MOV R0, R57 ;  /* 0x0000003900007202 */ /* 0x002fc60000000f00 */
[----:B------:R-:W-:Y:S04]  /*4c680*/  STL [R1+0x10c4], R172 ;  /* 0x0010c4ac01007387 */ /* 0x000fe80000100800 */
[----:B------:R1:W-:Y:S04]  /*4c690*/  STL [R1+0x10b8], R0 ;  /* 0x0010b80001007387 */ /* 0x0003e80000100800 */
[----:B------:R-:W5:Y:S01]  /*4c6a0*/  LDL.LU.64 R56, [R1+0x1448] ;  /* 0x0014480001387983 */ /* 0x000f620000300a00 */
[----:B-1----:R-:W-:-:S03]  /*4c6b0*/  IMAD.MOV.U32 R0, RZ, RZ, R173 ;  /* 0x000000ffff007224 */ /* 0x002fc600078e00ad */
        /* <DEDUP_REMOVED lines=12> */
[----:B------:R-:W-:Y:S04]  /*4c780*/  STL [R1+0x10e4], R176 ;  /* 0x0010e4b001007387 */ /* 0x000fe80000100800 */
[----:B------:R1:W-:Y:S04]  /*4c790*/  STL [R1+0x10d8], R0 ;  /* 0x0010d80001007387 */ /* 0x0003e80000100800 */
[----:B------:R-:W2:Y:S01]  /*4c7a0*/  LDL.LU.64 R170, [R1+0x1468] ;  /* 0x0014680001aa7983 */ /* 0x000ea20000300a00 */
[----:B-1----:R-:W-:-:S03]  /*4c7b0*/  IMAD.MOV.U32 R0, RZ, RZ, R177 ;  /* 0x000000ffff007224 */ /* 0x002fc600078e00b1 */
[----:B---3--:R-:W-:Y:S04]  /*4c7c0*/  STL [R1+0x10ec], R58 ;  /* 0x0010ec3a01007387 */ /* 0x008fe80000100800 */
[----:B------:R1:W-:Y:S02]  /*4c7d0*/  STL [R1+0x10e0], R0 ;  /* 0x0010e00001007387 */ /* 0x0003e40000100800 */
[----:B-1----:R-:W-:Y:S02]  /*4c7e0*/  MOV R0, R59 ;  /* 0x0000003b00007202 */ /* 0x002fe40000000f00 */
[----:B------:R-:W3:Y:S04]  /*4c7f0*/  LDL.LU.64 R58, [R1+0x1470] ;  /* 0x00147000013a7983 */ /* 0x000ee80000300a00 */
[----:B------:R1:W-:Y:S04]  /*4c800*/  STL [R1+0x10e8], R0 ;  /* 0x0010e80001007387 */ /* 0x0003e80000100800 */
[----:B------:R1:W-:Y:S02]  /*4c810*/  STL [R1+0x10f4], R164 ;  /* 0x0010f4a401007387 */ /* 0x0003e40000100800 */
[----:B-1----:R-:W-:-:S02]  /*4c820*/  IMAD.MOV.U32 R0, RZ, RZ, R165 ;  /* 0x000000ffff007224 */ /* 0x002fc400078e00a5 */
[----:B------:R-:W-:Y:S04]  /*4c830*/  STL [R1+0x10fc], R166 ;  /* 0x0010fca601007387 */ /* 0x000fe80000100800 */
[----:B------:R1:W-:Y:S04]  /*4c840*/  STL [R1+0x10f0], R0 ;  /* 0x0010f00001007387 */ /* 0x0003e80000100800 */
[----:B------:R-:W3:Y:S01]  /*4c850*/  LDL.LU.64 R164, [R1+0x1478] ;  /* 0x0014780001a47983 */ /* 0x000ee20000300a00 */
[----:B-1----:R-:W-:-:S03]  /*4c860*/  IMAD.MOV.U32 R0, RZ, RZ, R167 ;  /* 0x000000ffff007224 */ /* 0x002fc600078e00a7 */
[----:B----4-:R-:W-:Y:S04]  /*4c870*/  STL [R1+0x1104], R160 ;  /* 0x001104a001007387 */ /* 0x010fe80000100800 */
[----:B------:R1:W-:Y:S04]  /*4c880*/  STL [R1+0x10f8], R0 ;  /* 0x0010f80001007387 */ /* 0x0003e80000100800 */
[----:B------:R-:W4:Y:S01]  /*4c890*/  LDL.LU.64 R166, [R1+0x1480] ;  /* 0x0014800001a67983 */ /* 0x000f220000300a00 */
        /* <DEDUP_REMOVED lines=11> */
[----:B------:R-:W-:Y:S01]  /*4c950*/  STL [R1+0x1124], R172 ;  /* 0x001124ac01007387 */ /* 0x000fe20000100800 */
[----:B-1----:R-:W-:-:S05]  /*4c960*/  MOV R0, R57 ;  /* 0x0000003900007202 */ /* 0x002fca0000000f00 */
        /* <DEDUP_REMOVED lines=8> */
[----:B------:R1:W-:Y:S04]  /*4c9f0*/  STL [R1+0x1128], R0 ;  /* 0x0011280001007387 */ /* 0x0003e80000100800 */
[----:B------:R-:W2:Y:S04]  /*4ca00*/  LDL.64 R176, [R1+0x16a8] ;  /* 0x0016a80001b07983 */ /* 0x000ea80000100a00 */
[----:B------:R-:W2:Y:S01]  /*4ca10*/  LDL.64 R178, [R1+0x16b0] ;  /* 0x0016b00001b27983 */ /* 0x000ea20000100a00 */
[----:B-1----:R-:W-:-:S05]  /*4ca20*/  IMAD.MOV.U32 R0, RZ, RZ, R169 ;  /* 0x000000ffff007224 */ /* 0x002fca00078e00a9 */
[----:B------:R1:W-:Y:S04]  /*4ca30*/  STL [R1+0x1130], R0 ;  /* 0x0011300001007387 */ /* 0x0003e80000100800 */
[----:B------:R-:W-:Y:S04]  /*4ca40*/  STL [R1+0x113c], R170 ;  /* 0x00113caa01007387 */ /* 0x000fe80000100800 */
[----:B------:R-:W2:Y:S01]  /*4ca50*/  LDL.64 R172, [R1+0x16b8] ;  /* 0x0016b80001ac7983 */ /* 0x000ea20000100a00 */
[----:B-1----:R-:W-:-:S03]  /*4ca60*/  IMAD.MOV.U32 R0, RZ, RZ, R171 ;  /* 0x000000ffff007224 */ /* 0x002fc600078e00ab */
[----:B------:R-:W2:Y:S04]  /*4ca70*/  LDL.64 R174, [R1+0x16c0] ;  /* 0x0016c00001ae7983 */ /* 0x000ea80000100a00 */
[----:B------:R1:W-:Y:S04]  /*4ca80*/  STL [R1+0x1138], R0 ;  /* 0x0011380001007387 */ /* 0x0003e80000100800 */
[----:B---3--:R3:W-:Y:S04]  /*4ca90*/  STL [R1+0x1144], R58 ;  /* 0x0011443a01007387 */ /* 0x0087e80000100800 */
[----:B------:R-:W2:Y:S01]  /*4caa0*/  LDL.LU.64 R168, [R1+0x16c8] ;  /* 0x0016c80001a87983 */ /* 0x000ea20000300a00 */
[----:B-1----:R-:W-:-:S03]  /*4cab0*/  IMAD.MOV.U32 R0, RZ, RZ, R59 ;  /* 0x000000ffff007224 */ /* 0x002fc600078e003b */
[----:B---3--:R-:W3:Y:S04]  /*4cac0*/  LDL.LU.64 R58, [R1+0x16d0] ;  /* 0x0016d000013a7983 */ /* 0x008ee80000300a00 */
[----:B------:R1:W-:Y:S04]  /*4cad0*/  STL [R1+0x1140], R0 ;  /* 0x0011400001007387 */ /* 0x0003e80000100800 */
[----:B------:R4:W-:Y:S04]  /*4cae0*/  STL [R1+0x114c], R164 ;  /* 0x00114ca401007387 */ /* 0x0009e80000100800 */
[----:B------:R-:W3:Y:S01]  /*4caf0*/  LDL.LU.64 R170, [R1+0x16d8] ;  /* 0x0016d80001aa7983 */ /* 0x000ee20000300a00 */
[----:B-1----:R-:W-:-:S03]  /*4cb00*/  MOV R0, R165 ;  /* 0x000000a500007202 */ /* 0x002fc60000000f00 */
        /* <DEDUP_REMOVED lines=11> */
[----:B-1----:R-:W-:-:S05]  /*4cbc0*/  IMAD.MOV.U32 R0, RZ, RZ, R163 ;  /* 0x000000ffff007224 */ /* 0x002fca00078e00a3 */
[----:B------:R1:W-:Y:S04]  /*4cbd0*/  STL [R1+0x1160], R0 ;  /* 0x0011600001007387 */ /* 0x0003e80000100800 */
[----:B------:R-:W-:Y:S04]  /*4cbe0*/  STL [R1+0x116c], R42 ;  /* 0x00116c2a01007387 */ /* 0x000fe80000100800 */
[----:B------:R-:W-:Y:S01]  /*4cbf0*/  STL [R1+0x1168], R43 ;  /* 0x0011682b01007387 */ /* 0x000fe20000100800 */
[----:B-1----:R-:W-:-:S03]  /*4cc00*/  IMAD.MOV.U32 R0, RZ, RZ, R57 ;  /* 0x000000ffff007224 */ /* 0x002fc600078e0039 */
[----:B------:R1:W-:Y:S04]  /*4cc10*/  STL [R1+0x1174], R56 ;  /* 0x0011743801007387 */ /* 0x0003e80000100800 */
[----:B------:R-:W5:Y:S04]  /*4cc20*/  LDL.LU.64 R162, [R1+0x16f8] ;  /* 0x0016f80001a27983 */ /* 0x000f680000300a00 */
[----:B------:R-:W-:Y:S04]  /*4cc30*/  STL [R1+0x117c], R246 ;  /* 0x00117cf601007387 */ /* 0x000fe80000100800 */
[----:B------:R1:W-:Y:S04]  /*4cc40*/  STL [R1+0x1170], R0 ;  /* 0x0011700001007387 */ /* 0x0003e80000100800 */
[----:B-1----:R-:W5:Y:S01]  /*4cc50*/  LDL.LU.64 R56, [R1+0x1700] ;  /* 0x0017000001387983 */ /* 0x002f620000300a00 */
[----:B------:R-:W-:-:S03]  /*4cc60*/  IMAD.MOV.U32 R0, RZ, RZ, R247 ;  /* 0x000000ffff007224 */ /* 0x000fc600078e00f7 */
[----:B--2---:R-:W-:Y:S04]  /*4cc70*/  STL [R1+0x1184], R176 ;  /* 0x001184b001007387 */ /* 0x004fe80000100800 */
[----:B------:R1:W-:Y:S04]  /*4cc80*/  STL [R1+0x1178], R0 ;  /* 0x0011780001007387 */ /* 0x0003e80000100800 */
[----:B------:R-:W-:Y:S01]  /*4cc90*/  STL [R1+0x118c], R178 ;  /* 0x00118cb201007387 */ /* 0x000fe20000100800 */
[----:B-1----:R-:W-:-:S05]  /*4cca0*/  MOV R0, R177 ;  /* 0x000000b100007202 */ /* 0x002fca0000000f00 */
[----:B------:R1:W-:Y:S04]  /*4ccb0*/  STL [R1+0x1180], R0 ;  /* 0x0011800001007387 */ /* 0x0003e80000100800 */
[----:B------:R-:W-:Y:S01]  /*4ccc0*/  STL [R1+0x1194], R172 ;  /* 0x001194ac01007387 */ /* 0x000fe20000100800 */
[----:B-1----:R-:W-:-:S05]  /*4ccd0*/  IMAD.MOV.U32 R0, RZ, RZ, R179 ;  /* 0x000000ffff007224 */ /* 0x002fca00078e00b3 */
[----:B------:R1:W-:Y:S04]  /*4cce0*/  STL [R1+0x1188], R0 ;  /* 0x0011880001007387 */ /* 0x0003e80000100800 */
[----:B------:R-:W-:Y:S01]  /*4ccf0*/  STL [R1+0x119c], R174 ;  /* 0x00119cae01007387 */ /* 0x000fe20000100800 */
[----:B-1----:R-:W-:-:S05]  /*4cd00*/  IMAD.MOV.U32 R0, RZ, RZ, R173 ;  /* 0x000000ffff007224 */ /* 0x002fca00078e00ad */
[----:B------:R1:W-:Y:S02]  /*4cd10*/  STL [R1+0x1190], R0 ;  /* 0x0011900001007387 */ /* 0x0003e40000100800 */
[----:B-1----:R-:W-:Y:S02]  /*4cd20*/  IMAD.MOV.U32 R0, RZ, RZ, R175 ;  /* 0x000000ffff007224 */ /* 0x002fe400078e00af */
[----:B------:R-:W-:Y:S04]  /*4cd30*/  STL [R1+0x11a4], R168 ;  /* 0x0011a4a801007387 */ /* 0x000fe80000100800 */
[----:B------:R1:W-:Y:S04]  /*4cd40*/  STL [R1+0x1198], R0 ;  /* 0x0011980001007387 */ /* 0x0003e80000100800 */
[----:B---3--:R-:W-:Y:S01]  /*4cd50*/  STL [R1+0x11ac], R58 ;  /* 0x0011ac3a01007387 */ /* 0x008fe20000100800 */
[----:B-1----:R-:W-:-:S05]  /*4cd60*/  IMAD.MOV.U32 R0, RZ, RZ, R169 ;  /* 0x000000ffff007224 */ /* 0x002fca00078e00a9 */
[----:B------:R1:W-:Y:S04]  /*4cd70*/  STL [R1+0x11a0], R0 ;  /* 0x0011a00001007387 */ /* 0x0003e80000100800 */
[----:B------:R-:W-:Y:S01]  /*4cd80*/  STL [R1+0x11b4], R170 ;  /* 0x0011b4aa01007387 */ /* 0x000fe20000100800 */
[----:B-1----:R-:W-:-:S05]  /*4cd90*/  IMAD.MOV.U32 R0, RZ, RZ, R59 ;  /* 0x000000ffff007224 */ /* 0x002fca00078e003b */
[----:B------:R1:W-:Y:S04]  /*4cda0*/  STL [R1+0x11a8], R0 ;  /* 0x0011a80001007387 */ /* 0x0003e80000100800 */
[----:B------:R-:W2:Y:S01]  /*4cdb0*/  LDL.LU.64 R58, [R1+0x1708] ;  /* 0x00170800013a7983 */ /* 0x000ea20000300a00 */
[----:B-1----:R-:W-:-:S03]  /*4cdc0*/  MOV R0, R171 ;  /* 0x000000ab00007202 */ /* 0x002fc60000000f00 */
[----:B----4-:R-:W-:Y:S04]  /*4cdd0*/  STL [R1+0x11bc], R164 ;  /* 0x0011bca401007387 */ /* 0x010fe80000100800 */
[----:B------:R1:W-:Y:S04]  /*4cde0*/  STL [R1+0x11b0], R0 ;  /* 0x0011b00001007387 */ /* 0x0003e80000100800 */
[----:B------:R-:W3:Y:S01]  /*4cdf0*/  LDL.LU.64 R246, [R1+0x1710] ;  /* 0x0017100001f67983 */ /* 0x000ee20000300a00 */
[----:B-1----:R-:W-:-:S05]  /*4ce00*/  IMAD.MOV.U32 R0, RZ, RZ, R165 ;  /* 0x000000ffff007224 */ /* 0x002fca00078e00a5 */
[----:B------:R1:W-:Y:S04]  /*4ce10*/  STL [R1+0x11b8], R0 ;  /* 0x0011b80001007387 */ /* 0x0003e80000100800 */
[----:B-----5:R-:W-:Y:S04]  /*4ce20*/  STL [R1+0x11c4], R166 ;  /* 0x0011c4a601007387 */ /* 0x020fe80000100800 */
[----:B------:R-:W4:Y:S01]  /*4ce30*/  LDL.LU.64 R176, [R1+0x1718] ;  /* 0x0017180001b07983 */ /* 0x000f220000300a00 */
[----:B-1----:R-:W-:-:S03]  /*4ce40*/  IMAD.MOV.U32 R0, RZ, RZ, R167 ;  /* 0x000000ffff007224 */ /* 0x002fc600078e00a7 */
[----:B------:R-:W4:Y:S04]  /*4ce50*/  LDL.LU.64 R168, [R1+0x1720] ;  /* 0x0017200001a87983 */ /* 0x000f280000300a00 */
[----:B------:R1:W-:Y:S04]  /*4ce60*/  STL [R1+0x11c0], R0 ;  /* 0x0011c00001007387 */ /* 0x0003e80000100800 */
[----:B------:R-:W-:Y:S04]  /*4ce70*/  STL [R1+0x11cc], R160 ;  /* 0x0011cca001007387 */ /* 0x000fe80000100800 */
[----:B------:R-:W4:Y:S01]  /*4ce80*/  LDL.LU.64 R170, [R1+0x1728] ;  /* 0x0017280001aa7983 */ /* 0x000f220000300a00 */
[----:B-1----:R-:W-:-:S03]  /*4ce90*/  IMAD.MOV.U32 R0, RZ, RZ, R161 ;  /* 0x000000ffff007224 */ /* 0x002fc600078e00a1 */
[----:B------:R-:W4:Y:S04]  /*4cea0*/  LDL.LU.64 R164, [R1+0x1730] ;  /* 0x0017300001a47983 */ /* 0x000f280000300a00 */
[----:B------:R1:W-:Y:S04]  /*4ceb0*/  STL [R1+0x11c8], R0 ;  /* 0x0011c80001007387 */ /* 0x0003e80000100800 */
[----:B------:R-:W-:Y:S01]  /*4cec0*/  STL [R1+0x11d4], R162 ;  /* 0x0011d4a201007387 */ /* 0x000fe20000100800 */
[----:B-1----:R-:W-:-:S03]  /*4ced0*/  IMAD.MOV.U32 R0, RZ, RZ, R163 ;  /* 0x000000ffff007224 */ /* 0x002fc600078e00a3 */
[----:B------:R-:W4:Y:S04]  /*4cee0*/  LDL.LU.64 R166, [R1+0x1738] ;  /* 0x0017380001a67983 */ /* 0x000f280000300a00 */
[----:B------:R-:W-:Y:S04]  /*4cef0*/  STL [R1+0x11dc], R56 ;  /* 0x0011dc3801007387 */ /* 0x000fe80000100800 */
[----:B------:R1:W-:Y:S04]  /*4cf00*/  STL [R1+0x11d0], R0 ;  /* 0x0011d00001007387 */ /* 0x0003e80000100800 */
[----:B------:R-:W4:Y:S01]  /*4cf10*/  LDL.LU.64 R160, [R1+0x1740] ;  /* 0x0017400001a07983 */ /* 0x000f220000300a00 */
[----:B-1----:R-:W-:-:S05]  /*4cf20*/  IMAD.MOV.U32 R0, RZ, RZ, R57 ;  /* 0x000000ffff007224 */ /* 0x002fca00078e0039 */
[----:B------:R1:W-:Y:S04]  /*4cf30*/  STL [R1+0x11d8], R0 ;  /* 0x0011d80001007387 */ /* 0x0003e80000100800 */
[----:B------:R-:W-:Y:S04]  /*4cf40*/  STL [R1+0x11e4], R72 ;  /* 0x0011e44801007387 */ /* 0x000fe80000100800 */
[----:B------:R-:W-:Y:S04]  /*4cf50*/  STL [R1+0x11e0], R73 ;  /* 0x0011e04901007387 */ /* 0x000fe80000100800 */
[----:B------:R-:W-:Y:S04]  /*4cf60*/  STL [R1+0x11ec], R74 ;  /* 0x0011ec4a01007387 */ /* 0x000fe80000100800 */
[----:B------:R-:W4:Y:S04]  /*4cf70*/  LDL.LU.64 R162, [R1+0x1748] ;  /* 0x0017480001a27983 */ /* 0x000f280000300a00 */
[----:B------:R-:W-:Y:S04]  /*4cf80*/  STL [R1+0x11e8], R75 ;  /* 0x0011e84b01007387 */ /* 0x000fe80000100800 */
[----:B------:R-:W-:Y:S04]  /*4cf90*/  STL [R1+0x11f4], R76 ;  /* 0x0011f44c01007387 */ /* 0x000fe80000100800 */
[----:B------:R-:W-:Y:S04]  /*4cfa0*/  STL [R1+0x11f0], R77 ;  /* 0x0011f04d01007387 */ /* 0x000fe80000100800 */
[----:B------:R-:W4:Y:S04]  /*4cfb0*/  LDL.LU.64 R178, [R1+0x1750] ;  /* 0x0017500001b27983 */ /* 0x000f280000300a00 */
[----:B------:R-:W-:Y:S04]  /*4cfc0*/  STL [R1+0x11fc], R78 ;  /* 0x0011fc4e01007387 */ /* 0x000fe80000100800 */
[----:B------:R-:W4:Y:S04]  /*4cfd0*/  LDL.LU.64 R172, [R1+0x1758] ;  /* 0x0017580001ac7983 */ /* 0x000f280000300a00 */
[----:B------:R-:W-:Y:S04]  /*4cfe0*/  STL [R1+0x11f8], R79 ;  /* 0x0011f84f01007387 */ /* 0x000fe80000100800 */
[----:B------:R-:W4:Y:S04]  /*4cff0*/  LDL.LU.64 R174, [R1+0x1760] ;  /* 0x0017600001ae7983 */ /* 0x000f280000300a00 */
[----:B--2---:R2:W-:Y:S04]  /*4d000*/  STL [R1+0x1204], R58 ;  /* 0x0012043a01007387 */ /* 0x0045e80000100800 */
[----:B------:R-:W5:Y:S01]  /*4d010*/  LDL.LU.64 R56, [R1+0x1768] ;  /* 0x0017680001387983 */ /* 0x000f620000300a00 */
[----:B-1----:R-:W-:-:S03]  /*4d020*/  MOV R0, R59 ;  /* 0x0000003b00007202 */ /* 0x002fc60000000f00 */
[----:B--2---:R-:W2:Y:S04]  /*4d030*/  LDL.LU.64 R58, [R1+0x1770] ;  /* 0x00177000013a7983 */ /* 0x004ea80000300a00 */
[----:B------:R1:W-:Y:S04]  /*4d040*/  STL [R1+0x1200], R0 ;  /* 0x0012000001007387 */ /* 0x0003e80000100800 */
[----:B---3--:R-:W-:Y:S01]  /*4d050*/  STL [R1+0x120c], R246 ;  /* 0x00120cf601007387 */ /* 0x008fe20000100800 */
[----:B-1----:R-:W-:-:S03]  /*4d060*/  IMAD.MOV.U32 R0, RZ, RZ, R247 ;  /* 0x000000ffff007224 */ /* 0x002fc600078e00f7 */
[----:B----4-:R-:W-:Y:S04]  /*4d070*/  STL [R1+0x1214], R176 ;  /* 0x001214b001007387 */ /* 0x010fe80000100800 */
[----:B------:R1:W-:Y:S04]  /*4d080*/  STL [R1+0x1208], R0 ;  /* 0x0012080001007387 */ /* 0x0003e80000100800 */
[----:B------:R-:W-:Y:S01]  /*4d090*/  STL [R1+0x121c], R168 ;  /* 0x00121ca801007387 */ /* 0x000fe20000100800 */
[----:B-1----:R-:W-:-:S05]  /*4d0a0*/  IMAD.MOV.U32 R0, RZ, RZ, R177 ;  /* 0x000000ffff007224 */ /* 0x002fca00078e00b1 */
        /* <DEDUP_REMOVED lines=10> */
[----:B------:R-:W3:Y:S04]  /*4d150*/  LDL.LU.64 R168, [R1+0x1778] ;  /* 0x0017780001a87983 */ /* 0x000ee80000300a00 */
[----:B------:R-:W4:Y:S01]  /*4d160*/  LDL.LU.64 R170, [R1+0x1780] ;  /* 0x0017800001aa7983 */ /* 0x000f220000300a00 */
[----:B-1----:R-:W-:-:S05]  /*4d170*/  MOV R0, R167 ;  /* 0x000000a700007202 */ /* 0x002fca0000000f00 */
[----:B------:R1:W-:Y:S04]  /*4d180*/  STL [R1+0x1230], R0 ;  /* 0x0012300001007387 */ /* 0x0003e80000100800 */
[----:B------:R1:W-:Y:S04]  /*4d190*/  STL [R1+0x123c], R160 ;  /* 0x00123ca001007387 */ /* 0x0003e80000100800 */
[----:B------:R-:W4:Y:S01]  /*4d1a0*/  LDL.LU.64 R164, [R1+0x1788] ;  /* 0x0017880001a47983 */ /* 0x000f220000300a00 */
[----:B-1----:R-:W-:-:S03]  /*4d1b0*/  IMAD.MOV.U32 R0, RZ, RZ, R161 ;  /* 0x000000ffff007224 */ /* 0x002fc600078e00a1 */
[----:B------:R-:W4:Y:S04]  /*4d1c0*/  LDL.LU.64 R166, [R1+0x1790] ;  /* 0x0017900001a67983 */ /* 0x000f280000300a00 */
[----:B------:R1:W-:Y:S04]  /*4d1d0*/  STL [R1+0x1238], R0 ;  /* 0x0012380001007387 */ /* 0x0003e80000100800 */
[----:B------:R1:W-:Y:S04]  /*4d1e0*/  STL [R1+0x1244], R162 ;  /* 0x001244a201007387 */ /* 0x0003e80000100800 */
[----:B------:R-:W4:Y:S01]  /*4d1f0*/  LDL.LU.64 R160, [R1+0x1798] ;  /* 0x0017980001a07983 */ /* 0x000f220000300a00 */
[----:B-1----:R-:W-:-:S03]  /*4d200*/  IMAD.MOV.U32 R0, RZ, RZ, R163 ;  /* 0x000000ffff007224 */ /* 0x002fc600078e00a3 */
[----:B------:R-:W4:Y:S04]  /*4d210*/  LDL.LU.64 R162, [R1+0x17a0] ;  /* 0x0017a00001a27983 */ /* 0x000f280000300a00 */
[----:B------:R1:W-:Y:S04]  /*4d220*/  STL [R1+0x1240], R0 ;  /* 0x0012400001007387 */ /* 0x0003e80000100800 */
[----:B------:R-:W-:Y:S01]  /*4d230*/  STL [R1+0x124c], R178 ;  /* 0x00124cb201007387 */ /* 0x000fe20000100800 */
[----:B-1----:R-:W-:-:S03]  /*4d240*/  IMAD.MOV.U32 R0, RZ, RZ, R179 ;  /* 0x000000ffff007224 */ /* 0x002fc600078e00b3 */
[----:B------:R-:W-:Y:S04]  /*4d250*/  STL [R1+0x1254], R172 ;  /* 0x001254ac01007387 */ /* 0x000fe80000100800 */
[----:B------:R1:W-:Y:S04]  /*4d260*/  STL [R1+0x1248], R0 ;  /* 0x0012480001007387 */ /* 0x0003e80000100800 */
[----:B------:R-:W-:Y:S01]  /*4d270*/  STL [R1+0x125c], R174 ;  /* 0x00125cae01007387 */ /* 0x000fe20000100800 */
[----:B-1----:R-:W-:-:S05]  /*4d280*/  IMAD.MOV.U32 R0, RZ, RZ, R173 ;  /* 0x000000ffff007224 */ /* 0x002fca00078e00ad */
[----:B------:R1:W-:Y:S02]  /*4d290*/  STL [R1+0x1250], R0 ;  /* 0x0012500001007387 */ /* 0x0003e40000100800 */
[----:B-1----:R-:W-:Y:S02]  /*4d2a0*/  IMAD.MOV.U32 R0, RZ, RZ, R175 ;  /* 0x000000ffff007224 */ /* 0x002fe400078e00af */
[----:B-----5:R-:W-:Y:S04]  /*4d2b0*/  STL [R1+0x1264], R56 ;  /* 0x0012643801007387 */ /* 0x020fe80000100800 */
[----:B------:R1:W-:Y:S04]  /*4d2c0*/  STL [R1+0x1258], R0 ;  /* 0x0012580001007387 */ /* 0x0003e80000100800 */
[----:B--2---:R-:W-:Y:S01]  /*4d2d0*/  STL [R1+0x126c], R58 ;  /* 0x00126c3a01007387 */ /* 0x004fe20000100800 */
[----:B-1----:R-:W-:-:S05]  /*4d2e0*/  MOV R0, R57 ;  /* 0x0000003900007202 */ /* 0x002fca0000000f00 */
[----:B------:R1:W-:Y:S04]  /*4d2f0*/  STL [R1+0x1260], R0 ;  /* 0x0012600001007387 */ /* 0x0003e80000100800 */
[----:B------:R-:W-:Y:S01]  /*4d300*/  STL [R1+0x1274], R108 ;  /* 0x0012746c01007387 */ /* 0x000fe20000100800 */
[----:B-1----:R-:W-:-:S05]  /*4d310*/  IMAD.MOV.U32 R0, RZ, RZ, R59 ;  /* 0x000000ffff007224 */ /* 0x002fca00078e003b */
[----:B------:R3:W-:Y:S04]  /*4d320*/  STL [R1+0x1268], R0 ;  /* 0x0012680001007387 */ /* 0x0007e80000100800 */
[----:B------:R-:W-:Y:S04]  /*4d330*/  STL [R1+0x1270], R109 ;  /* 0x0012706d01007387 */ /* 0x000fe80000100800 */
[----:B------:R-:W-:Y:S04]  /*4d340*/  STL [R1+0x127c], R110 ;  /* 0x00127c6e01007387 */ /* 0x000fe80000100800 */
[----:B------:R-:W-:Y:S04]  /*4d350*/  STL [R1+0x1278], R111 ;  /* 0x0012786f01007387 */ /* 0x000fe80000100800 */
[----:B------:R-:W-:Y:S04]  /*4d360*/  STL [R1+0x1284], R112 ;  /* 0x0012847001007387 */ /* 0x000fe80000100800 */
[----:B------:R-:W2:Y:S04]  /*4d370*/  LDL.LU.64 R56, [R1+0x17a8] ;  /* 0x0017a80001387983 */ /* 0x000ea80000300a00 */
[----:B------:R-:W-:Y:S04]  /*4d380*/  STL [R1+0x1280], R113 ;  /* 0x0012807101007387 */ /* 0x000fe80000100800 */
[----:B------:R-:W-:Y:S04]  /*4d390*/  STL [R1+0x128c], R114 ;  /* 0x00128c7201007387 */ /* 0x000fe80000100800 */
[----:B------:R-:W-:Y:S04]  /*4d3a0*/  STL [R1+0x1288], R115 ;  /* 0x0012887301007387 */ /* 0x000fe80000100800 */
[----:B------:R-:W5:Y:S01]  /*4d3b0*/  LDL.LU.64 R58, [R1+0x17b0] ;  /* 0x0017b000013a7983 */ /* 0x000f620000300a00 */
[----:B---3--:R-:W-:-:S03]  /*4d3c0*/  IMAD.MOV.U32 R0, RZ, RZ, R169 ;  /* 0x000000ffff007224 */ /* 0x008fc600078e00a9 */
[----:B------:R-:W-:Y:S04]  /*4d3d0*/  STL [R1+0x1294], R168 ;  /* 0x001294a801007387 */ /* 0x000fe80000100800 */
[----:B----4-:R-:W-:Y:S04]  /*4d3e0*/  STL [R1+0x129c], R170 ;  /* 0x00129caa01007387 */ /* 0x010fe80000100800 */
[----:B------:R1:W-:Y:S02]  /*4d3f0*/  STL [R1+0x1290], R0 ;  /* 0x0012900001007387 */ /* 0x0003e40000100800 */
[----:B-1----:R-:W-:-:S02]  /*4d400*/  IMAD.MOV.U32 R0, RZ, RZ, R171 ;  /* 0x000000ffff007224 */ /* 0x002fc400078e00ab */
[----:B------:R-:W-:Y:S04]  /*4d410*/  STL [R1+0x12a4], R164 ;  /* 0x0012a4a401007387 */ /* 0x000fe80000100800 */
        /* <DEDUP_REMOVED lines=23> */
[----:B------:R-:W3:Y:S04]  /*4d590*/  LDL.LU.64 R172, [R1+0x17b8] ;  /* 0x0017b80001ac7983 */ /* 0x000ee80000300a00 */
[----:B------:R-:W-:Y:S04]  /*4d5a0*/  STL [R1+0x12e8], R139 ;  /* 0x0012e88b01007387 */ /* 0x000fe80000100800 */
[----:B------:R-:W4:Y:S04]  /*4d5b0*/  LDL.LU.64 R174, [R1+0x17c0] ;  /* 0x0017c00001ae7983 */ /* 0x000f280000300a00 */
[----:B--2---:R-:W-:Y:S04]  /*4d5c0*/  STL [R1+0x12f4], R56 ;  /* 0x0012f43801007387 */ /* 0x004fe80000100800 */
[----:B------:R-:W2:Y:S01]  /*4d5d0*/  LDL.LU.64 R168, [R1+0x17c8] ;  /* 0x0017c80001a87983 */ /* 0x000ea20000300a00 */
[----:B-1----:R-:W-:-:S03]  /*4d5e0*/  IMAD.MOV.U32 R0, RZ, RZ, R57 ;  /* 0x000000ffff007224 */ /* 0x002fc600078e0039 */
[----:B------:R-:W2:Y:S04]  /*4d5f0*/  LDL.LU.64 R170, [R1+0x17d0] ;  /* 0x0017d00001aa7983 */ /* 0x000ea80000300a00 */
[----:B------:R1:W-:Y:S04]  /*4d600*/  STL [R1+0x12f0], R0 ;  /* 0x0012f00001007387 */ /* 0x0003e80000100800 */
[----:B-----5:R5:W-:Y:S04]  /*4d610*/  STL [R1+0x12fc], R58 ;  /* 0x0012fc3a01007387 */ /* 0x020be80000100800 */
[----:B------:R-:W2:Y:S01]  /*4d620*/  LDL.LU.64 R164, [R1+0x17d8] ;  /* 0x0017d80001a47983 */ /* 0x000ea20000300a00 */
[----:B-1----:R-:W-:-:S03]  /*4d630*/  IMAD.MOV.U32 R0, RZ, RZ, R59 ;  /* 0x000000ffff007224 */ /* 0x002fc600078e003b */
[----:B------:R-:W2:Y:S04]  /*4d640*/  LDL.LU.64 R166, [R1+0x17e0] ;  /* 0x0017e00001a67983 */ /* 0x000ea80000300a00 */
[----:B------:R3:W-:Y:S04]  /*4d650*/  STL [R1+0x12f8], R0 ;  /* 0x0012f80001007387 */ /* 0x0007e80000100800 */
[----:B------:R-:W-:Y:S04]  /*4d660*/  STL [R1+0x1304], R144 ;  /* 0x0013049001007387 */ /* 0x000fe80000100800 */
[----:B------:R-:W2:Y:S04]  /*4d670*/  LDL.LU.64 R160, [R1+0x17e8] ;  /* 0x0017e80001a07983 */ /* 0x000ea80000300a00 */
[----:B------:R-:W-:Y:S04]  /*4d680*/  STL [R1+0x1300], R145 ;  /* 0x0013009101007387 */ /* 0x000fe80000100800 */
[----:B------:R-:W2:Y:S04]  /*4d690*/  LDL.LU.64 R162, [R1+0x17f0] ;  /* 0x0017f00001a27983 */ /* 0x000ea80000300a00 */
[----:B------:R-:W-:Y:S04]  /*4d6a0*/  STL [R1+0x130c], R146 ;  /* 0x00130c9201007387 */ /* 0x000fe80000100800 */
[----:B------:R-:W2:Y:S04]  /*4d6b0*/  LDL.LU.64 R56, [R1+0x17f8] ;  /* 0x0017f80001387983 */ /* 0x000ea80000300a00 */
[----:B------:R-:W-:Y:S04]  /*4d6c0*/  STL [R1+0x1308], R147 ;  /* 0x0013089301007387 */ /* 0x000fe80000100800 */
[----:B-----5:R-:W5:Y:S04]  /*4d6d0*/  LDL.LU.64 R58, [R1+0x1800] ;  /* 0x00180000013a7983 */ /* 0x020f680000300a00 */
        /* <DEDUP_REMOVED lines=12> */
[----:B---3--:R-:W-:-:S03]  /*4d7a0*/  IMAD.MOV.U32 R0, RZ, RZ, R173 ;  /* 0x000000ffff007224 */ /* 0x008fc600078e00ad */
[----:B------:R-:W-:Y:S04]  /*4d7b0*/  STL [R1+0x1344], R172 ;  /* 0x001344ac01007387 */ /* 0x000fe80000100800 */
[----:B----4-:R-:W-:Y:S04]  /*4d7c0*/  STL [R1+0x134c], R174 ;  /* 0x00134cae01007387 */ /* 0x010fe80000100800 */
[----:B------:R1:W-:Y:S02]  /*4d7d0*/  STL [R1+0x1340], R0 ;  /* 0x0013400001007387 */ /* 0x0003e40000100800 */
[----:B-1----:R-:W-:-:S02]  /*4d7e0*/  IMAD.MOV.U32 R0, RZ, RZ, R175 ;  /* 0x000000ffff007224 */ /* 0x002fc400078e00af */
        /* <DEDUP_REMOVED lines=20> */
[----:B-----5:R-:W-:Y:S01]  /*4d930*/  STL [R1+0x138c], R58 ;  /* 0x00138c3a01007387 */ /* 0x020fe20000100800 */
        /* <DEDUP_REMOVED lines=22> */
[----:B------:R-:W1:Y:S04]  /*4daa0*/  LDL.LU.64 R174, [R1+0x1808] ;  /* 0x0018080001ae7983 */ /* 0x000e680000300a00 */
[----:B------:R-:W-:Y:S04]  /*4dab0*/  STL [R1+0x13dc], R198 ;  /* 0x0013dcc601007387 */ /* 0x000fe80000100800 */
[----:B------:R-:W2:Y:S04]  /*4dac0*/  LDL.LU.64 R168, [R1+0x1810] ;  /* 0x0018100001a87983 */ /* 0x000ea80000300a00 */
        /* <DEDUP_REMOVED lines=12> */
[----:B------:R-:W-:Y:S04]  /*4db90*/  STL [R1+0x1400], R209 ;  /* 0x001400d101007387 */ /* 0x000fe80000100800 */
[----:B------:R-:W5:Y:S04]  /*4dba0*/  LDL.LU.64 R166, [R1+0x1828] ;  /* 0x0018280001a67983 */ /* 0x000f680000300a00 */
        /* <DEDUP_REMOVED lines=9> */
[----:B------:R-:W-:Y:S04]  /*4dc40*/  STL [R1+0x1418], R215 ;  /* 0x001418d701007387 */ /* 0x000fe80000100800 */
[----:B------:R-:W-:Y:S04]  /*4dc50*/  STL [R1+0x1424], R216 ;  /* 0x001424d801007387 */ /* 0x000fe80000100800 */
[----:B------:R-:W-:Y:S04]  /*4dc60*/  STL [R1+0x1420], R217 ;  /* 0x001420d901007387 */ /* 0x000fe80000100800 */
[----:B------:R-:W-:Y:S04]  /*4dc70*/  STL [R1+0x142c], R218 ;  /* 0x00142cda01007387 */ /* 0x000fe80000100800 */
[----:B------:R-:W-:Y:S01]  /*4dc80*/  STL [R1+0x1428], R219 ;  /* 0x001428db01007387 */ /* 0x000fe20000100800 */
[----:B-1----:R-:W-:-:S03]  /*4dc90*/  IMAD.MOV.U32 R0, RZ, RZ, R175 ;  /* 0x000000ffff007224 */ /* 0x002fc600078e00af */
[----:B------:R-:W-:Y:S04]  /*4dca0*/  STL [R1+0x1434], R174 ;  /* 0x001434ae01007387 */ /* 0x000fe80000100800 */
[----:B--2---:R-:W-:Y:S04]  /*4dcb0*/  STL [R1+0x143c], R168 ;  /* 0x00143ca801007387 */ /* 0x004fe80000100800 */
        /* <DEDUP_REMOVED lines=8> */
[----:B------:R-:W-:Y:S01]  /*4dd40*/  STL [R1+0x1450], R229 ;  /* 0x001450e501007387 */ /* 0x000fe20000100800 */
[----:B---3--:R-:W-:-:S03]  /*4dd50*/  IMAD.MOV.U32 R0, RZ, RZ, R171 ;  /* 0x000000ffff007224 */ /* 0x008fc600078e00ab */
[----:B------:R-:W-:Y:S04]  /*4dd60*/  STL [R1+0x145c], R230 ;  /* 0x00145ce601007387 */ /* 0x000fe80000100800 */
[----:B------:R-:W-:Y:S04]  /*4dd70*/  STL [R1+0x1458], R231 ;  /* 0x001458e701007387 */ /* 0x000fe80000100800 */
[----:B------:R-:W-:Y:S04]  /*4dd80*/  STL [R1+0x1464], R170 ;  /* 0x001464aa01007387 */ /* 0x000fe80000100800 */
[----:B----4-:R-:W-:Y:S04]  /*4dd90*/  STL [R1+0x146c], R164 ;  /* 0x00146ca401007387 */ /* 0x010fe80000100800 */
[----:B------:R1:W-:Y:S04]  /*4dda0*/  STL [R1+0x1460], R0 ;  /* 0x0014600001007387 */ /* 0x0003e80000100800 */
[----:B-----5:R-:W-:Y:S01]  /*4ddb0*/  STL [R1+0x1474], R166 ;  /* 0x001474a601007387 */ /* 0x020fe20000100800 */
        /* <DEDUP_REMOVED lines=13> */
[----:B------:R-:W-:Y:S04]  /*4de90*/  STL [R1+0x1488], R0 ;  /* 0x0014880001007387 */ /* 0x000fe80000100800 */
[----:B------:R1:W-:Y:S04]  /*4dea0*/  STL [R1+0x149c], R250 ;  /* 0x00149cfa01007387 */ /* 0x0003e80000100800 */
[----:B-1----:R-:W1:Y:S01]  /*4deb0*/  S2R R250, SR_TID.X ;  /* 0x0000000000fa7919 */ /* 0x002e620000002100 */
[----:B------:R-:W-:-:S05]  /*4dec0*/  IMAD.MOV.U32 R0, RZ, RZ, R59 ;  /* 0x000000ffff007224 */ /* 0x000fca00078e003b */
[----:B------:R2:W-:Y:S02]  /*4ded0*/  STL [R1+0x1490], R0 ;  /* 0x0014900001007387 */ /* 0x0005e40000100800 */
[----:B--2---:R-:W-:-:S05]  /*4dee0*/  IMAD.MOV.U32 R0, RZ, RZ, R251 ;  /* 0x000000ffff007224 */ /* 0x004fca00078e00fb */
[----:B------:R2:W-:Y:S01]  /*4def0*/  STL [R1+0x1498], R0 ;  /* 0x0014980001007387 */ /* 0x0005e20000100800 */
[C---:B-1----:R-:W-:Y:S01]  /*4df00*/  LOP3.LUT R2, R250.reuse, 0x7, RZ, 0xc0, !PT ;  /* 0x00000007fa027812 */ /* 0x042fe200078ec0ff */
[C---:B------:R-:W-:Y:S01]  /*4df10*/  IMAD.SHL.U32 R5, R250.reuse, 0x2, RZ ;  /* 0x00000002fa057824 */ /* 0x040fe200078e00ff */
[----:B--2---:R-:W-:-:S03]  /*4df20*/  SHF.L.U32 R0, R250, 0x7, RZ ;  /* 0x00000007fa007819 */ /* 0x004fc600000006ff */
[----:B------:R-:W-:Y:S01]  /*4df30*/  IMAD.SHL.U32 R4, R2, 0x10, RZ ;  /* 0x0000001002047824 */ /* 0x000fe200078e00ff */
[----:B------:R-:W-:-:S05]  /*4df40*/  LOP3.LUT R0, R0, 0x3000, RZ, 0xc0, !PT ;  /* 0x0000300000007812 */ /* 0x000fca00078ec0ff */
[----:B------:R-:W-:Y:S01]  /*4df50*/  IMAD R2, R2, 0x200, R0 ;  /* 0x0000020002027824 */ /* 0x000fe200078e0200 */
[----:B------:R-:W-:Y:S01]  /*4df60*/  LOP3.LUT R0, R4, 0x30, R5, 0x78, !PT ;  /* 0x0000003004007812 */ /* 0x000fe200078e7805 */
[----:B------:R1:W-:Y:S04]  /*4df70*/  STL [R1+0x14a4], R248 ;  /* 0x0014a4f801007387 */ /* 0x0003e80000100800 */
[----:B------:R-:W-:Y:S01]  /*4df80*/  IMAD.IADD R36, R2, 0x1, R0 ;  /* 0x0000000102247824 */ /* 0x000fe200078e0200 */
[----:B------:R1:W-:Y:S04]  /*4df90*/  STL [R1+0x14a0], R249 ;  /* 0x0014a0f901007387 */ /* 0x0003e80000100800 */
[----:B------:R1:W-:Y:S04]  /*4dfa0*/  STL [R1+0xc0], RZ ;  /* 0x0000c0ff01007387 */ /* 0x0003e80000100800 */
[----:B------:R1:W-:Y:S04]  /*4dfb0*/  STL [R1+0xc4], RZ ;  /* 0x0000c4ff01007387 */ /* 0x0003e80000100800 */
[----:B------:R1:W-:Y:S04]  /*4dfc0*/  STL [R1+0x16ac], R36 ;  /* 0x0016ac2401007387 */ /* 0x0003e80000100800 */
        /* <DEDUP_REMOVED lines=92> */
[----:B------:R1:W-:Y:S01]  /*4e590*/  STL [R1+0x228], RZ ;  /* 0x000228ff01007387 */ /* 0x0003e20000100800 */
[----:B------:R-:W-:-:S03]  /*4e5a0*/  SHF.R.S32.HI R3, RZ, 0x1f, R252 ;  /* 0x0000001fff037819 */ /* 0x000fc600000114fc */
[----:B------:R1:W-:Y:S01]  /*4e5b0*/  STL [R1+0x22c], RZ ;  /* 0x00022cff01007387 */ /* 0x0003e20000100800 */
[----:B------:R-:W-:-:S03]  /*4e5c0*/  LOP3.LUT R7, R250, 0x3, RZ, 0xc0, !PT ;  /* 0x00000003fa077812 */ /* 0x000fc600078ec0ff */
[----:B------:R1:W-:Y:S01]  /*4e5d0*/  STL [R1+0x210], RZ ;  /* 0x000210ff01007387 */ /* 0x0003e20000100800 */
[----:B------:R-:W-:-:S03]  /*4e5e0*/  LOP3.LUT R6, R250, 0x1c, RZ, 0xc0, !PT ;  /* 0x0000001cfa067812 */ /* 0x000fc600078ec0ff */
[----:B------:R1:W-:Y:S04]  /*4e5f0*/  STL [R1+0x214], RZ ;  /* 0x000214ff01007387 */ /* 0x0003e80000100800 */
[----:B------:R1:W-:Y:S01]  /*4e600*/  STL [R1+0x218], RZ ;  /* 0x000218ff01007387 */ /* 0x0003e20000100800 */
[----:B------:R-:W-:-:S03]  /*4e610*/  LEA.HI R3, R3, R252, RZ, 0x7 ;  /* 0x000000fc03037211 */ /* 0x000fc600078f38ff */
[----:B------:R1:W-:Y:S04]  /*4e620*/  STL [R1+0x21c], RZ ;  /* 0x00021cff01007387 */ /* 0x0003e80000100800 */
[----:B------:R1:W-:Y:S01]  /*4e630*/  STL [R1+0x200], RZ ;  /* 0x000200ff01007387 */ /* 0x0003e20000100800 */
[----:B------:R-:W-:-:S03]  /*4e640*/  IMAD R7, R7, 0x120, R6 ;  /* 0x0000012007077824 */ /* 0x000fc600078e0206 */
[----:B------:R1:W-:Y:S04]  /*4e650*/  STL [R1+0x204], RZ ;  /* 0x000204ff01007387 */ /* 0x0003e80000100800 */
[----:B------:R1:W-:Y:S01]  /*4e660*/  STL [R1+0x208], RZ ;  /* 0x000208ff01007387 */ /* 0x0003e20000100800 */
[----:B------:R-:W-:-:S03]  /*4e670*/  SHF.R.S32.HI R0, RZ, 0x7, R3 ;  /* 0x00000007ff007819 */ /* 0x000fc60000011403 */
[----:B------:R1:W-:Y:S04]  /*4e680*/  STL [R1+0x20c], RZ ;  /* 0x00020cff01007387 */ /* 0x0003e80000100800 */
[----:B------:R1:W-:Y:S04]  /*4e690*/  STL [R1+0x150], RZ ;  /* 0x000150ff01007387 */ /* 0x0003e80000100800 */
[----:B------:R1:W-:Y:S01]  /*4e6a0*/  STL [R1+0x154], RZ ;  /* 0x000154ff01007387 */ /* 0x0003e20000100800 */
[----:B------:R-:W-:-:S03]  /*4e6b0*/  LOP3.LUT R2, R7, 0x20, RZ, 0x3c, !PT ;  /* 0x0000002007027812 */ /* 0x000fc600078e3cff */
[----:B------:R1:W-:Y:S01]  /*4e6c0*/  STL [R1+0x158], RZ ;  /* 0x000158ff01007387 */ /* 0x0003e20000100800 */
[----:B------:R-:W-:-:S03]  /*4e6d0*/  IADD3 R2, R0, -0x2, RZ ;  /* 0xfffffffe00027810 */ /* 0x000fc60007ffe0ff */
[----:B------:R1:W-:Y:S01]  /*4e6e0*/  STL [R1+0x15c], RZ ;  /* 0x00015cff01007387 */ /* 0x0003e20000100800 */
[----:B------:R-:W-:-:S03]  /*4e6f0*/  LOP3.LUT R0, R36, 0x40, RZ, 0x3c, !PT ;  /* 0x0000004024007812 */ /* 0x000fc600078e3cff */
        /* <DEDUP_REMOVED lines=8> */
[----:B------:R1:W-:Y:S01]  /*4e780*/  STL [R1+0x16b4], R0 ;  /* 0x0016b40001007387 */ /* 0x0003e20000100800 */
[----:B------:R-:W-:Y:S01]  /*4e790*/  USHF.R.S32.HI UR9, URZ, 0x1f, UR5 ;  /* 0x0000001f3f097899 */ /* 0x000fe20008011405 */
[----:B------:R-:W-:Y:S01]  /*4e7a0*/  CS2R R140, SRZ ;  /* 0x00000000008c7805 */ /* 0x000fe2000001ff00 */
[----:B------:R-:W-:Y:S01]  /*4e7b0*/  USHF.R.S32.HI UR10, URZ, 0x1f, UR6 ;  /* 0x0000001f3f0a7899 */ /* 0x000fe20008011406 */
        /* <DEDUP_REMOVED lines=69> */
[----:B------:R-:W-:-:S02]  /*4ec10*/  LOP3.LUT R4, R7, 0x40, RZ, 0x3c, !PT ;  /* 0x0000004007047812 */ /* 0x000fc400078e3cff */
[----:B------:R-:W-:Y:S01]  /*4ec20*/  LOP3.LUT R3, R7, 0x60, RZ, 0x3c, !PT ;  /* 0x0000006007037812 */ /* 0x000fe200078e3cff */
[----:B------:R-:W-:Y:S02]  /*4ec30*/  UIADD3 UR7, UR4, -0x100, URZ ;  /* 0xffffff0004077890 */ /* 0x000fe4000fffe03f */
[----:B------:R-:W-:Y:S02]  /*4ec40*/  USHF.L.U32 UR14, UR5, 0x2, URZ ;  /* 0x00000002050e7899 */ /* 0x000fe4000800063f */
[----:B------:R-:W-:Y:S02]  /*4ec50*/  USHF.L.U64.HI UR9, UR5, 0x2, UR9 ;  /* 0x0000000205097899 */ /* 0x000fe40008010209 */
[----:B------:R-:W-:Y:S02]  /*4ec60*/  USHF.L.U32 UR11, UR6, 0x2, URZ ;  /* 0x00000002060b7899 */ /* 0x000fe4000800063f */
[----:B------:R-:W-:Y:S02]  /*4ec70*/  UMOV UR4, URZ ;  /* 0x0000003f00047c82 */ /* 0x000fe40008000000 */
[----:B------:R-:W-:-:S02]  /*4ec80*/  UMOV UR8, 0x1 ;  /* 0x0000000100087882 */ /* 0x000fc40000000000 */
[----:B------:R-:W-:Y:S02]  /*4ec90*/  USHF.L.U64.HI UR10, UR6, 0x2, UR10 ;  /* 0x00000002060a7899 */ /* 0x000fe4000801020a */
[----:B-1----:R-:W-:Y:S02]  /*4eca0*/  UMOV UR5, 0xffffffff ;  /* 0xffffffff00057882 */ /* 0x002fe40000000000 */
.L_x_1:
[----:B------:R-:W2:Y:S01]  /*4ecb0*/  LDL R5, [R1+0x16ac] ;  /* 0x0016ac0001057983 */ /* 0x000ea20000100800 */
[----:B------:R-:W-:Y:S01]  /*4ecc0*/  UIADD3 UR5, UR5, 0x1, URZ ;  /* 0x0000000105057890 */ /* 0x000fe2000fffe03f */
[----:B------:R-:W-:-:S04]  /*4ecd0*/  DEPBAR.LE SB0, 0x2 ;  /* 0x000080800000791a */ /* 0x000fc80000000000 */
[----:B------:R-:W3:Y:S04]  /*4ece0*/  LDL.LU.64 R76, [R1+0xc0] ;  /* 0x0000c000014c7983 */ /* 0x000ee80000300a00 */
[----:B------:R-:W3:Y:S01]  /*4ecf0*/  LDL.LU.64 R78, [R1+0xc8] ;  /* 0x0000c800014e7983 */ /* 0x000ee20000300a00 */
[----:B------:R-:W-:-:S03]  /*4ed00*/  UISETP.GT.AND UP0, UPT, UR5, 0x1, UPT ;  /* 0x000000010500788c */ /* 0x000fc6000bf04270 */
[----:B------:R-:W-:Y:S01]  /*4ed10*/  STL.64 [R1+0x2538], R162 ;  /* 0x002538a201007387 */ /* 0x000fe20000100a00 */
[----:B------:R-:W-:-:S03]  /*4ed20*/  USEL UR5, UR5, URZ, !UP0 ;  /* 0x0000003f05057287 */ /* 0x000fc6000c000000 */
[----:B------:R-:W-:Y:S03]  /*4ed30*/  STL.64 [R1+0x2530], R160 ;  /* 0x002530a001007387 */ /* 0x000fe60000100a00 */
[----:B------:R-:W-:Y:S01]  /*4ed40*/  IMAD.U32 R3, RZ, RZ, UR5 ;  /* 0x00000005ff037e24 */ /* 0x000fe2000f8e00ff */
[----:B------:R-:W-:Y:S04]  /*4ed50*/  STL.64 [R1+0x2528], R58 ;  /* 0x0025283a01007387 */ /* 0x000fe80000100a00 */
[----:B------:R1:W-:Y:S04]  /*4ed60*/  STL.64 [R1+0x2520], R56 ;  /* 0x0025203801007387 */ /* 0x0003e80000100a00 */
[----:B------:R-:W4:Y:S04]  /*4ed70*/  S2R R0, SR_TID.X ;  /* 0x0000000000007919 */ /* 0x000f280000002100 */
[----:B-1----:R-:W5:Y:S04]  /*4ed80*/  LDL.LU.64 R56, [R1+0xa0] ;  /* 0x0000a00001387983 */ /* 0x002f680000300a00 */
[----:B------:R-:W5:Y:S01]  /*4ed90*/  LDL.LU.64 R58, [R1+0xa8] ;  /* 0x0000a800013a7983 */ /* 0x000f620000300a00 */
[----:B----4-:R-:W-:-:S02]  /*4eda0*/  LOP3.LUT R4, R0, 0x1c, RZ, 0xc0, !PT ;  /* 0x0000001c00047812 */ /* 0x010fc400078ec0ff */
[C---:B------:R-:W-:Y:S02]  /*4edb0*/  LOP3.LUT R2, R0.reuse, 0x3, RZ, 0xc0, !PT ;  /* 0x0000000300027812 */ /* 0x040fe400078ec0ff */
[C---:B------:R-:W-:Y:S02]  /*4edc0*/  LOP3.LUT R7, R0.reuse, 0x1c, RZ, 0xc0, !PT ;  /* 0x0000001c00077812 */ /* 0x040fe400078ec0ff */
[----:B------:R-:W-:Y:S01]  /*4edd0*/  LOP3.LUT R6, R0, 0x3, RZ, 0xc0, !PT ;  /* 0x0000000300067812 */ /* 0x000fe200078ec0ff */
[----:B------:R-:W-:Y:S01]  /*4ede0*/  IMAD R2, R2, 0x120, R4 ;  /* 0x0000012002027824 */ /* 0x000fe200078e0204 */
[----:B------:R-:W-:-:S03]  /*4edf0*/  MOV R0, UR5 ;  /* 0x0000000500007c02 */ /* 0x000fc60008000f00 */
[----:B------:R-:W-:Y:S01]  /*4ee00*/  IMAD R6, R6, 0x120, R7 ;  /* 0x0000012006067824 */ /* 0x000fe200078e0207 */
[----:B------:R-:W-:Y:S01]  /*4ee10*/  LOP3.LUT R2, R2, 0x20, RZ, 0x3c, !PT ;  /* 0x0000002002027812 */ /* 0x000fe200078e3cff */
[----:B------:R-:W-:Y:S02]  /*4ee20*/  IMAD.U32 R4, RZ, RZ, UR5 ;  /* 0x00000005ff047e24 */ /* 0x000fe4000f8e00ff */
[----:B------:R-:W-:Y:S01]  /*4ee30*/  IMAD R3, R3, 0x8000, R6 ;  /* 0x0000800003037824 */ /* 0x000fe200078e0206 */
[----:B------:R-:W-:Y:S01]  /*4ee40*/  BAR.SYNC.DEFER_BLOCKING 0x0 ;  /* 0x0000000000007b1d */ /* 0x000fe20000010000 */
[----:B------:R-:W-:-:S05]  /*4ee50*/  IMAD R252, R0, 0x8000, R2 ;  /* 0x0000800000fc7824 */ /* 0x000fca00078e0202 */
[----:B------:R-:W1:Y:S04]  /*4ee60*/  S2R R2, SR_TID.X ;  /* 0x0000000000027919 */ /* 0x000e680000002100 */
[----:B------:R-:W-:Y:S04]  /*4ee70*/  LDS R216, [R3+0x80000] ;  /* 0x0800000003d87984 */ /* 0x000fe80000000800 */
[----:B------:R-:W-:Y:S01]  /*4ee80*/  LDS R218, [R3+0x80400] ;  /* 0x0804000003da7984 */ /* 0x000fe20000000800 */
[C---:B-1----:R-:W-:Y:S02]  /*4ee90*/  LOP3.LUT R37, R2.reuse, 0x1c, RZ, 0xc0, !PT ;  /* 0x0000001c02257812 */ /* 0x042fe400078ec0ff */
[----:B------:R-:W-:Y:S01]  /*4eea0*/  LOP3.LUT R36, R2, 0x3, RZ, 0xc0, !PT ;  /* 0x0000000302247812 */ /* 0x000fe200078ec0ff */
[----:B------:R-:W-:Y:S04]  /*4eeb0*/  LDS R217, [R252+0x80000] ;  /* 0x08000000fcd97984 */ /* 0x000fe80000000800 */
[----:B------:R-:W-:Y:S01]  /*4eec0*/  IMAD R36, R36, 0x120, R37 ;  /* 0x0000012024247824 */ /* 0x000fe200078e0225 */
[----:B------:R-:W-:Y:S04]  /*4eed0*/  LDS R219, [R252+0x80400] ;  /* 0x08040000fcdb7984 */ /* 0x000fe80000000800 */
[----:B------:R-:W-:Y:S01]  /*4eee0*/  LOP3.LUT R36, R36, 0x40, RZ, 0x3c, !PT ;  /* 0x0000004024247812 */ /* 0x000fe200078e3cff */
[----:B------:R-:W-:Y:S04]  /*4eef0*/  LDS R72, [R3+0x80080] ;  /* 0x0800800003487984 */ /* 0x000fe80000000800 */
[----:B------:R-:W-:Y:S01]  /*4ef00*/  IMAD R160, R4, 0x8000, R36 ;  /* 0x0000800004a07824 */ /* 0x000fe200078e0224 */
[C---:B------:R-:W-:Y:S01]  /*4ef10*/  LOP3.LUT R7, R2.reuse, 0x1c, RZ, 0xc0, !PT ;  /* 0x0000001c02077812 */ /* 0x040fe200078ec0ff */
[----:B------:R-:W-:Y:S01]  /*4ef20*/  LDS R74, [R3+0x80480] ;  /* 0x08048000034a7984 */ /* 0x000fe20000000800 */
[----:B------:R-:W-:Y:S01]  /*4ef30*/  LOP3.LUT R6, R2, 0x3, RZ, 0xc0, !PT ;  /* 0x0000000302067812 */ /* 0x000fe200078ec0ff */
[----:B------:R-:W-:-:S02]  /*4ef40*/  IMAD.U32 R2, RZ, RZ, UR5 ;  /* 0x00000005ff027e24 */ /* 0x000fc4000f8e00ff */
[----:B------:R-:W-:Y:S02]  /*4ef50*/  LDS R224, [R160+0x80000] ;  /* 0x08000000a0e07984 */ /* 0x000fe40000000800 */
[----:B------:R-:W-:Y:S02]  /*4ef60*/  IMAD R6, R6, 0x120, R7 ;  /* 0x0000012006067824 */ /* 0x000fe400078e0207 */
[----:B------:R-:W-:Y:S03]  /*4ef70*/  LDS R226, [R160+0x80400] ;  /* 0x08040000a0e27984 */ /* 0x000fe60000000800 */
[----:B------:R-:W-:Y:S01]  /*4ef80*/  LOP3.LUT R6, R6, 0x60, RZ, 0x3c, !PT ;  /* 0x0000006006067812 */ /* 0x000fe200078e3cff */
[----:B------:R-:W-:Y:S03]  /*4ef90*/  LDS R40, [R160+0x80080] ;  /* 0x08008000a0287984 */ /* 0x000fe60000000800 */
[----:B------:R-:W-:Y:S01]  /*4efa0*/  LEA R2, R2, R6, 0xf ;  /* 0x0000000602027211 */ /* 0x000fe200078e78ff */
[----:B------:R-:W-:Y:S04]  /*4efb0*/  LDS R42, [R160+0x80480] ;  /* 0x08048000a02a7984 */ /* 0x000fe80000000800 */
[----:B------:R-:W-:Y:S04]  /*4efc0*/  LDS R225, [R2+0x80000] ;  /* 0x0800000002e17984 */ /* 0x000fe80000000800 */
[----:B------:R-:W-:Y:S04]  /*4efd0*/  LDS R227, [R2+0x80400] ;  /* 0x0804000002e37984 */ /* 0x000fe80000000800 */
[----:B------:R-:W-:Y:S04]  /*4efe0*/  LDS R41, [R2+0x80080] ;  /* 0x0800800002297984 */ /* 0x000fe80000000800 */
[----:B------:R-:W-:Y:S04]  /*4eff0*/  LDS R43, [R2+0x80480] ;  /* 0x08048000022b7984 */ /* 0x000fe80000000800 */
[----:B------:R-:W-:Y:S04]  /*4f000*/  LDS R73, [R252+0x80080] ;  /* 0x08008000fc497984 */ /* 0x000fe80000000800 */
[----:B------:R-:W-:Y:S04]  /*4f010*/  LDS R75, [R252+0x80480] ;  /* 0x08048000fc4b7984 */ /* 0x000fe80000000800 */
[----:B------:R-:W-:Y:S04]  /*4f020*/  STL [R1+0x470], R160 ;  /* 0x000470a001007387 */ /* 0x000fe80000100800 */
[----:B------:R-:W-:Y:S01]  /*4f030*/  STL [R1+0x474], R2 ;  /* 0x0004740201007387 */ /* 0x000fe20000100800 */
[----:B--2---:R-:W-:-:S05]  /*4f040*/  IMAD R0, R0, 0x40000, R5 ;  /* 0x0004000000007824 */ /* 0x004fca00078e0205 */
[----:B------:R-:W3:Y:S04]  /*4f050*/  LDSM.16.M88.4 R36, [R0] ;  /* 0x000000000024783b */ /* 0x000ee80000000200 */
[----:B------:R-:W5:Y:S04]  /*4f060*/  LDSM.16.M88.4 R4, [R0+0x4000] ;  /* 0x004000000004783b */ /* 0x000f680000000200 */
[----:B------:R-:W1:Y:S04]  /*4f070*/  LDSM.16.M88.4 R212, [R0+0x8000] ;  /* 0x0080000000d4783b */ /* 0x000e680000000200 */
[----:B------:R-:W-:Y:S04]  /*4f080*/  LDSM.16.M88.4 R188, [R0+0x28000] ;  /* 0x0280000000bc783b */ /* 0x000fe80000000200 */
[----:B------:R-:W-:Y:S04]  /*4f090*/  LDSM.16.M88.4 R148, [R0+0x3c000] ;  /* 0x03c000000094783b */ /* 0x000fe80000000200 */
[----:B------:R-:W-:Y:S04]  /*4f0a0*/  LDSM.16.M88.4 R208, [R0+0xc000] ;  /* 0x00c0000000d0783b */ /* 0x000fe80000000200 */
[----:B------:R-:W2:Y:S04]  /*4f0b0*/  LDSM.16.M88.4 R112, [R0+0x10000] ;  /* 0x010000000070783b */ /* 0x000ea80000000200 */
[----:B------:R-:W4:Y:S04]  /*4f0c0*/  LDSM.16.M88.4 R108, [R0+0x14000] ;  /* 0x01400000006c783b */ /* 0x000f280000000200 */
[----:B------:R-:W1:Y:S04]  /*4f0d0*/  LDSM.16.M88.4 R204, [R0+0x18000] ;  /* 0x0180000000cc783b */ /* 0x000e680000000200 */
[----:B------:R-:W1:Y:S01]  /*4f0e0*/  LDSM.16.M88.4 R200, [R0+0x1c000] ;  /* 0x01c0000000c8783b */ /* 0x000e620000000200 */
[-C--:B---3--:R-:W-:Y:S03]  /*4f0f0*/  HMMA.1688.F32.TF32 R76, R216, R36.reuse, R76 ;  /* 0x00000024d84c723c */ /* 0x088fe6000008104c */
[----:B------:R-:W3:Y:S04]  /*4f100*/  LDSM.16.M88.4 R196, [R0+0x20000] ;  /* 0x0200000000c4783b */ /* 0x000ee80000000200 */
[----:B------:R-:W1:Y:S01]  /*4f110*/  LDSM.16.M88.4 R192, [R0+0x24000] ;  /* 0x0240000000c0783b */ /* 0x000e620000000200 */
[-C--:B------:R-:W-:Y:S03]  /*4f120*/  HMMA.1688.F32.TF32 R96, R224, R36.reuse, R96 ;  /* 0x00000024e060723c */ /* 0x080fe60000081060 */
[----:B------:R-:W-:Y:S04]  /*4f130*/  LDSM.16.M88.4 R180, [R0+0x30000] ;  /* 0x0300000000b4783b */ /* 0x000fe80000000200 */
[----:B------:R-:W1:Y:S01]  /*4f140*/  LDSM.16.M88.4 R184, [R0+0x2c000] ;  /* 0x02c0000000b8783b */ /* 0x000e620000000200 */
[-C--:B------:R-:W-:Y:S03]  /*4f150*/  HMMA.1688.F32.TF32 R52, R72, R36.reuse, R52 ;  /* 0x000000244834723c */ /* 0x080fe60000081034 */
[----:B------:R-:W1:Y:S04]  /*4f160*/  LDSM.16.M88.4 R156, [R0+0x34000] ;  /* 0x03400000009c783b */ /* 0x000e680000000200 */
[----:B------:R-:W1:Y:S04]  /*4f170*/  LDSM.16.M88.4 R152, [R0+0x38000] ;  /* 0x038000000098783b */ /* 0x000e680000000200 */
[----:B------:R-:W-:Y:S04]  /*4f180*/  STL.64 [R1+0x10], R76 ;  /* 0x0000104c01007387 */ /* 0x000fe80000100a00 */
[----:B------:R2:W-:Y:S02]  /*4f190*/  STL.64 [R1+0x18], R78 ;  /* 0x0000184e01007387 */ /* 0x0005e40000100a00 */
[----:B--2---:R-:W-:Y:S02]  /*4f1a0*/  HMMA.1688.F32.TF32 R76, R40, R36, R104 ;  /* 0x00000024284c723c */ /* 0x004fe40000081068 */
[----:B------:R-:W-:Y:S04]  /*4f1b0*/  STL.64 [R1+0x120], R96 ;  /* 0x0001206001007387 */ /* 0x000fe80000100a00 */
[----:B------:R-:W-:Y:S11]  /*4f1c0*/  STL.64 [R1+0x128], R98 ;  /* 0x0001286201007387 */ /* 0x000ff60000100a00 */
[----:B------:R-:W-:Y:S06]  /*4f1d0*/  @!UPT UIADD3 URZ, URZ, URZ, URZ ;  /* 0x0000003f3f3ff290 */ /* 0x000fec000fffe03f */
[----:B------:R-:W-:Y:S01]  /*4f1e0*/  STL.64 [R1+0x330], R76 ;  /* 0x0003304c01007387 */ /* 0x000fe20000100a00 */
[----:B------:R-:W-:-:S03]  /*4f1f0*/  IMAD.MOV.U32 R2, RZ, RZ, R79 ;  /* 0x000000ffff027224 */ /* 0x000fc600078e004f */
[----:B------:R-:W-:Y:S04]  /*4f200*/  STL.64 [R1+0xd0], R52 ;  /* 0x0000d03401007387 */ /* 0x000fe80000100a00 */
[----:B------:R5:W-:Y:S04]  /*4f210*/  STL.64 [R1+0xd8], R54 ;  /* 0x0000d83601007387 */ /* 0x000be80000100a00 */
[----:B------:R2:W-:Y:S01]  /*4f220*/  STL [R1+0x338], R78 ;  /* 0x0003384e01007387 */ /* 0x0005e20000100800 */
[-C--:B-----5:R-:W-:Y:S08]  /*4f230*/  HMMA.1688.F32.TF32 R52, R216, R4.reuse, R56 ;  /* 0x00000004d834723c */ /* 0x0a0ff00000081038 */
[-C--:B--2---:R-:W-:Y:S08]  /*4f240*/  HMMA.1688.F32.TF32 R76, R224, R4.reuse, R92 ;  /* 0x00000004e04c723c */ /* 0x084ff0000008105c */
[-C--:B------:R-:W-:Y:S08]  /*4f250*/  HMMA.1688.F32.TF32 R56, R72, R4.reuse, R48 ;  /* 0x000000044838723c */ /* 0x080ff00000081030 */
[----:B------:R-:W-:Y:S01]  /*4f260*/  HMMA.1688.F32.TF32 R48, R40, R4, R100 ;  /* 0x000000042830723c */ /* 0x000fe20000081064 */
[----:B------:R-:W-:Y:S06]  /*4f270*/  STL [R1+0x2518], R2 ;  /* 0x0025180201007387 */ /* 0x000fec0000100800 */
[----:B------:R-:W-:Y:S04]  /*4f280*/  STL.64 [R1+0x110], R76 ;  /* 0x0001104c01007387 */ /* 0x000fe80000100a00 */
[----:B------:R-:W-:Y:S04]  /*4f290*/  STL.64 [R1+0x118], R78 ;  /* 0x0001184e01007387 */ /* 0x000fe80000100a00 */
[----:B------:R-:W2:Y:S04]  /*4f2a0*/  LDL.LU.64 R144, [R1+0x1f0] ;  /* 0x0001f00001907983 */ /* 0x000ea80000300a00 */
[----:B------:R-:W-:Y:S04]  /*4f2b0*/  STL.64 [R1+0x50], R56 ;  /* 0x0000503801007387 */ /* 0x000fe80000100a00 */
[----:B------:R-:W-:Y:S04]  /*4f2c0*/  STL.64 [R1+0x58], R58 ;  /* 0x0000583a01007387 */ /* 0x000fe80000100a00 */
[----:B------:R-:W2:Y:S04]  /*4f2d0*/  LDL.LU.64 R146, [R1+0x1f8] ;  /* 0x0001f80001927983 */ /* 0x000ea80000300a00 */
[----:B------:R5:W-:Y:S04]  /*4f2e0*/  STL.64 [R1+0x130], R48 ;  /* 0x0001303001007387 */ /* 0x000be80000100a00 */
[----:B------:R1:W-:Y:S04]  /*4f2f0*/  STL.64 [R1+0x138], R50 ;  /* 0x0001383201007387 */ /* 0x0003e80000100a00 */
[----:B------:R-:W3:Y:S04]  /*4f300*/  LDL.LU.64 R128, [R1+0x1e0] ;  /* 0x0001e00001807983 */ /* 0x000ee80000300a00 */
[----:B------:R-:W3:Y:S04]  /*4f310*/  LDL.LU.64 R130, [R1+0x1e8] ;  /* 0x0001e80001827983 */ /* 0x000ee80000300a00 */
[----:B------:R-:W3:Y:S04]  /*4f320*/  LDL.LU.64 R132, [R1+0x1d0] ;  /* 0x0001d00001847983 */ /* 0x000ee80000300a00 */
[----:B------:R-:W3:Y:S04]  /*4f330*/  LDL.LU.64 R134, [R1+0x1d8] ;  /* 0x0001d80001867983 */ /* 0x000ee80000300a00 */
[----:B------:R-:W3:Y:S04]  /*4f340*/  LDL.LU.64 R96, [R1+0x1c0] ;  /* 0x0001c00001607983 */ /* 0x000ee80000300a00 */
[----:B------:R-:W3:Y:S04]  /*4f350*/  LDL.LU.64 R98, [R1+0x1c8] ;  /* 0x0001c80001627983 */ /* 0x000ee80000300a00 */
[----:B-----5:R-:W5:Y:S04]  /*4f360*/  LDL.LU.64 R48, [R1+0x1b0] ;  /* 0x0001b00001307983 */ /* 0x020f680000300a00 */
[----:B-1----:R-:W5:Y:S04]  /*4f370*/  LDL.LU.64 R50, [R1+0x1b8] ;  /* 0x0001b80001327983 */ /* 0x002f680000300a00 */
        /* <DEDUP_REMOVED lines=8> */
[----:B------:R-:W4:Y:S04]  /*4f400*/  LDL.LU.64 R56, [R1+0x160] ;  /* 0x0001600001387983 */ /* 0x000f280000300a00 */
[----:B------:R-:W4:Y:S01]  /*4f410*/  LDL.LU.64 R58, [R1+0x168] ;  /* 0x00016800013a7983 */ /* 0x000f220000300a00 */
[C---:B------:R-:W-:Y:S08]  /*4f420*/  HMMA.1688.F32.TF32 R88, R224.reuse, R212, R88 ;  /* 0x000000d4e058723c */ /* 0x040ff00000081058 */
[----:B------:R-:W-:Y:S01]  /*4f430*/  HMMA.1688.F32.TF32 R16, R224, R112, R16 ;  /* 0x00000070e010723c */ /* 0x000fe20000081010 */
[----:B------:R-:W-:Y:S11]  /*4f440*/  STL [R1+0x2424], R0 ;  /* 0x0024240001007387 */ /* 0x000ff60000100800 */
[----:B------:R-:W-:Y:S03]  /*4f450*/  @!UPT UIADD3 URZ, URZ, URZ, URZ ;  /* 0x0000003f3f3ff290 */ /* 0x000fe6000fffe03f */
[----:B------:R-:W-:Y:S04]  /*4f460*/  STL.64 [R1+0xc0], R88 ;  /* 0x0000c05801007387 */ /* 0x000fe80000100a00 */
[----:B------:R-:W-:Y:S01]  /*4f470*/  STL.64 [R1+0xc8], R90 ;  /* 0x0000c85a01007387 */ /* 0x000fe20000100a00 */
[C---:B--2---:R-:W-:Y:S08]  /*4f480*/  HMMA.1688.F32.TF32 R100, R216.reuse, R212, R144 ;  /* 0x000000d4d864723c */ /* 0x044ff00000081090 */
[C---:B---3--:R-:W-:Y:S08]  /*4f490*/  HMMA.1688.F32.TF32 R144, R216.reuse, R188, R92 ;  /* 0x000000bcd890723c */ /* 0x048ff0000008105c */
[----:B----4-:R-:W-:Y:S08]  /*4f4a0*/  HMMA.1688.F32.TF32 R92, R216, R148, R56 ;  /* 0x00000094d85c723c */ /* 0x010ff00000081038 */
[C---:B------:R-:W-:Y:S11]  /*4f4b0*/  HMMA.1688.F32.TF32 R56, R224.reuse, R208, R64 ;  /* 0x000000d0e038723c */ /* 0x040ff60000081040 */
[----:B------:R-:W-:Y:S11]  /*4f4c0*/  @!UPT UIADD3 URZ, URZ, URZ, URZ ;  /* 0x0000003f3f3ff290 */ /* 0x000ff6000fffe03f */
[----:B------:R-:W-:Y:S01]  /*4f4d0*/  @!UPT UIADD3 URZ, URZ, URZ, URZ ;  /* 0x0000003f3f3ff290 */ /* 0x000fe2000fffe03f */
[----:B------:R1:W-:Y:S04]  /*4f4e0*/  STL.64 [R1+0xb0], R56 ;  /* 0x0000b03801007387 */ /* 0x0003e80000100a00 */
[----:B------:R2:W-:Y:S04]  /*4f4f0*/  STL.64 [R1+0xb8], R58 ;  /* 0x0000b83a01007387 */ /* 0x0005e80000100a00 */
[----:B-1----:R-:W3:Y:S04]  /*4f500*/  LDL.LU.64 R56, [R1+0x300] ;  /* 0x0003000001387983 */ /* 0x002ee80000300a00 */
[----:B------:R-:W-:Y:S04]  /*4f510*/  STL.64 [R1+0xa0], R16 ;  /* 0x0000a01001007387 */ /* 0x000fe80000100a00 */
[----:B------:R-:W-:Y:S04]  /*4f520*/  STL.64 [R1+0xa8], R18 ;  /* 0x0000a81201007387 */ /* 0x000fe80000100a00 */
[----:B--2---:R-:W3:Y:S01]  /*4f530*/  LDL.LU.64 R58, [R1+0x308] ;  /* 0x00030800013a7983 */ /* 0x004ee20000300a00 */
[C---:B------:R-:W-:Y:S11]  /*4f540*/  HMMA.1688.F32.TF32 R8, R224.reuse, R108, R8 ;  /* 0x0000006ce008723c */ /* 0x040ff60000081008 */
[----:B------:R-:W-:Y:S11]  /*4f550*/  @!UPT UIADD3 URZ, URZ, URZ, URZ ;  /* 0x0000003f3f3ff290 */ /* 0x000ff6000fffe03f */
[----:B------:R-:W-:Y:S01]  /*4f560*/  @!UPT UIADD3 URZ, URZ, URZ, URZ ;  /* 0x0000003f3f3ff290 */ /* 0x000fe2000fffe03f */
[----:B------:R-:W-:Y:S04]  /*4f570*/  STL.64 [R1+0x90], R8 ;  /* 0x0000900801007387 */ /* 0x000fe80000100a00 */
[----:B------:R1:W-:Y:S04]  /*4f580*/  STL.64 [R1+0x98], R10 ;  /* 0x0000980a01007387 */ /* 0x0003e80000100a00 */
[----:B------:R-:W2:Y:S04]  /*4f590*/  LDL.LU.64 R64, [R1+0x2f0] ;  /* 0x0002f00001407983 */ /* 0x000ea80000300a00 */
[----:B------:R-:W2:Y:S01]  /*4f5a0*/  LDL.LU.64 R66, [R1+0x2f8] ;  /* 0x0002f80001427983 */ /* 0x000ea20000300a00 */
[C---:B-1----:R-:W-:Y:S11]  /*4f5b0*/  HMMA.1688.F32.TF32 R8, R224.reuse, R204, R68 ;  /* 0x000000cce008723c */ /* 0x042ff60000081044 */
[----:B------:R-:W-:Y:S11]  /*4f5c0*/  @!UPT UIADD3 URZ, URZ, URZ, URZ ;  /* 0x0000003f3f3ff290 */ /* 0x000ff6000fffe03f */
[----:B------:R-:W-:Y:S01]  /*4f5d0*/  @!UPT UIADD3 URZ, URZ, URZ, URZ ;  /* 0x0000003f3f3ff290 */ /* 0x000fe2000fffe03f */
[----:B------:R-:W-:Y:S04]  /*4f5e0*/  STL.64 [R1+0x80], R8 ;  /* 0x0000800801007387 */ /* 0x000fe80000100a00 */
[----:B------:R1:W-:Y:S04]  /*4f5f0*/  STL.64 [R1+0x88], R10 ;  /* 0x0000880a01007387 */ /* 0x0003e80000100a00 */
[----:B------:R-:W4:Y:S04]  /*4f600*/  LDL.LU.64 R16, [R1+0x2c0] ;  /* 0x0002c00001107983 */ /* 0x000f280000300a00 */
[----:B------:R-:W4:Y:S01]  /*4f610*/  LDL.LU.64 R18, [R1+0x2c8] ;  /* 0x0002c80001127983 */ /* 0x000f220000300a00 */
[C---:B-1----:R-:W-:Y:S08]  /*4f620*/  HMMA.1688.F32.TF32 R8, R224.reuse, R200, R20 ;  /* 0x000000c8e008723c */ /* 0x042ff00000081014 */
[C---:B------:R-:W-:Y:S11]  /*4f630*/  HMMA.1688.F32.TF32 R20, R224.reuse, R196, R80 ;  /* 0x000000c4e014723c */ /* 0x040ff60000081050 */
[----:B------:R-:W-:Y:S04]  /*4f640*/  @!UPT UIADD3 URZ, URZ, URZ, URZ ;  /* 0x0000003f3f3ff290 */ /* 0x000fe8000fffe03f */
[----:B------:R-:W-:Y:S04]  /*4f650*/  STL.64 [R1+0x70], R8 ;  /* 0x0000700801007387 */ /* 0x000fe80000100a00 */
[----:B------:R1:W-:Y:S02]  /*4f660*/  STL.64 [R1+0x78], R10 ;  /* 0x0000780a01007387 */ /* 0x0003e40000100a00 */
[C---:B-1----:R-:W-:Y:S02]  /*4f670*/  HMMA.1688.F32.TF32 R8, R224.reuse, R192, R44 ;  /* 0x000000c0e008723c */ /* 0x042fe4000008102c */
[----:B------:R-:W-:Y:S04]  /*4f680*/  STL.64 [R1+0x60], R20 ;  /* 0x0000601401007387 */ /* 0x000fe80000100a00 */
[----:B------:R1:W-:Y:S02]  /*4f690*/  STL.64 [R1+0x68], R22 ;  /* 0x0000681601007387 */ /* 0x0003e40000100a00 */
[C---:B------:R-:W-:Y:S08]  /*4f6a0*/  HMMA.1688.F32.TF32 R44, R224.reuse, R188, R84 ;  /* 0x000000bce02c723c */ /* 0x040ff00000081054 */
[C---:B-1----:R-:W-:Y:S07]  /*4f6b0*/  HMMA.1688.F32.TF32 R20, R224.reuse, R184, R60 ;  /* 0x000000b8e014723c */ /* 0x042fee000008103c */
[----:B------:R-:W-:Y:S04]  /*4f6c0*/  STL.64 [R1+0x40], R8 ;  /* 0x0000400801007387 */ /* 0x000fe80000100a00 */
[----:B------:R1:W-:Y:S02]  /*4f6d0*/  STL.64 [R1+0x48], R10 ;  /* 0x0000480a01007387 */ /* 0x0003e40000100a00 */
[----:B-1----:R-:W-:Y:S02]  /*4f6e0*/  HMMA.1688.F32.TF32 R8, R224, R180, R24 ;  /* 0x000000b4e008723c */ /* 0x002fe40000081018 */
[----:B------:R-:W-:Y:S04]  /*4f6f0*/  STL.64 [R1+0x30], R44 ;  /* 0x0000302c01007387 */ /* 0x000fe80000100a00 */
[----:B------:R-:W-:Y:S11]  /*4f700*/  STL.64 [R1+0x38], R46 ;  /* 0x0000382e01007387 */ /* 0x000ff60000100a00 */
[----:B------:R-:W-:Y:S06]  /*4f710*/  @!UPT UIADD3 URZ, URZ, URZ, URZ ;  /* 0x0000003f3f3ff290 */ /* 0x000fec000fffe03f */
[----:B------:R-:W-:Y:S01]  /*4f720*/  STL [R1], R8 ;  /* 0x0000000801007387 */ /* 0x000fe20000100800 */
[----:B------:R-:W-:-:S03]  /*4f730*/  IMAD.MOV.U32 R2, RZ, RZ, R9 ;  /* 0x000000ffff027224 */ /* 0x000fc600078e0009 */
[----:B------:R-:W-:Y:S04]  /*4f740*/  STL.64 [R1+0x20], R20 ;  /* 0x0000201401007387 */ /* 0x000fe80000100a00 */
[----:B------:R-:W-:Y:S04]  /*4f750*/  STL.64 [R1+0x28], R22 ;  /* 0x0000281601007387 */ /* 0x000fe80000100a00 */
[----:B------:R3:W-:Y:S02]  /*4f760*/  STL.64 [R1+0x8], R10 ;  /* 0x0000080a01007387 */ /* 0x0007e40000100a00 */
[----:B---3--:R-:W-:Y:S02]  /*4f770*/  HMMA.1688.F32.TF32 R8, R72, R212, R56 ;  /* 0x000000d44808723c */ /* 0x008fe40000081038 */
[----:B------:R-:W3:Y:S04]  /*4f780*/  LDL.LU.64 R56, [R1+0x2a0] ;  /* 0x0002a00001387983 */ /* 0x000ee80000300a00 */
[----:B------:R-:W3:Y:S04]  /*4f790*/  LDL.LU.64 R58, [R1+0x2a8] ;  /* 0x0002a800013a7983 */ /* 0x000ee80000300a00 */
[----:B------:R-:W3:Y:S01]  /*4f7a0*/  LDL.LU.64 R24, [R1+0x290] ;  /* 0x0002900001187983 */ /* 0x000ee20000300a00 */
[C---:B------:R-:W-:Y:S03]  /*4f7b0*/  HMMA.1688.F32.TF32 R248, R224.reuse, R156, R28 ;  /* 0x0000009ce0f8723c */ /* 0x040fe6000008101c */
[----:B------:R-:W3:Y:S04]  /*4f7c0*/  LDL.LU.64 R26, [R1+0x298] ;  /* 0x00029800011a7983 */ /* 0x000ee80000300a00 */
[----:B------:R-:W3:Y:S04]  /*4f7d0*/  LDL.LU.64 R68, [R1+0x280] ;  /* 0x0002800001447983 */ /* 0x000ee80000300a00 */
[----:B------:R-:W3:Y:S04]  /*4f7e0*/  LDL.LU.64 R70, [R1+0x288] ;  /* 0x0002880001467983 */ /* 0x000ee80000300a00 */
[----:B------:R-:W3:Y:S04]  /*4f7f0*/  LDL.LU.64 R28, [R1+0x270] ;  /* 0x00027000011c7983 */ /* 0x000ee80000300a00 */
[----:B------:R-:W3:Y:S04]  /*4f800*/  LDL.LU.64 R30, [R1+0x278] ;  /* 0x00027800011e7983 */ /* 0x000ee80000300a00 */
[----:B------:R-:W3:Y:S01]  /*4f810*/  LDL.LU.64 R84, [R1+0x260] ;  /* 0x0002600001547983 */ /* 0x000ee20000300a00 */
[----:B------:R-:W-:Y:S03]  /*4f820*/  HMMA.1688.F32.TF32 R228, R224, R152, R32 ;  /* 0x00000098e0e4723c */ /* 0x000fe60000081020 */
[----:B------:R-:W3:Y:S04]  /*4f830*/  LDL.LU.64 R86, [R1+0x268] ;  /* 0x0002680001567983 */ /* 0x000ee80000300a00 */
[----:B------:R-:W3:Y:S04]  /*4f840*/  LDL.LU.64 R44, [R1+0x250] ;  /* 0x00025000012c7983 */ /* 0x000ee80000300a00 */
[----:B------:R-:W3:Y:S04]  /*4f850*/  LDL.LU.64 R46, [R1+0x258] ;  /* 0x00025800012e7983 */ /* 0x000ee80000300a00 */
[----:B------:R-:W3:Y:S04]  /*4f860*/  LDL.LU.64 R80, [R1+0x240] ;  /* 0x0002400001507983 */ /* 0x000ee80000300a00 */
[----:B------:R-:W3:Y:S01]  /*4f870*/  LDL.LU.64 R82, [R1+0x248] ;  /* 0x0002480001527983 */ /* 0x000ee20000300a00 */
[----:B------:R-:W-:Y:S01]  /*4f880*/  HMMA.1688.F32.TF32 R128, R216, R208, R128 ;  /* 0x000000d0d880723c */ /* 0x000fe20000081080 */
[----:B------:R-:W-:-:S07]  /*4f890*/  IMAD.MOV.U32 R37, RZ, RZ, R160 ;  /* 0x000000ffff257224 */ /* 0x000fce00078e00a0 */
[-C--:B------:R-:W-:Y:S08]  /*4f8a0*/  HMMA.1688.F32.TF32 R132, R216, R112.reuse, R132 ;  /* 0x00000070d884723c */ /* 0x080ff00000081084 */
[----:B----4-:R-:W-:Y:S01]  /*4f8b0*/  HMMA.1688.F32.TF32 R32, R72, R112, R16 ;  /* 0x000000704820723c */ /* 0x010fe20000081010 */
[----:B------:R-:W4:Y:S04]  /*4f8c0*/  LDL.LU.64 R16, [R1+0x230] ;  /* 0x0002300001107983 */ /* 0x000f280000300a00 */
[----:B------:R-:W4:Y:S04]  /*4f8d0*/  LDL.LU.64 R18, [R1+0x238] ;  /* 0x0002380001127983 */ /* 0x000f280000300a00 */
[----:B------:R-:W4:Y:S04]  /*4f8e0*/  LDL.LU.64 R60, [R1+0x220] ;  /* 0x00022000013c7983 */ /* 0x000f280000300a00 */
[----:B------:R-:W4:Y:S01]  /*4f8f0*/  LDL.LU.64 R62, [R1+0x228] ;  /* 0x00022800013e7983 */ /* 0x000f220000300a00 */
[C---:B------:R-:W-:Y:S03]  /*4f900*/  HMMA.1688.F32.TF32 R96, R216.reuse, R108, R96 ;  /* 0x0000006cd860723c */ /* 0x040fe60000081060 */
[----:B------:R-:W4:Y:S04]  /*4f910*/  LDL.LU.64 R20, [R1+0x210] ;  /* 0x0002100001147983 */ /* 0x000f280000300a00 */
[----:B------:R-:W4:Y:S01]  /*4f920*/  LDL.LU.64 R22, [R1+0x218] ;  /* 0x0002180001167983 */ /* 0x000f220000300a00 */
[C---:B-----5:R-:W-:Y:S03]  /*4f930*/  HMMA.1688.F32.TF32 R48, R216.reuse, R204, R48 ;  /* 0x000000ccd830723c */ /* 0x060fe60000081030 */
[----:B------:R-:W5:Y:S04]  /*4f940*/  LDL.LU.64 R88, [R1+0x200] ;  /* 0x0002000001587983 */ /* 0x000f680000300a00 */
[----:B------:R-:W5:Y:S01]  /*4f950*/  LDL.LU.64 R90, [R1+0x208] ;  /* 0x00020800015a7983 */ /* 0x000f620000300a00 */
[C---:B------:R-:W-:Y:S08]  /*4f960*/  HMMA.1688.F32.TF32 R104, R216.reuse, R200, R104 ;  /* 0x000000c8d868723c */ /* 0x040ff00000081068 */
[C---:B------:R-:W-:Y:S08]  /*4f970*/  HMMA.1688.F32.TF32 R76, R216.reuse, R196, R76 ;  /* 0x000000c4d84c723c */ /* 0x040ff0000008104c */
[C---:B------:R-:W-:Y:S08]  /*4f980*/  HMMA.1688.F32.TF32 R136, R216.reuse, R192, R136 ;  /* 0x000000c0d888723c */ /* 0x040ff00000081088 */
[C---:B------:R-:W-:Y:S08]  /*4f990*/  HMMA.1688.F32.TF32 R140, R216.reuse, R184, R140 ;  /* 0x000000b8d88c723c */ /* 0x040ff0000008108c */
[C---:B------:R-:W-:Y:S08]  /*4f9a0*/  HMMA.1688.F32.TF32 R116, R216.reuse, R180, R116 ;  /* 0x000000b4d874723c */ /* 0x040ff00000081074 */
[C---:B------:R-:W-:Y:S08]  /*4f9b0*/  HMMA.1688.F32.TF32 R124, R216.reuse, R156, R124 ;  /* 0x0000009cd87c723c */ /* 0x040ff0000008107c */
[----:B------:R-:W-:Y:S01]  /*4f9c0*/  HMMA.1688.F32.TF32 R120, R216, R152, R120 ;  /* 0x00000098d878723c */ /* 0x000fe20000081078 */
[----:B------:R-:W4:Y:S04]  /*4f9d0*/  LDL.LU.64 R216, [R1+0x150] ;  /* 0x0001500001d87983 */ /* 0x000f280000300a00 */
[----:B------:R-:W4:Y:S03]  /*4f9e0*/  LDL.LU.64 R218, [R1+0x158] ;  /* 0x0001580001da7983 */ /* 0x000f260000300a00 */
[----:B------:R-:W-:Y:S01]  /*4f9f0*/  HMMA.1688.F32.TF32 R224, R224, R148, R12 ;  /* 0x00000094e0e0723c */ /* 0x000fe2000008100c */
[----:B------:R-:W4:Y:S04]  /*4fa00*/  LDL.LU.64 R160, [R1+0x140] ;  /* 0x0001400001a07983 */ /* 0x000f280000300a00 */
[----:B------:R-:W4:Y:S03]  /*4fa10*/  LDL.LU.64 R162, [R1+0x148] ;  /* 0x0001480001a27983 */ /* 0x000f260000300a00 */
[C---:B--2---:R-:W-:Y:S08]  /*4fa20*/  HMMA.1688.F32.TF32 R12, R72.reuse, R208, R64 ;  /* 0x000000d0480c723c */ /* 0x044ff00000081040 */
[----:B---3--:R-:W-:Y:S01]  /*4fa30*/  HMMA.1688.F32.TF32 R64, R72, R108, R56 ;  /* 0x0000006c4840723c */ /* 0x008fe20000081038 */
[----:B------:R-:W2:Y:S04]  /*4fa40*/  LDL.LU.64 R56, [R1+0xe0] ;  /* 0x0000e00001387983 */ /* 0x000ea80000300a00 */
[----:B------:R-:W2:Y:S03]  /*4fa50*/  LDL.LU.64 R58, [R1+0xe8] ;  /* 0x0000e800013a7983 */ /* 0x000ea60000300a00 */
[C---:B----4-:R-:W-:Y:S11]  /*4fa60*/  HMMA.1688.F32.TF32 R160, R40.reuse, R112, R160 ;  /* 0x0000007028a0723c */ /* 0x050ff600000810a0 */
[----:B------:R-:W-:Y:S11]  /*4fa70*/  @!UPT UIADD3 URZ, URZ, URZ, URZ ;  /* 0x0000003f3f3ff290 */ /* 0x000ff6000fffe03f */
[----:B------:R-:W-:Y:S01]  /*4fa80*/  @!UPT UIADD3 URZ, URZ, URZ, URZ ;  /* 0x0000003f3f3ff290 */ /* 0x000fe2000fffe03f */
[----:B------:R-:W-:Y:S04]  /*4fa90*/  STL.64 [R1+0x100], R160 ;  /* 0x000100a001007387 */ /* 0x000fe80000100a00 */
[----:B------:R1:W-:Y:S04]  /*4faa0*/  STL.64 [R1+0x108], R162 ;  /* 0x000108a201007387 */ /* 0x0003e80000100a00 */
[----:B-1----:R-:W3:Y:S04]  /*4fab0*/  LDL.LU.64 R162, [R1+0x2538] ;  /* 0x0025380001a27983 */ /* 0x002ee80000300a00 */
[----:B------:R-:W3:Y:S01]  /*4fac0*/  LDL.LU.64 R160, [R1+0x2530] ;  /* 0x0025300001a07983 */ /* 0x000ee20000300a00 */
[C---:B--2---:R-:W-:Y:S11]  /*4fad0*/  HMMA.1688.F32.TF32 R56, R40.reuse, R108, R56 ;  /* 0x0000006c2838723c */ /* 0x044ff60000081038 */
[----:B------:R-:W-:Y:S11]  /*4fae0*/  @!UPT UIADD3 URZ, URZ, URZ, URZ ;  /* 0x0000003f3f3ff290 */ /* 0x000ff6000fffe03f */
[----:B------:R-:W-:Y:S01]  /*4faf0*/  @!UPT UIADD3 URZ, URZ, URZ, URZ ;  /* 0x0000003f3f3ff290 */ /* 0x000fe2000fffe03f */
[----:B------:R-:W-:Y:S04]  /*4fb00*/  STL.64 [R1+0xf0], R56 ;  /* 0x0000f03801007387 */ /* 0x000fe80000100a00 */
[----:B------:R1:W-:Y:S04]  /*4fb10*/  STL.64 [R1+0xf8], R58 ;  /* 0x0000f83a01007387 */ /* 0x0003e80000100a00 */
[----:B-1----:R-:W2:Y:S04]  /*4fb20*/  LDL.LU.64 R58, [R1+0x2528] ;  /* 0x00252800013a7983 */ /* 0x002ea80000300a00 */
[----:B------:R-:W2:Y:S01]  /*4fb30*/  LDL.LU.64 R56, [R1+0x2520] ;  /* 0x0025200001387983 */ /* 0x000ea20000300a00 */
[-C--:B------:R-:W-:Y:S08]  /*4fb40*/  HMMA.1688.F32.TF32 R232, R40, R204.reuse, R232 ;  /* 0x000000cc28e8723c */ /* 0x080ff000000810e8 */
[C---:B------:R-:W-:Y:S08]  /*4fb50*/  HMMA.1688.F32.TF32 R24, R72.reuse, R204, R24 ;  /* 0x000000cc4818723c */ /* 0x040ff00000081018 */
        /* <DEDUP_REMOVED lines=8> */
[----:B-----5:R-:W-:Y:S08]  /*4fbe0*/  HMMA.1688.F32.TF32 R88, R72, R148, R88 ;  /* 0x000000944858723c */ /* 0x020ff00000081058 */
[C---:B------:R-:W-:Y:S01]  /*4fbf0*/  HMMA.1688.F32.TF32 R72, R40.reuse, R208, R216 ;  /* 0x000000d02848723c */ /* 0x040fe200000810d8 */
[----:B------:R-:W-:Y:S04]  /*4fc00*/  LDS R216, [R3+0x80800] ;  /* 0x0808000003d87984 */ /* 0x000fe80000000800 */
[----:B------:R-:W-:Y:S04]  /*4fc10*/  LDS R218, [R3+0x80c00] ;  /* 0x080c000003da7984 */ /* 0x000fe80000000800 */
[----:B------:R-:W-:Y:S04]  /*4fc20*/  LDS R217, [R252+0x80800] ;  /* 0x08080000fcd97984 */ /* 0x000fe80000000800 */
[----:B------:R-:W1:Y:S01]  /*4fc30*/  LDS R219, [R252+0x80c00] ;  /* 0x080c0000fcdb7984 */ /* 0x000e620000000800 */
[----:B------:R-:W-:Y:S01]  /*4fc40*/  MOV R36, R233 ;  /* 0x000000e900247202 */ /* 0x000fe20000000f00 */
[----:B------:R-:W-:Y:S01]  /*4fc50*/  IMAD.MOV.U32 R5, RZ, RZ, R234 ;  /* 0x000000ffff057224 */ /* 0x000fe200078e00ea */
[----:B------:R-:W-:Y:S01]  /*4fc60*/  HMMA.1688.F32.TF32 R220, R40, R212, R220 ;  /* 0x000000d428dc723c */ /* 0x000fe200000810dc */
[----:B------:R4:W-:Y:S01]  /*4fc70*/  STL [R1+0xe0], R232 ;  /* 0x0000e0e801007387 */ /* 0x0009e20000100800 */
[----:B------:R-:W-:-:S06]  /*4fc80*/  IMAD.MOV.U32 R4, RZ, RZ, R235 ;  /* 0x000000ffff047224 */ /* 0x000fcc00078e00eb */
[C---:B------:R-:W-:Y:S08]  /*4fc90*/  HMMA.1688.F32.TF32 R236, R40.reuse, R200, R236 ;  /* 0x000000c828ec723c */ /* 0x040ff000000810ec */
[C---:B------:R-:W-:Y:S08]  /*4fca0*/  HMMA.1688.F32.TF32 R240, R40.reuse, R196, R240 ;  /* 0x000000c428f0723c */ /* 0x040ff000000810f0 */
[C---:B------:R-:W-:Y:S08]  /*4fcb0*/  HMMA.1688.F32.TF32 R244, R40.reuse, R192, R244 ;  /* 0x000000c028f4723c */ /* 0x040ff000000810f4 */
[C---:B----4-:R-:W-:Y:S08]  /*4fcc0*/  HMMA.1688.F32.TF32 R232, R40.reuse, R188, R176 ;  /* 0x000000bc28e8723c */ /* 0x050ff000000810b0 */
[C---:B------:R-:W-:Y:S08]  /*4fcd0*/  HMMA.1688.F32.TF32 R172, R40.reuse, R184, R172 ;  /* 0x000000b828ac723c */ /* 0x040ff000000810ac */
[C---:B------:R-:W-:Y:S08]  /*4fce0*/  HMMA.1688.F32.TF32 R168, R40.reuse, R180, R168 ;  /* 0x000000b428a8723c */ /* 0x040ff000000810a8 */
[C---:B------:R-:W-:Y:S01]  /*4fcf0*/  HMMA.1688.F32.TF32 R164, R40.reuse, R156, R164 ;  /* 0x0000009c28a4723c */ /* 0x040fe200000810a4 */
[----:B------:R-:W-:Y:S01]  /*4fd00*/  IMAD.MOV.U32 R0, RZ, RZ, R37 ;  /* 0x000000ffff007224 */ /* 0x000fe200078e0025 */
[----:B------:R-:W-:Y:S04]  /*4fd10*/  LDS R176, [R3+0x80880] ;  /* 0x0808800003b07984 */ /* 0x000fe80000000800 */
[----:B------:R-:W-:Y:S02]  /*4fd20*/  LDS R178, [R3+0x80c80] ;  /* 0x080c800003b27984 */ /* 0x000fe40000000800 */
[----:B---3--:R-:W-:Y:S02]  /*4fd30*/  HMMA.1688.F32.TF32 R160, R40, R152, R160 ;  /* 0x0000009828a0723c */ /* 0x008fe400000810a0 */
[----:B------:R-:W-:Y:S04]  /*4fd40*/  LDS R177, [R252+0x80880] ;  /* 0x08088000fcb17984 */ /* 0x000fe80000000800 */
[----:B------:R-:W3:Y:S02]  /*4fd50*/  LDS R179, [R252+0x80c80] ;  /* 0x080c8000fcb37984 */ /* 0x000ee40000000800 */
[C---:B-1----:R-:W-:Y:S08]  /*4fd60*/  HMMA.1688.F32.TF32 R52, R216.reuse, R6, R52 ;  /* 0x00000006d834723c */ /* 0x042ff00000081034 */
[C---:B------:R-:W-:Y:S08]  /*4fd70*/  HMMA.1688.F32.TF32 R100, R216.reuse, R214, R100 ;  /* 0x000000d6d864723c */ /* 0x040ff00000081064 */
[----:B------:R-:W-:Y:S11]  /*4fd80*/  HMMA.1688.F32.TF32 R48, R216, R206, R48 ;  /* 0x000000ced830723c */ /* 0x000ff60000081030 */
[----:B------:R-:W-:Y:S11]  /*4fd90*/  @!UPT UIADD3 URZ, URZ, URZ, URZ ;  /* 0x0000003f3f3ff290 */ /* 0x000ff6000fffe03f */
[----:B------:R-:W-:Y:S02]  /*4fda0*/  @!UPT UIADD3 URZ, URZ, URZ, URZ ;  /* 0x0000003f3f3ff290 */ /* 0x000fe4000fffe03f */
[----:B------:R-:W-:Y:S02]  /*4fdb0*/  IMAD.MOV.U32 R108, RZ, RZ, R48 ;  /* 0x000000ffff6c7224 */ /* 0x000fe400078e0030 */
[----:B------:R-:W-:Y:S01]  /*4fdc0*/  IMAD.MOV.U32 R109, RZ, RZ, R49 ;  /* 0x000000ffff6d7224 */ /* 0x000fe200078e0031 */
[----:B--2---:R-:W-:Y:S01]  /*4fdd0*/  HMMA.1688.F32.TF32 R56, R40, R148, R56 ;  /* 0x000000942838723c */ /* 0x004fe20000081038 */
[----:B------:R-:W2:Y:S04]  /*4fde0*/  LDL.LU R40, [R1+0x10] ;  /* 0x0000100001287983 */ /* 0x000ea80000300800 */
[----:B------:R-:W2:Y:S04]  /*4fdf0*/  LDL.LU R41, [R1+0x14] ;  /* 0x0000140001297983 */ /* 0x000ea80000300800 */
[----:B------:R-:W2:Y:S04]  /*4fe00*/  LDL.LU R42, [R1+0x18] ;  /* 0x00001800012a7983 */ /* 0x000ea80000300800 */
[----:B------:R-:W2:Y:S04]  /*4fe10*/  LDL.LU R43, [R1+0x1c] ;  /* 0x00001c00012b7983 */ /* 0x000ea80000300800 */
[----:B------:R-:W-:Y:S04]  /*4fe20*/  STL [R1+0x2514], R52 ;  /* 0x0025143401007387 */ /* 0x000fe80000100800 */
[----:B------:R-:W-:Y:S04]  /*4fe30*/  STL [R1+0x2510], R53 ;  /* 0x0025103501007387 */ /* 0x000fe80000100800 */
[----:B------:R-:W-:Y:S04]  /*4fe40*/  STL [R1+0x250c], R54 ;  /* 0x00250c3601007387 */ /* 0x000fe80000100800 */
[----:B------:R-:W-:Y:S04]  /*4fe50*/  STL [R1+0x2508], R55 ;  /* 0x0025083701007387 */ /* 0x000fe80000100800 */
[----:B------:R-:W-:Y:S04]  /*4fe60*/  STL [R1+0x2504], R102 ;  /* 0x0025046601007387 */ /* 0x000fe80000100800 */
[----:B------:R-:W-:Y:S04]  /*4fe70*/  STL [R1+0x2500], R103 ;  /* 0x0025006701007387 */ /* 0x000fe80000100800 */
[----:B------:R1:W-:Y:S02]  /*4fe80*/  STL.64 [R1+0x228], R50 ;  /* 0x0002283201007387 */ /* 0x0003e40000100a00 */
[C---:B-1----:R-:W-:Y:S02]  /*4fe90*/  HMMA.1688.F32.TF32 R48, R216.reuse, R202, R104 ;  /* 0x000000cad830723c */ /* 0x042fe40000081068 */
[----:B------:R-:W-:Y:S04]  /*4fea0*/  STL [R1+0x24b4], R109 ;  /* 0x0024b46d01007387 */ /* 0x000fe80000100800 */
[----:B------:R-:W-:Y:S02]  /*4feb0*/  STL [R1+0x24b0], R108 ;  /* 0x0024b06c01007387 */ /* 0x000fe40000100800 */
[----:B------:R-:W-:Y:S02]  /*4fec0*/  HMMA.1688.F32.TF32 R128, R216, R210, R128 ;  /* 0x000000d2d880723c */ /* 0x000fe40000081080 */
[----:B------:R-:W-:Y:S04]  /*4fed0*/  LDS R104, [R0+0x80880] ;  /* 0x0808800000687984 */ /* 0x000fe80000000800 */
[----:B------:R-:W-:Y:S09]  /*4fee0*/  LDS R106, [R0+0x80c80] ;  /* 0x080c8000006a7984 */ /* 0x000ff20000000800 */
[----:B------:R1:W-:Y:S01]  /*4fef0*/  STL.64 [R1+0x218], R50 ;  /* 0x0002183201007387 */ /* 0x0003e20000100a00 */
[----:B------:R-:W-:Y:S01]  /*4ff00*/  IMAD.MOV.U32 R180, RZ, RZ, R48 ;  /* 0x000000ffffb47224 */ /* 0x000fe200078e0030 */
[----:B------:R-:W-:-:S02]  /*4ff10*/  MOV R181, R49 ;  /* 0x0000003100b57202 */ /* 0x000fc40000000f00 */
[C---:B-1----:R-:W-:Y:S03]  /*4ff20*/  HMMA.1688.F32.TF32 R48, R216.reuse, R198, R76 ;  /* 0x000000c6d830723c */ /* 0x042fe6000008104c */
[----:B------:R-:W-:Y:S04]  /*4ff30*/  STL [R1+0x24bc], R181 ;  /* 0x0024bcb501007387 */ /* 0x000fe80000100800 */
[----:B------:R-:W-:Y:S11]  /*4ff40*/  STL [R1+0x24b8], R180 ;  /* 0x0024b8b401007387 */ /* 0x000ff60000100800 */
[----:B------:R-:W-:Y:S05]  /*4ff50*/  @!UPT UIADD3 URZ, URZ, URZ, URZ ;  /* 0x0000003f3f3ff290 */ /* 0x000fea000fffe03f */
[----:B------:R1:W-:Y:S01]  /*4ff60*/  STL.64 [R1+0x208], R50 ;  /* 0x0002083201007387 */ /* 0x0003e20000100a00 */
[----:B------:R-:W-:Y:S02]  /*4ff70*/  IMAD.MOV.U32 R196, RZ, RZ, R48 ;  /* 0x000000ffffc47224 */ /* 0x000fe400078e0030 */
[----:B------:R-:W-:Y:S02]  /*4ff80*/  IMAD.MOV.U32 R197, RZ, RZ, R49 ;  /* 0x000000ffffc57224 */ /* 0x000fe400078e0031 */
        /* <DEDUP_REMOVED lines=8> */
[----:B------:R1:W-:Y:S04]  /*50010*/  STL [R1+0x24cc], R189 ;  /* 0x0024ccbd01007387 */ /* 0x0003e80000100800 */
[----:B------:R4:W-:Y:S04]  /*50020*/  STL [R1+0x24c8], R188 ;  /* 0x0024c8bc01007387 */ /* 0x0009e80000100800 */
[----:B------:R-:W5:Y:S01]  /*50030*/  LDL R37, [R1+0x474] ;  /* 0x0004740001257983 */ /* 0x000f620000100800 */
[----:B------:R-:W-:Y:S01]  /*50040*/  HMMA.1688.F32.TF32 R52, R216, R114, R132 ;  /* 0x00000072d834723c */ /* 0x000fe20000081084 */
[----:B------:R-:W-:-:S11]  /*50050*/  IMAD.MOV.U32 R153, RZ, RZ, R128 ;  /* 0x000000ffff997224 */ /* 0x000fd600078e0080 */
[----:B------:R-:W-:Y:S02]  /*50060*/  IMAD.MOV.U32 R108, RZ, RZ, R51 ;  /* 0x000000ffff6c7224 */ /* 0x000fe400078e0033 */
[----:B------:R-:W-:Y:S01]  /*50070*/  IMAD.MOV.U32 R109, RZ, RZ, R50 ;  /* 0x000000ffff6d7224 */ /* 0x000fe200078e0032 */
[----:B------:R-:W-:Y:S01]  /*50080*/  MOV R180, R49 ;  /* 0x0000003100b47202 */ /* 0x000fe20000000f00 */
[----:B------:R-:W-:Y:S01]  /*50090*/  IMAD.MOV.U32 R181, RZ, RZ, R48 ;  /* 0x000000ffffb57224 */ /* 0x000fe200078e0030 */
[----:B------:R-:W-:Y:S04]  /*500a0*/  STL [R1+0x24dc], R108 ;  /* 0x0024dc6c01007387 */ /* 0x000fe80000100800 */
[----:B------:R-:W-:Y:S04]  /*500b0*/  STL [R1+0x24d8], R109 ;  /* 0x0024d86d01007387 */ /* 0x000fe80000100800 */
[----:B------:R1:W-:Y:S04]  /*500c0*/  STL [R1+0x24d4], R181 ;  /* 0x0024d4b501007387 */ /* 0x0003e80000100800 */
[----:B------:R1:W-:Y:S04]  /*500d0*/  STL [R1+0x24d0], R180 ;  /* 0x0024d0b401007387 */ /* 0x0003e80000100800 */
[----:B------:R-:W5:Y:S01]  /*500e0*/  LDL.LU R132, [R1+0xd0] ;  /* 0x0000d00001847983 */ /* 0x000f620000300800 */
[----:B------:R-:W-:-:S03]  /*500f0*/  IMAD.MOV.U32 R152, RZ, RZ, R129 ;  /* 0x000000ffff987224 */ /* 0x000fc600078e0081 */
[----:B------:R-:W5:Y:S01]  /*50100*/  LDL.LU R133, [R1+0xd4] ;  /* 0x0000d40001857983 */ /* 0x000f620000300800 */
[----:B------:R-:W-:-:S03]  /*50110*/  IMAD.MOV.U32 R149, RZ, RZ, R130 ;  /* 0x000000ffff957224 */ /* 0x000fc600078e0082 */
[----:B------:R-:W5:Y:S01]  /*50120*/  LDL.LU R134, [R1+0xd8] ;  /* 0x0000d80001867983 */ /* 0x000f620000300800 */
[----:B------:R-:W-:-:S03]  /*50130*/  MOV R148, R131 ;  /* 0x0000008300947202 */ /* 0x000fc60000000f00 */
[----:B------:R-:W5:Y:S04]  /*50140*/  LDL.LU R135, [R1+0xdc] ;  /* 0x0000dc0001877983 */ /* 0x000f680000300800 */
[----:B------:R-:W5:Y:S04]  /*50150*/  LDL.LU R128, [R1+0x50] ;  /* 0x0000500001807983 */ /* 0x000f680000300800 */
[----:B------:R-:W5:Y:S04]  /*50160*/  LDL.LU R129, [R1+0x54] ;  /* 0x0000540001817983 */ /* 0x000f680000300800 */
[----:B------:R-:W5:Y:S04]  /*50170*/  LDL.LU R130, [R1+0x58] ;  /* 0x0000580001827983 */ /* 0x000f680000300800 */
[----:B------:R-:W5:Y:S01]  /*50180*/  LDL.LU R131, [R1+0x5c] ;  /* 0x00005c0001837983 */ /* 0x000f620000300800 */
[C---:B------:R-:W-:Y:S11]  /*50190*/  HMMA.1688.F32.TF32 R48, R216.reuse, R186, R140 ;  /* 0x000000bad830723c */ /* 0x040ff6000008108c */
[----:B------:R-:W-:Y:S11]  /*501a0*/  @!UPT UIADD3 URZ, URZ, URZ, URZ ;  /* 0x0000003f3f3ff290 */ /* 0x000ff6000fffe03f */
[----:B------:R-:W-:Y:S02]  /*501b0*/  @!UPT UIADD3 URZ, URZ, URZ, URZ ;  /* 0x0000003f3f3ff290 */ /* 0x000fe4000fffe03f */
[----:B-1----:R-:W-:Y:S01]  /*501c0*/  IMAD.MOV.U32 R189, RZ, RZ, R48 ;  /* 0x000000ffffbd7224 */ /* 0x002fe200078e0030 */
[----:B------:R-:W-:Y:S01]  /*501d0*/  MOV R196, R51 ;  /* 0x0000003300c47202 */ /* 0x000fe20000000f00 */
[----:B----4-:R-:W-:Y:S02]  /*501e0*/  IMAD.MOV.U32 R188, RZ, RZ, R49 ;  /* 0x000000ffffbc7224 */ /* 0x010fe400078e0031 */
[----:B------:R-:W-:Y:S02]  /*501f0*/  IMAD.MOV.U32 R197, RZ, RZ, R50 ;  /* 0x000000ffffc57224 */ /* 0x000fe400078e0032 */
[C---:B------:R-:W-:Y:S08]  /*50200*/  HMMA.1688.F32.TF32 R48, R216.reuse, R158, R124 ;  /* 0x0000009ed830723c */ /* 0x040ff0000008107c */
[C---:B------:R-:W-:Y:S08]  /*50210*/  HMMA.1688.F32.TF32 R76, R216.reuse, R182, R116 ;  /* 0x000000b6d84c723c */ /* 0x040ff00000081074 */
[----:B------:R-:W-:Y:S08]  /*50220*/  HMMA.1688.F32.TF32 R96, R216, R110, R96 ;  /* 0x0000006ed860723c */ /* 0x000ff00000081060 */
[----:B------:R-:W-:-:S02]  /*50230*/  IMAD.MOV.U32 R112, RZ, RZ, R48 ;  /* 0x000000ffff707224 */ /* 0x000fc400078e0030 */
[----:B------:R-:W-:Y:S02]  /*50240*/  IMAD.MOV.U32 R113, RZ, RZ, R49 ;  /* 0x000000ffff717224 */ /* 0x000fe400078e0031 */
[----:B------:R-:W-:Y:S02]  /*50250*/  IMAD.MOV.U32 R181, RZ, RZ, R50 ;  /* 0x000000ffffb57224 */ /* 0x000fe400078e0032 */
[----:B------:R-:W-:Y:S02]  /*50260*/  IMAD.MOV.U32 R180, RZ, RZ, R51 ;  /* 0x000000ffffb47224 */ /* 0x000fe400078e0033 */
[----:B------:R-:W-:Y:S08]  /*50270*/  HMMA.1688.F32.TF32 R48, R216, R154, R120 ;  /* 0x0000009ad830723c */ /* 0x000ff00000081078 */
[----:B---3--:R-:W-:Y:S08]  /*50280*/  HMMA.1688.F32.TF32 R120, R176, R214, R8 ;  /* 0x000000d6b078723c */ /* 0x008ff00000081008 */
[C---:B--2---:R-:W-:Y:S08]  /*50290*/  HMMA.1688.F32.TF32 R40, R216.reuse, R38, R40 ;  /* 0x00000026d828723c */ /* 0x044ff00000081028 */
[----:B------:R-:W-:Y:S01]  /*502a0*/  HMMA.1688.F32.TF32 R216, R216, R150, R92 ;  /* 0x00000096d8d8723c */ /* 0x000fe2000008105c */
[----:B------:R-:W-:Y:S07]  /*502b0*/  STL [R1+0x24ec], R196 ;  /* 0x0024ecc401007387 */ /* 0x000fee0000100800 */
[C---:B------:R-:W-:Y:S01]  /*502c0*/  HMMA.1688.F32.TF32 R8, R176.reuse, R210, R12 ;  /* 0x000000d2b008723c */ /* 0x040fe2000008100c */
[----:B------:R-:W-:Y:S04]  /*502d0*/  STL [R1+0x24e8], R197 ;  /* 0x0024e8c501007387 */ /* 0x000fe80000100800 */
[----:B------:R-:W-:Y:S04]  /*502e0*/  STL [R1+0x24e4], R188 ;  /* 0x0024e4bc01007387 */ /* 0x000fe80000100800 */
[----:B------:R-:W-:Y:S04]  /*502f0*/  STL [R1+0x24e0], R189 ;  /* 0x0024e0bd01007387 */ /* 0x000fe80000100800 */
[----:B------:R-:W-:Y:S04]  /*50300*/  STL.64 [R1+0x1c0], R76 ;  /* 0x0001c04c01007387 */ /* 0x000fe80000100a00 */
[----:B------:R-:W-:Y:S04]  /*50310*/  STL.64 [R1+0x1c8], R78 ;  /* 0x0001c84e01007387 */ /* 0x000fe80000100a00 */
[----:B------:R-:W-:Y:S04]  /*50320*/  STL [R1+0x24fc], R180 ;  /* 0x0024fcb401007387 */ /* 0x000fe80000100800 */
[----:B------:R-:W-:Y:S04]  /*50330*/  STL [R1+0x24f8], R181 ;  /* 0x0024f8b501007387 */ /* 0x000fe80000100800 */
[----:B------:R-:W-:Y:S04]  /*50340*/  STL [R1+0x24f4], R113 ;  /* 0x0024f47101007387 */ /* 0x000fe80000100800 */
[----:B------:R-:W-:Y:S01]  /*50350*/  STL [R1+0x24f0], R112 ;  /* 0x0024f07001007387 */ /* 0x000fe20000100800 */
[C---:B------:R-:W-:Y:S03]  /*50360*/  HMMA.1688.F32.TF32 R32, R176.reuse, R114, R32 ;  /* 0x00000072b020723c */ /* 0x040fe60000081020 */
[----:B------:R-:W-:Y:S04]  /*50370*/  STL [R1+0x24ac], R216 ;  /* 0x0024acd801007387 */ /* 0x000fe80000100800 */
[----:B------:R-:W-:Y:S01]  /*50380*/  STL [R1+0x24a8], R217 ;  /* 0x0024a8d901007387 */ /* 0x000fe20000100800 */
[----:B------:R-:W-:Y:S03]  /*50390*/  HMMA.1688.F32.TF32 R12, R176, R110, R64 ;  /* 0x0000006eb00c723c */ /* 0x000fe60000081040 */
[----:B------:R-:W-:Y:S04]  /*503a0*/  STL [R1+0x24a4], R218 ;  /* 0x0024a4da01007387 */ /* 0x000fe80000100800 */
[----:B------:R-:W-:Y:S04]  /*503b0*/  STL [R1+0x24a0], R219 ;  /* 0x0024a0db01007387 */ /* 0x000fe80000100800 */
[----:B------:R-:W-:Y:S04]  /*503c0*/  STL.64 [R1+0x320], R8 ;  /* 0x0003200801007387 */ /* 0x000fe80000100a00 */
[----:B------:R1:W-:Y:S01]  /*503d0*/  STL.64 [R1+0x328], R10 ;  /* 0x0003280a01007387 */ /* 0x0003e20000100a00 */
[----:B------:R-:W-:-:S02]  /*503e0*/  IMAD.MOV.U32 R102, RZ, RZ, R52 ;  /* 0x000000ffff667224 */ /* 0x000fc400078e0034 */
[----:B------:R-:W-:Y:S01]  /*503f0*/  IMAD.MOV.U32 R103, RZ, RZ, R53 ;  /* 0x000000ffff677224 */ /* 0x000fe200078e0035 */
[----:B------:R-:W-:Y:S01]  /*50400*/  LDS R92, [R0+0x80800] ;  /* 0x08080000005c7984 */ /* 0x000fe20000000800 */
[----:B------:R-:W-:Y:S02]  /*50410*/  IMAD.MOV.U32 R157, RZ, RZ, R54 ;  /* 0x000000ffff9d7224 */ /* 0x000fe400078e0036 */
[----:B------:R-:W-:Y:S01]  /*50420*/  IMAD.MOV.U32 R156, RZ, RZ, R55 ;  /* 0x000000ffff9c7224 */ /* 0x000fe200078e0037 */
[----:B------:R-:W-:Y:S01]  /*50430*/  LDS R94, [R0+0x80c00] ;  /* 0x080c0000005e7984 */ /* 0x000fe20000000800 */
[----:B-1----:R-:W-:Y:S03]  /*50440*/  HMMA.1688.F32.TF32 R8, R176, R206, R24 ;  /* 0x000000ceb008723c */ /* 0x002fe60000081018 */
[----:B------:R-:W-:Y:S04]  /*50450*/  STL.64 [R1+0x310], R32 ;  /* 0x0003102001007387 */ /* 0x000fe80000100a00 */
[----:B------:R-:W-:Y:S04]  /*50460*/  STL.64 [R1+0x318], R34 ;  /* 0x0003182201007387 */ /* 0x000fe80000100a00 */
[----:B------:R-:W-:Y:S04]  /*50470*/  STL.64 [R1+0x300], R12 ;  /* 0x0003000c01007387 */ /* 0x000fe80000100a00 */
[----:B------:R-:W-:Y:S08]  /*50480*/  STL.64 [R1+0x308], R14 ;  /* 0x0003080e01007387 */ /* 0x000ff00000100a00 */
[----:B------:R1:W-:Y:S01]  /*50490*/  STL [R1+0x2f8], R10 ;  /* 0x0002f80a01007387 */ /* 0x0003e20000100800 */
[----:B------:R-:W-:-:S02]  /*504a0*/  IMAD.MOV.U32 R204, RZ, RZ, R8 ;  /* 0x000000ffffcc7224 */ /* 0x000fc400078e0008 */
[----:B------:R-:W-:Y:S02]  /*504b0*/  IMAD.MOV.U32 R205, RZ, RZ, R9 ;  /* 0x000000ffffcd7224 */ /* 0x000fe400078e0009 */
[----:B------:R-:W-:Y:S02]  /*504c0*/  IMAD.MOV.U32 R216, RZ, RZ, R11 ;  /* 0x000000ffffd87224 */ /* 0x000fe400078e000b */
[C---:B-1----:R-:W-:Y:S11]  /*504d0*/  HMMA.1688.F32.TF32 R8, R176.reuse, R198, R28 ;  /* 0x000000c6b008723c */ /* 0x042ff6000008101c */
[----:B------:R-:W-:Y:S11]  /*504e0*/  @!UPT UIADD3 URZ, URZ, URZ, URZ ;  /* 0x0000003f3f3ff290 */ /* 0x000ff6000fffe03f */
[----:B------:R-:W-:Y:S02]  /*504f0*/  @!UPT UIADD3 URZ, URZ, URZ, URZ ;  /* 0x0000003f3f3ff290 */ /* 0x000fe4000fffe03f */
[----:B------:R-:W-:Y:S01]  /*50500*/  MOV R208, R8 ;  /* 0x0000000800d07202 */ /* 0x000fe20000000f00 */
[----:B------:R-:W-:Y:S02]  /*50510*/  IMAD.MOV.U32 R209, RZ, RZ, R9 ;  /* 0x000000ffffd17224 */ /* 0x000fe400078e0009 */
[----:B------:R-:W-:Y:S02]  /*50520*/  IMAD.MOV.U32 R196, RZ, RZ, R10 ;  /* 0x000000ffffc47224 */ /* 0x000fe400078e000a */
[----:B------:R-:W-:Y:S02]  /*50530*/  IMAD.MOV.U32 R197, RZ, RZ, R11 ;  /* 0x000000ffffc57224 */ /* 0x000fe400078e000b */
[C---:B------:R-:W-:Y:S01]  /*50540*/  HMMA.1688.F32.TF32 R8, R176.reuse, R194, R84 ;  /* 0x000000c2b008723c */ /* 0x040fe20000081054 */
[----:B------:R-:W-:Y:S01]  /*50550*/  IMAD.MOV.U32 R52, RZ, RZ, R96 ;  /* 0x000000ffff347224 */ /* 0x000fe200078e0060 */
[----:B------:R-:W-:Y:S01]  /*50560*/  MOV R53, R97 ;  /* 0x0000006100357202 */ /* 0x000fe20000000f00 */
[----:B------:R-:W-:Y:S01]  /*50570*/  IMAD.MOV.U32 R54, RZ, RZ, R98 ;  /* 0x000000ffff367224 */ /* 0x000fe200078e0062 */
[----:B------:R-:W-:Y:S01]  /*50580*/  MOV R189, R49 ;  /* 0x0000003100bd7202 */ /* 0x000fe20000000f00 */
[----:B------:R-:W-:Y:S01]  /*50590*/  IMAD.MOV.U32 R55, RZ, RZ, R99 ;  /* 0x000000ffff377224 */ /* 0x000fe200078e0063 */
[----:B-----5:R-:W-:Y:S02]  /*505a0*/  LDS R105, [R37+0x80880] ;  /* 0x0808800025697984 */ /* 0x020fe40000000800 */
[----:B------:R-:W-:Y:S01]  /*505b0*/  HMMA.1688.F32.TF32 R12, R176, R202, R68 ;  /* 0x000000cab00c723c */ /* 0x000fe20000081044 */
[----:B------:R-:W-:Y:S01]  /*505c0*/  IMAD.MOV.U32 R188, RZ, RZ, R48 ;  /* 0x000000ffffbc7224 */ /* 0x000fe200078e0030 */
[----:B------:R-:W1:Y:S01]  /*505d0*/  LDS R107, [R37+0x80c80] ;  /* 0x080c8000256b7984 */ /* 0x000e620000000800 */
[----:B------:R-:W-:-:S02]  /*505e0*/  IMAD.MOV.U32 R108, RZ, RZ, R50 ;  /* 0x000000ffff6c7224 */ /* 0x000fc400078e0032 */
[----:B------:R-:W-:Y:S01]  /*505f0*/  IMAD.MOV.U32 R109, RZ, RZ, R51 ;  /* 0x000000ffff6d7224 */ /* 0x000fe200078e0033 */
[----:B------:R-:W-:Y:S04]  /*50600*/  LDS R93, [R37+0x80800] ;  /* 0x08080000255d7984 */ /* 0x000fe80000000800 */
[----:B------:R-:W2:Y:S04]  /*50610*/  LDS R95, [R37+0x80c00] ;  /* 0x080c0000255f7984 */ /* 0x000ea80000000800 */
[----:B------:R-:W-:Y:S02]  /*50620*/  LDS R84, [R3+0x81080] ;  /* 0x0810800003547984 */ /* 0x000fe40000000800 */
[----:B------:R-:W-:Y:S01]  /*50630*/  IMAD.MOV.U32 R180, RZ, RZ, R8 ;  /* 0x000000ffffb47224 */ /* 0x000fe200078e0008 */
[----:B------:R-:W-:Y:S01]  /*50640*/  MOV R113, R10 ;  /* 0x0000000a00717202 */ /* 0x000fe20000000f00 */
[----:B------:R-:W-:Y:S01]  /*50650*/  IMAD.MOV.U32 R181, RZ, RZ, R9 ;  /* 0x000000ffffb57224 */ /* 0x000fe200078e0009 */
[----:B------:R-:W-:Y:S01]  /*50660*/  LDS R86, [R3+0x81480] ;  /* 0x0814800003567984 */ /* 0x000fe20000000800 */
[----:B------:R-:W-:-:S02]  /*50670*/  IMAD.MOV.U32 R112, RZ, RZ, R11 ;  /* 0x000000ffff707224 */ /* 0x000fc400078e000b */
[----:B------:R-:W-:Y:S01]  /*50680*/  HMMA.1688.F32.TF32 R8, R176, R190, R44 ;  /* 0x000000beb008723c */ /* 0x000fe2000008102c */
[----:B------:R-:W-:Y:S04]  /*50690*/  STL.64 [R1+0x2e0], R12 ;  /* 0x0002e00c01007387 */ /* 0x000fe80000100a00 */
[----:B------:R-:W-:Y:S04]  /*506a0*/  STL.64 [R1+0x2e8], R14 ;  /* 0x0002e80e01007387 */ /* 0x000fe80000100a00 */
[----:B------:R-:W-:Y:S04]  /*506b0*/  LDS R85, [R252+0x81080] ;  /* 0x08108000fc557984 */ /* 0x000fe80000000800 */
[----:B------:R-:W-:Y:S10]  /*506c0*/  LDS R87, [R252+0x81480] ;  /* 0x08148000fc577984 */ /* 0x000ff40000000800 */
[----:B------:R3:W-:Y:S04]  /*506d0*/  STL [R1+0x2bc], R11 ;  /* 0x0002bc0b01007387 */ /* 0x0007e80000100800 */
[----:B------:R-:W4:Y:S04]  /*506e0*/  LDL.LU R136, [R1+0x130] ;  /* 0x0001300001887983 */ /* 0x000f280000300800 */
[----:B------:R-:W4:Y:S04]  /*506f0*/  LDL.LU R137, [R1+0x134] ;  /* 0x0001340001897983 */ /* 0x000f280000300800 */
[----:B------:R-:W4:Y:S04]  /*50700*/  LDL.LU R138, [R1+0x138] ;  /* 0x00013800018a7983 */ /* 0x000f280000300800 */
[----:B------:R-:W4:Y:S04]  /*50710*/  LDL.LU R139, [R1+0x13c] ;  /* 0x00013c00018b7983 */ /* 0x000f280000300800 */
[----:B------:R-:W2:Y:S04]  /*50720*/  LDL.LU R76, [R1+0x20] ;  /* 0x00002000014c7983 */ /* 0x000ea80000300800 */
[----:B------:R-:W2:Y:S04]  /*50730*/  LDL.LU R77, [R1+0x24] ;  /* 0x00002400014d7983 */ /* 0x000ea80000300800 */
[----:B------:R-:W2:Y:S04]  /*50740*/  LDL.LU R78, [R1+0x28] ;  /* 0x00002800014e7983 */ /* 0x000ea80000300800 */
[----:B------:R-:W2:Y:S01]  /*50750*/  LDL.LU R79, [R1+0x2c] ;  /* 0x00002c00014f7983 */ /* 0x000ea20000300800 */
[----:B------:R-:W-:-:S03]  /*50760*/  IMAD.MOV.U32 R217, RZ, RZ, R8 ;  /* 0x000000ffffd97224 */ /* 0x000fc600078e0008 */
[----:B------:R-:W5:Y:S01]  /*50770*/  LDL.LU R140, [R1+0x30] ;  /* 0x00003000018c7983 */ /* 0x000f620000300800 */
[----:B------:R-:W-:-:S03]  /*50780*/  IMAD.MOV.U32 R218, RZ, RZ, R9 ;  /* 0x000000ffffda7224 */ /* 0x000fc600078e0009 */
[----:B------:R-:W5:Y:S01]  /*50790*/  LDL.LU R141, [R1+0x34] ;  /* 0x00003400018d7983 */ /* 0x000f620000300800 */
[----:B------:R-:W-:-:S03]  /*507a0*/  IMAD.MOV.U32 R219, RZ, RZ, R10 ;  /* 0x000000ffffdb7224 */ /* 0x000fc600078e000a */
[----:B------:R-:W5:Y:S04]  /*507b0*/  LDL.LU R142, [R1+0x38] ;  /* 0x00003800018e7983 */ /* 0x000f680000300800 */
[----:B------:R-:W5:Y:S04]  /*507c0*/  LDL.LU R143, [R1+0x3c] ;  /* 0x00003c00018f7983 */ /* 0x000f680000300800 */
[----:B------:R-:W5:Y:S04]  /*507d0*/  LDL.LU R8, [R1+0x40] ;  /* 0x0000400001087983 */ /* 0x000f680000300800 */
[----:B------:R-:W5:Y:S04]  /*507e0*/  LDL.LU R9, [R1+0x44] ;  /* 0x0000440001097983 */ /* 0x000f680000300800 */
[----:B------:R-:W5:Y:S04]  /*507f0*/  LDL.LU R10, [R1+0x48] ;  /* 0x00004800010a7983 */ /* 0x000f680000300800 */
[----:B---3--:R-:W3:Y:S04]  /*50800*/  LDL.LU R11, [R1+0x4c] ;  /* 0x00004c00010b7983 */ /* 0x008ee80000300800 */
        /* <DEDUP_REMOVED lines=16> */
[C---:B------:R-:W-:Y:S03]  /*50910*/  HMMA.1688.F32.TF32 R96, R176.reuse, R38, R132 ;  /* 0x00000026b060723c */ /* 0x040fe60000081084 */
[----:B------:R-:W3:Y:S04]  /*50920*/  LDL.LU R124, [R1+0xc0] ;  /* 0x0000c000017c7983 */ /* 0x000ee80000300800 */
[----:B------:R-:W3:Y:S04]  /*50930*/  LDL.LU R125, [R1+0xc4] ;  /* 0x0000c400017d7983 */ /* 0x000ee80000300800 */
[----:B------:R-:W3:Y:S04]  /*50940*/  LDL.LU R126, [R1+0xc8] ;  /* 0x0000c800017e7983 */ /* 0x000ee80000300800 */
[----:B------:R-:W3:Y:S01]  /*50950*/  LDL.LU R127, [R1+0xcc] ;  /* 0x0000cc00017f7983 */ /* 0x000ee20000300800 */
[----:B------:R-:W-:Y:S03]  /*50960*/  HMMA.1688.F32.TF32 R116, R176, R6, R128 ;  /* 0x00000006b074723c */ /* 0x000fe60000081080 */
        /* <DEDUP_REMOVED lines=13> */
[----:B------:R-:W-:-:S03]  /*50a40*/  IMAD.MOV.U32 R49, RZ, RZ, R2 ;  /* 0x000000ffff317224 */ /* 0x000fc600078e0002 */
[----:B------:R-:W3:Y:S04]  /*50a50*/  LDL.LU R13, [R1+0x64] ;  /* 0x00006400010d7983 */ /* 0x000ee80000300800 */
[----:B------:R-:W3:Y:S04]  /*50a60*/  LDL.LU R14, [R1+0x68] ;  /* 0x00006800010e7983 */ /* 0x000ee80000300800 */
[----:B------:R-:W3:Y:S04]  /*50a70*/  LDL.LU R15, [R1+0x6c] ;  /* 0x00006c00010f7983 */ /* 0x000ee80000300800 */
[----:B------:R-:W3:Y:S04]  /*50a80*/  LDL.LU R48, [R1] ;  /* 0x0000000001307983 */ /* 0x000ee80000300800 */
[----:B------:R-:W3:Y:S04]  /*50a90*/  LDL.LU R2, [R1+0x2518] ;  /* 0x0025180001027983 */ /* 0x000ee80000300800 */
[----:B------:R-:W3:Y:S04]  /*50aa0*/  LDL.LU R50, [R1+0x8] ;  /* 0x0000080001327983 */ /* 0x000ee80000300800 */
[----:B------:R-:W3:Y:S04]  /*50ab0*/  LDL.LU R51, [R1+0xc] ;  /* 0x00000c0001337983 */ /* 0x000ee80000300800 */
[----:B------:R-:W3:Y:S04]  /*50ac0*/  LDL.LU R144, [R1+0x330] ;  /* 0x0003300001907983 */ /* 0x000ee80000300800 */
[----:B------:R-:W3:Y:S04]  /*50ad0*/  LDL.LU R145, [R1+0x334] ;  /* 0x0003340001917983 */ /* 0x000ee80000300800 */
[----:B------:R-:W3:Y:S01]  /*50ae0*/  LDL.LU R146, [R1+0x338] ;  /* 0x0003380001927983 */ /* 0x000ee20000300800 */
[C---:B------:R-:W-:Y:S08]  /*50af0*/  HMMA.1688.F32.TF32 R44, R176.reuse, R186, R80 ;  /* 0x000000bab02c723c */ /* 0x040ff00000081050 */
[C---:B------:R-:W-:Y:S08]  /*50b00*/  HMMA.1688.F32.TF32 R80, R176.reuse, R182, R16 ;  /* 0x000000b6b050723c */ /* 0x040ff00000081010 */
[----:B------:R-:W-:Y:S07]  /*50b10*/  HMMA.1688.F32.TF32 R16, R176, R154, R20 ;  /* 0x0000009ab010723c */ /* 0x000fee0000081014 */
[----:B------:R1:W-:Y:S01]  /*50b20*/  STL.64 [R1+0x2a8], R46 ;  /* 0x0002a82e01007387 */ /* 0x0003e20000100a00 */
[----:B------:R-:W-:-:S02]  /*50b30*/  IMAD.MOV.U32 R212, RZ, RZ, R44 ;  /* 0x000000ffffd47224 */ /* 0x000fc400078e002c */
[----:B------:R-:W-:Y:S02]  /*50b40*/  IMAD.MOV.U32 R213, RZ, RZ, R45 ;  /* 0x000000ffffd57224 */ /* 0x000fe400078e002d */
[----:B-1----:R-:W-:Y:S03]  /*50b50*/  HMMA.1688.F32.TF32 R44, R176, R158, R60 ;  /* 0x0000009eb02c723c */ /* 0x002fe6000008103c */
[----:B------:R1:W-:Y:S04]  /*50b60*/  STL [R1+0x2494], R213 ;  /* 0x002494d501007387 */ /* 0x0003e80000100800 */
[----:B------:R1:W-:Y:S04]  /*50b70*/  STL [R1+0x2490], R212 ;  /* 0x002490d401007387 */ /* 0x0003e80000100800 */
[----:B------:R-:W-:Y:S04]  /*50b80*/  STL.64 [R1+0x290], R80 ;  /* 0x0002905001007387 */ /* 0x000fe80000100a00 */
[----:B------:R-:W-:Y:S01]  /*50b90*/  STL.64 [R1+0x298], R82 ;  /* 0x0002985201007387 */ /* 0x000fe20000100a00 */
[----:B-1----:R-:W-:-:S02]  /*50ba0*/  IMAD.MOV.U32 R213, RZ, RZ, R17 ;  /* 0x000000ffffd57224 */ /* 0x002fc400078e0011 */
[----:B------:R-:W-:Y:S01]  /*50bb0*/  IMAD.MOV.U32 R212, RZ, RZ, R18 ;  /* 0x000000ffffd47224 */ /* 0x000fe200078e0012 */
[----:B------:R-:W-:Y:S01]  /*50bc0*/  HMMA.1688.F32.TF32 R72, R104, R210, R72 ;  /* 0x000000d26848723c */ /* 0x000fe20000081048 */
[----:B------:R-:W-:Y:S04]  /*50bd0*/  LDS R81, [R37+0x81080] ;  /* 0x0810800025517984 */ /* 0x000fe80000000800 */
[----:B------:R-:W-:Y:S04]  /*50be0*/  LDS R83, [R37+0x81480] ;  /* 0x0814800025537984 */ /* 0x000fe80000000800 */
[----:B------:R-:W-:Y:S04]  /*50bf0*/  STL.64 [R1+0x280], R44 ;  /* 0x0002802c01007387 */ /* 0x000fe80000100a00 */
[----:B------:R-:W-:Y:S04]  /*50c00*/  STL.64 [R1+0x288], R46 ;  /* 0x0002882e01007387 */ /* 0x000fe80000100a00 */
[----:B------:R-:W-:Y:S04]  /*50c10*/  STL [R1+0x270], R16 ;  /* 0x0002701001007387 */ /* 0x000fe80000100800 */
[----:B------:R1:W-:Y:S04]  /*50c20*/  STL [R1+0x27c], R19 ;  /* 0x00027c1301007387 */ /* 0x0003e80000100800 */
[----:B------:R-:W-:Y:S01]  /*50c30*/  LDS R82, [R0+0x81480] ;  /* 0x0814800000527984 */ /* 0x000fe20000000800 */
[----:B-1----:R-:W-:Y:S03]  /*50c40*/  HMMA.1688.F32.TF32 R16, R176, R150, R88 ;  /* 0x00000096b010723c */ /* 0x002fe60000081058 */
[----:B------:R-:W-:Y:S04]  /*50c50*/  STL [R1+0x249c], R212 ;  /* 0x00249cd401007387 */ /* 0x000fe80000100800 */
[----:B------:R-:W-:Y:S04]  /*50c60*/  STL [R1+0x2498], R213 ;  /* 0x002498d501007387 */ /* 0x000fe80000100800 */
[----:B------:R-:W-:Y:S01]  /*50c70*/  LDS R89, [R37+0x81000] ;  /* 0x0810000025597984 */ /* 0x000fe20000000800 */
[----:B--2---:R-:W-:Y:S03]  /*50c80*/  HMMA.1688.F32.TF32 R76, R92, R186, R76 ;  /* 0x000000ba5c4c723c */ /* 0x004fe6000008104c */
[----:B------:R-:W-:Y:S04]  /*50c90*/  LDS R91, [R37+0x81400] ;  /* 0x08140000255b7984 */ /* 0x000fe80000000800 */
[----:B------:R-:W-:Y:S01]  /*50ca0*/  LDS R88, [R0+0x81000] ;  /* 0x0810000000587984 */ /* 0x000fe20000000800 */
[----:B----4-:R-:W-:Y:S03]  /*50cb0*/  HMMA.1688.F32.TF32 R136, R104, R6, R136 ;  /* 0x000000066888723c */ /* 0x010fe60000081088 */
[----:B------:R-:W-:Y:S04]  /*50cc0*/  LDS R90, [R0+0x81400] ;  /* 0x08140000005a7984 */ /* 0x000fe80000000800 */
[----:B------:R-:W-:Y:S04]  /*50cd0*/  STL.64 [R1+0x260], R16 ;  /* 0x0002601001007387 */ /* 0x000fe80000100a00 */
[----:B------:R1:W-:Y:S04]  /*50ce0*/  STL.64 [R1+0x268], R18 ;  /* 0x0002681201007387 */ /* 0x0003e80000100a00 */
[----:B------:R-:W2:Y:S04]  /*50cf0*/  LDL R80, [R1+0x16b4] ;  /* 0x0016b40001507983 */ /* 0x000ea80000100800 */
[----:B------:R-:W-:Y:S04]  /*50d00*/  STL.64 [R1+0x1a0], R72 ;  /* 0x0001a04801007387 */ /* 0x000fe80000100a00 */
[----:B------:R-:W-:Y:S04]  /*50d10*/  STL.64 [R1+0x1a8], R74 ;  /* 0x0001a84a01007387 */ /* 0x000fe80000100a00 */
[----:B------:R-:W4:Y:S04]  /*50d20*/  LDL.LU R176, [R1+0xf0] ;  /* 0x0000f00001b07983 */ /* 0x000f280000300800 */
[----:B------:R-:W4:Y:S04]  /*50d30*/  LDL.LU R177, [R1+0xf4] ;  /* 0x0000f40001b17983 */ /* 0x000f280000300800 */
[----:B------:R-:W4:Y:S04]  /*50d40*/  LDL.LU R178, [R1+0xf8] ;  /* 0x0000f80001b27983 */ /* 0x000f280000300800 */
[----:B------:R-:W4:Y:S01]  /*50d50*/  LDL.LU R179, [R1+0xfc] ;  /* 0x0000fc0001b37983 */ /* 0x000f220000300800 */
[C---:B-----5:R-:W-:Y:S08]  /*50d60*/  HMMA.1688.F32.TF32 R44, R92.reuse, R190, R140 ;  /* 0x000000be5c2c723c */ /* 0x060ff0000008108c */
[C---:B---3--:R-:W-:Y:S08]  /*50d70*/  HMMA.1688.F32.TF32 R60, R92.reuse, R114, R68 ;  /* 0x000000725c3c723c */ /* 0x048ff00000081044 */
[C---:B------:R-:W-:Y:S08]  /*50d80*/  HMMA.1688.F32.TF32 R68, R92.reuse, R198, R12 ;  /* 0x000000c65c44723c */ /* 0x040ff0000008100c */
[----:B------:R-:W-:Y:S01]  /*50d90*/  HMMA.1688.F32.TF32 R12, R92, R158, R248 ;  /* 0x0000009e5c0c723c */ /* 0x000fe200000810f8 */
[----:B------:R-:W-:Y:S01]  /*50da0*/  MOV R147, R2 ;  /* 0x0000000200937202 */ /* 0x000fe20000000f00 */
[----:B------:R-:W3:Y:S04]  /*50db0*/  LDL.LU R248, [R1+0x100] ;  /* 0x0001000001f87983 */ /* 0x000ee80000300800 */
[----:B------:R-:W3:Y:S04]  /*50dc0*/  LDL.LU R249, [R1+0x104] ;  /* 0x0001040001f97983 */ /* 0x000ee80000300800 */
[----:B------:R-:W3:Y:S04]  /*50dd0*/  LDL.LU R250, [R1+0x108] ;  /* 0x0001080001fa7983 */ /* 0x000ee80000300800 */
[----:B------:R-:W3:Y:S01]  /*50de0*/  LDL.LU R251, [R1+0x10c] ;  /* 0x00010c0001fb7983 */ /* 0x000ee20000300800 */
[----:B------:R-:W-:Y:S03]  /*50df0*/  HMMA.1688.F32.TF32 R140, R104, R38, R144 ;  /* 0x00000026688c723c */ /* 0x000fe60000081090 */
[----:B------:R-:W5:Y:S01]  /*50e00*/  LDL.LU R144, [R1+0xe0] ;  /* 0x0000e00001907983 */ /* 0x000f620000300800 */
[----:B------:R-:W-:-:S04]  /*50e10*/  IMAD.U32 R2, RZ, RZ, UR5 ;  /* 0x00000005ff027e24 */ /* 0x000fc8000f8e00ff */
[C---:B------:R-:W-:Y:S08]  /*50e20*/  HMMA.1688.F32.TF32 R20, R92.reuse, R110, R24 ;  /* 0x0000006e5c14723c */ /* 0x040ff00000081018 */
[C---:B-1----:R-:W-:Y:S08]  /*50e30*/  HMMA.1688.F32.TF32 R16, R92.reuse, R210, R28 ;  /* 0x000000d25c10723c */ /* 0x042ff0000008101c */
        /* <DEDUP_REMOVED lines=8> */
[----:B------:R-:W-:Y:S01]  /*50ec0*/  HMMA.1688.F32.TF32 R8, R92, R150, R224 ;  /* 0x000000965c08723c */ /* 0x000fe200000810e0 */
[----:B------:R-:W-:Y:S04]  /*50ed0*/  LDS R92, [R3+0x81000] ;  /* 0x08100000035c7984 */ /* 0x000fe80000000800 */
[----:B------:R-:W-:Y:S04]  /*50ee0*/  LDS R94, [R3+0x81400] ;  /* 0x08140000035e7984 */ /* 0x000fe80000000800 */
[----:B------:R-:W-:Y:S04]  /*50ef0*/  LDS R93, [R252+0x81000] ;  /* 0x08100000fc5d7984 */ /* 0x000fe80000000800 */
[----:B------:R-:W-:Y:S01]  /*50f00*/  LDS R95, [R252+0x81400] ;  /* 0x08140000fc5f7984 */ /* 0x000fe20000000800 */
[----:B------:R-:W-:Y:S01]  /*50f10*/  IMAD.MOV.U32 R145, RZ, RZ, R36 ;  /* 0x000000ffff917224 */ /* 0x000fe200078e0024 */
[----:B--2---:R-:W-:Y:S01]  /*50f20*/  LEA R2, R2, R80, 0x12 ;  /* 0x0000005002027211 */ /* 0x004fe200078e90ff */
[----:B------:R-:W-:Y:S01]  /*50f30*/  IMAD.MOV.U32 R146, RZ, RZ, R5 ;  /* 0x000000ffff927224 */ /* 0x000fe200078e0005 */
[----:B------:R-:W-:Y:S04]  /*50f40*/  LDS R80, [R0+0x81080] ;  /* 0x0810800000507984 */ /* 0x000fe80000000800 */
[----:B------:R-:W1:Y:S01]  /*50f50*/  LDSM.16.M88.4 R72, [R2] ;  /* 0x000000000248783b */ /* 0x000e620000000200 */
[----:B------:R-:W-:-:S03]  /*50f60*/  IMAD.MOV.U32 R147, RZ, RZ, R4 ;  /* 0x000000ffff937224 */ /* 0x000fc600078e0004 */
[----:B------:R-:W2:Y:S04]  /*50f70*/  LDSM.16.M88.4 R36, [R2+0x4000] ;  /* 0x004000000224783b */ /* 0x000ea80000000200 */
[----:B------:R-:W2:Y:S01]  /*50f80*/  LDSM.16.M88.4 R4, [R2+0x8000] ;  /* 0x008000000204783b */ /* 0x000ea20000000200 */
[C---:B------:R-:W-:Y:S08]  /*50f90*/  HMMA.1688.F32.TF32 R220, R104.reuse, R214, R220 ;  /* 0x000000d668dc723c */ /* 0x040ff000000810dc */
[C---:B----4-:R-:W-:Y:S08]  /*50fa0*/  HMMA.1688.F32.TF32 R212, R104.reuse, R110, R176 ;  /* 0x0000006e68d4723c */ /* 0x050ff000000810b0 */
[C---:B------:R-:W-:Y:S01]  /*50fb0*/  HMMA.1688.F32.TF32 R176, R104.reuse, R202, R236 ;  /* 0x000000ca68b0723c */ /* 0x040fe200000810ec */
[----:B------:R4:W-:Y:S07]  /*50fc0*/  STL [R1+0x246c], R3 ;  /* 0x00246c0301007387 */ /* 0x0009ee0000100800 */
[----:B------:R-:W-:Y:S01]  /*50fd0*/  HMMA.1688.F32.TF32 R200, R104, R198, R240 ;  /* 0x000000c668c8723c */ /* 0x000fe200000810f0 */
[----:B------:R2:W-:Y:S07]  /*50fe0*/  STL [R1+0x2468], R252 ;  /* 0x002468fc01007387 */ /* 0x0005ee0000100800 */
[-C--:B-1----:R-:W-:Y:S01]  /*50ff0*/  HMMA.1688.F32.TF32 R40, R92, R72.reuse, R40 ;  /* 0x000000485c28723c */ /* 0x082fe20000081028 */
[----:B------:R-:W-:Y:S04]  /*51000*/  STL [R1+0x2470], R0 ;  /* 0x0024700001007387 */ /* 0x000fe80000100800 */
[----:B------:R-:W-:Y:S04]  /*51010*/  STL [R1+0x2478], R74 ;  /* 0x0024784a01007387 */ /* 0x000fe80000100800 */
[----:B------:R-:W-:Y:S04]  /*51020*/  STL [R1+0x2474], R75 ;  /* 0x0024744b01007387 */ /* 0x000fe80000100800 */
[----:B--2---:R-:W-:Y:S04]  /*51030*/  STL [R1+0x2480], R38 ;  /* 0x0024802601007387 */ /* 0x004fe80000100800 */
[----:B------:R-:W-:Y:S04]  /*51040*/  STL [R1+0x247c], R39 ;  /* 0x00247c2701007387 */ /* 0x000fe80000100800 */
[----:B------:R-:W-:Y:S04]  /*51050*/  STL [R1+0x2488], R6 ;  /* 0x0024880601007387 */ /* 0x000fe80000100800 */
[----:B------:R-:W-:Y:S01]  /*51060*/  STL [R1+0x2484], R7 ;  /* 0x0024840701007387 */ /* 0x000fe20000100800 */
[----:B------:R-:W-:Y:S01]  /*51070*/  HMMA.1688.F32.TF32 R96, R84, R72, R96 ;  /* 0x000000485460723c */ /* 0x000fe20000081060 */
[----:B----4-:R-:W-:Y:S01]  /*51080*/  MOV R3, R40 ;  /* 0x0000002800037202 */ /* 0x010fe20000000f00 */
[----:B------:R-:W-:Y:S01]  /*51090*/  IMAD.MOV.U32 R252, RZ, RZ, R41 ;  /* 0x000000fffffc7224 */ /* 0x000fe200078e0029 */
[----:B------:R-:W-:Y:S01]  /*510a0*/  MOV R210, R196 ;  /* 0x000000c400d27202 */ /* 0x000fe20000000f00 */
[----:B------:R-:W-:Y:S01]  /*510b0*/  IMAD.MOV.U32 R228, RZ, RZ, R102 ;  /* 0x000000ffffe47224 */ /* 0x000fe200078e0066 */
[----:B------:R-:W-:Y:S01]  /*510c0*/  LDSM.16.M88.4 R236, [R2+0x3c000] ;  /* 0x03c0000002ec783b */ /* 0x000fe20000000200 */
[----:B------:R-:W-:-:S02]  /*510d0*/  IMAD.MOV.U32 R229, RZ, RZ, R103 ;  /* 0x000000ffffe57224 */ /* 0x000fc400078e0067 */
[C---:B---3--:R-:W-:Y:S08]  /*510e0*/  HMMA.1688.F32.TF32 R224, R104.reuse, R114, R248 ;  /* 0x0000007268e0723c */ /* 0x048ff000000810f8 */
[C---:B-----5:R-:W-:Y:S11]  /*510f0*/  HMMA.1688.F32.TF32 R144, R104.reuse, R206, R144 ;  /* 0x000000ce6890723c */ /* 0x060ff60000081090 */
[----:B------:R-:W-:Y:S04]  /*51100*/  @!UPT UIADD3 URZ, URZ, URZ, URZ ;  /* 0x0000003f3f3ff290 */ /* 0x000fe8000fffe03f */
[----:B------:R-:W-:Y:S04]  /*51110*/  STL.64 [R1+0x190], R224 ;  /* 0x000190e001007387 */ /* 0x000fe80000100a00 */
[----:B------:R-:W-:Y:S04]  /*51120*/  STL.64 [R1+0x198], R226 ;  /* 0x000198e201007387 */ /* 0x000fe80000100a00 */
[----:B------:R-:W-:Y:S04]  /*51130*/  STL.64 [R1+0x180], R212 ;  /* 0x000180d401007387 */ /* 0x000fe80000100a00 */
[----:B------:R-:W-:Y:S04]  /*51140*/  STL.64 [R1+0x188], R214 ;  /* 0x000188d601007387 */ /* 0x000fe80000100a00 */
[----:B------:R-:W-:Y:S04]  /*51150*/  STL [R1+0x248c], R179 ;  /* 0x00248cb301007387 */ /* 0x000fe80000100800 */
[----:B------:R-:W-:Y:S04]  /*51160*/  STL.64 [R1+0x170], R144 ;  /* 0x0001709001007387 */ /* 0x000fe80000100a00 */
[----:B------:R1:W-:Y:S04]  /*51170*/  STL.64 [R1+0x178], R146 ;  /* 0x0001789201007387 */ /* 0x0003e80000100a00 */
[----:B------:R-:W-:Y:S04]  /*51180*/  STL.64 [R1+0x160], R200 ;  /* 0x000160c801007387 */ /* 0x000fe80000100a00 */
[----:B------:R2:W-:Y:S01]  /*51190*/  STL.64 [R1+0x168], R202 ;  /* 0x000168ca01007387 */ /* 0x0005e20000100a00 */
[C---:B-1----:R-:W-:Y:S08]  /*511a0*/  HMMA.1688.F32.TF32 R144, R104.reuse, R194, R244 ;  /* 0x000000c26890723c */ /* 0x042ff000000810f4 */
[----:B--2---:R-:W-:Y:S01]  /*511b0*/  HMMA.1688.F32.TF32 R200, R104, R150, R56 ;  /* 0x0000009668c8723c */ /* 0x004fe20000081038 */
[----:B------:R-:W-:-:S02]  /*511c0*/  IMAD.MOV.U32 R247, RZ, RZ, R42 ;  /* 0x000000fffff77224 */ /* 0x000fc400078e002a */
[----:B------:R-:W-:-:S05]  /*511d0*/  IMAD.MOV.U32 R246, RZ, RZ, R43 ;  /* 0x000000fffff67224 */ /* 0x000fca00078e002b */
[-C--:B------:R-:W-:Y:S01]  /*511e0*/  HMMA.1688.F32.TF32 R56, R88, R72.reuse, R132 ;  /* 0x000000485838723c */ /* 0x080fe20000081084 */
[----:B------:R-:W-:Y:S07]  /*511f0*/  STL.64 [R1+0xe0], R96 ;  /* 0x0000e06001007387 */ /* 0x000fee0000100a00 */
[----:B------:R-:W-:Y:S01]  /*51200*/  HMMA.1688.F32.TF32 R40, R80, R72, R140 ;  /* 0x000000485028723c */ /* 0x000fe2000008108c */
[----:B------:R-:W-:Y:S01]  /*51210*/  STL.64 [R1+0xe8], R98 ;  /* 0x0000e86201007387 */ /* 0x000fe20000100a00 */
[----:B------:R-:W-:Y:S01]  /*51220*/  IMAD.MOV.U32 R248, RZ, RZ, R52 ;  /* 0x000000fffff87224 */ /* 0x000fe200078e0034 */
[----:B------:R-:W-:Y:S01]  /*51230*/  MOV R250, R54 ;  /* 0x0000003600fa7202 */ /* 0x000fe20000000f00 */
[----:B------:R-:W-:-:S02]  /*51240*/  IMAD.MOV.U32 R249, RZ, RZ, R53 ;  /* 0x000000fffff97224 */ /* 0x000fc400078e0035 */
[----:B------:R-:W-:Y:S01]  /*51250*/  IMAD.MOV.U32 R251, RZ, RZ, R55 ;  /* 0x000000fffffb7224 */ /* 0x000fe200078e0037 */
[----:B------:R-:W-:Y:S01]  /*51260*/  MOV R215, R146 ;  /* 0x0000009200d77202 */ /* 0x000fe20000000f00 */
[----:B------:R-:W-:Y:S02]  /*51270*/  IMAD.MOV.U32 R184, RZ, RZ, R144 ;  /* 0x000000ffffb87224 */ /* 0x000fe400078e0090 */
[----:B------:R-:W-:Y:S02]  /*51280*/  IMAD.MOV.U32 R230, RZ, RZ, R157 ;  /* 0x000000ffffe67224 */ /* 0x000fe400078e009d */
[----:B------:R-:W-:Y:S01]  /*51290*/  IMAD.MOV.U32 R231, RZ, RZ, R156 ;  /* 0x000000ffffe77224 */ /* 0x000fe200078e009c */
[----:B------:R-:W-:Y:S01]  /*512a0*/  HMMA.1688.F32.TF32 R192, R104, R158, R164 ;  /* 0x0000009e68c0723c */ /* 0x000fe200000810a4 */
[----:B------:R-:W-:Y:S01]  /*512b0*/  IMAD.MOV.U32 R185, RZ, RZ, R145 ;  /* 0x000000ffffb97224 */ /* 0x000fe200078e0091 */
[----:B------:R-:W-:Y:S04]  /*512c0*/  STL.64 [R1+0xf0], R56 ;  /* 0x0000f03801007387 */ /* 0x000fe80000100a00 */
[----:B------:R1:W-:Y:S04]  /*512d0*/  STL.64 [R1+0xf8], R58 ;  /* 0x0000f83a01007387 */ /* 0x0003e80000100a00 */
[----:B------:R-:W2:Y:S04]  /*512e0*/  LDL.LU R52, [R1+0x2514] ;  /* 0x0025140001347983 */ /* 0x000ea80000300800 */
[----:B------:R-:W-:Y:S04]  /*512f0*/  STL.64 [R1+0x350], R40 ;  /* 0x0003502801007387 */ /* 0x000fe80000100a00 */
[----:B------:R2:W-:Y:S04]  /*51300*/  STL.64 [R1+0x358], R42 ;  /* 0x0003582a01007387 */ /* 0x0005e80000100a00 */
[----:B------:R-:W2:Y:S04]  /*51310*/  LDL.LU R53, [R1+0x2510] ;  /* 0x0025100001357983 */ /* 0x000ea80000300800 */
[----:B------:R-:W2:Y:S04]  /*51320*/  LDL.LU R54, [R1+0x250c] ;  /* 0x00250c0001367983 */ /* 0x000ea80000300800 */
[----:B------:R-:W2:Y:S04]  /*51330*/  LDL.LU R55, [R1+0x2508] ;  /* 0x0025080001377983 */ /* 0x000ea80000300800 */
[----:B------:R-:W3:Y:S04]  /*51340*/  LDL.LU R102, [R1+0x2504] ;  /* 0x0025040001667983 */ /* 0x000ee80000300800 */
[----:B------:R-:W3:Y:S01]  /*51350*/  LDL.LU R103, [R1+0x2500] ;  /* 0x0025000001677983 */ /* 0x000ee20000300800 */
[----:B------:R-:W-:-:S02]  /*51360*/  IMAD.MOV.U32 R214, RZ, RZ, R147 ;  /* 0x000000ffffd67224 */ /* 0x000fc400078e0093 */
[----:B------:R-:W-:Y:S01]  /*51370*/  HMMA.1688.F32.TF32 R144, R104, R190, R232 ;  /* 0x000000be6890723c */ /* 0x000fe200000810e8 */
[----:B------:R-:W-:Y:S01]  /*51380*/  LDSM.16.M88.4 R140, [R2+0x14000] ;  /* 0x01400000028c783b */ /* 0x000fe20000000200 */
[----:B------:R-:W-:Y:S02]  /*51390*/  IMAD.MOV.U32 R211, RZ, RZ, R197 ;  /* 0x000000ffffd37224 */ /* 0x000fe400078e00c5 */
[----:B------:R-:W-:Y:S01]  /*513a0*/  IMAD.MOV.U32 R226, RZ, RZ, R149 ;  /* 0x000000ffffe27224 */ /* 0x000fe200078e0095 */
[----:B------:R-:W-:Y:S01]  /*513b0*/  MOV R224, R153 ;  /* 0x0000009900e07202 */ /* 0x000fe20000000f00 */
[----:B------:R-:W-:Y:S01]  /*513c0*/  IMAD.MOV.U32 R227, RZ, RZ, R148 ;  /* 0x000000ffffe37224 */ /* 0x000fe200078e0094 */
[----:B------:R-:W-:Y:S01]  /*513d0*/  LDSM.16.M88.4 R132, [R2+0x1c000] ;  /* 0x01c000000284783b */ /* 0x000fe20000000200 */
[----:B-1----:R-:W-:Y:S03]  /*513e0*/  HMMA.1688.F32.TF32 R56, R88, R36, R128 ;  /* 0x000000245838723c */ /* 0x002fe60000081080 */
[----:B------:R-:W1:Y:S01]  /*513f0*/  LDSM.16.M88.4 R148, [R2+0xc000] ;  /* 0x00c000000294783b */ /* 0x000e620000000200 */
[----:B------:R-:W-:-:S03]  /*51400*/  IMAD.MOV.U32 R225, RZ, RZ, R152 ;  /* 0x000000ffffe17224 */ /* 0x000fc600078e0098 */
[----:B------:R-:W-:Y:S01]  /*51410*/  LDSM.16.M88.4 R128, [R2+0x20000] ;  /* 0x020000000280783b */ /* 0x000fe20000000200 */
[----:B------:R-:W-:-:S03]  /*51420*/  IMAD.MOV.U32 R207, RZ, RZ, R216 ;  /* 0x000000ffffcf7224 */ /* 0x000fc600078e00d8 */
[----:B------:R-:W-:Y:S05]  /*51430*/  LDSM.16.M88.4 R156, [R2+0x34000] ;  /* 0x03400000029c783b */ /* 0x000fea0000000200 */
[----:B------:R-:W-:Y:S02]  /*51440*/  IMAD.MOV.U32 R243, RZ, RZ, R144 ;  /* 0x000000fffff37224 */ /* 0x000fe400078e0090 */
[----:B------:R-:W-:Y:S02]  /*51450*/  IMAD.MOV.U32 R242, RZ, RZ, R145 ;  /* 0x000000fffff27224 */ /* 0x000fe400078e0091 */
[----:B------:R-:W-:Y:S02]  /*51460*/  IMAD.MOV.U32 R241, RZ, RZ, R146 ;  /* 0x000000fffff17224 */ /* 0x000fe400078e0092 */
[----:B------:R-:W-:-:S02]  /*51470*/  IMAD.MOV.U32 R240, RZ, RZ, R147 ;  /* 0x000000fffff07224 */ /* 0x000fc400078e0093 */
[C---:B------:R-:W-:Y:S11]  /*51480*/  HMMA.1688.F32.TF32 R144, R104.reuse, R186, R172 ;  /* 0x000000ba6890723c */ /* 0x040ff600000810ac */
[----:B------:R-:W-:Y:S11]  /*51490*/  @!UPT UIADD3 URZ, URZ, URZ, URZ ;  /* 0x0000003f3f3ff290 */ /* 0x000ff6000fffe03f */
[----:B------:R-:W-:Y:S02]  /*514a0*/  @!UPT UIADD3 URZ, URZ, URZ, URZ ;  /* 0x0000003f3f3ff290 */ /* 0x000fe4000fffe03f */
[----:B------:R-:W-:Y:S01]  /*514b0*/  MOV R179, R144 ;  /* 0x0000009000b37202 */ /* 0x000fe20000000f00 */
[----:B------:R-:W-:Y:S02]  /*514c0*/  IMAD.MOV.U32 R6, RZ, RZ, R145 ;  /* 0x000000ffff067224 */ /* 0x000fe400078e0091 */
[----:B------:R-:W-:Y:S02]  /*514d0*/  IMAD.MOV.U32 R7, RZ, RZ, R146 ;  /* 0x000000ffff077224 */ /* 0x000fe400078e0092 */
[----:B------:R-:W-:Y:S02]  /*514e0*/  IMAD.MOV.U32 R38, RZ, RZ, R147 ;  /* 0x000000ffff267224 */ /* 0x000fe400078e0093 */
[----:B------:R-:W-:Y:S01]  /*514f0*/  HMMA.1688.F32.TF32 R144, R104, R182, R168 ;  /* 0x000000b66890723c */ /* 0x000fe200000810a8 */
[----:B------:R-:W-:Y:S04]  /*51500*/  STL.64 [R1+0xd0], R56 ;  /* 0x0000d03801007387 */ /* 0x000fe80000100a00 */
[----:B------:R-:W-:Y:S03]  /*51510*/  STL.64 [R1+0xd8], R58 ;  /* 0x0000d83a01007387 */ /* 0x000fe60000100a00 */
[C---:B--2---:R-:W-:Y:S08]  /*51520*/  HMMA.1688.F32.TF32 R40, R92.reuse, R36, R52 ;  /* 0x000000245c28723c */ /* 0x044ff00000081034 */
[----:B---3--:R-:W-:Y:S08]  /*51530*/  HMMA.1688.F32.TF32 R100, R92, R4, R100 ;  /* 0x000000045c64723c */ /* 0x008ff00000081064 */
[----:B------:R-:W-:Y:S01]  /*51540*/  IMAD.MOV.U32 R212, RZ, RZ, R144 ;  /* 0x000000ffffd47224 */ /* 0x000fe200078e0090 */
[----:B------:R-:W-:Y:S01]  /*51550*/  MOV R187, R146 ;  /* 0x0000009200bb7202 */ /* 0x000fe20000000f00 */
[----:B------:R-:W-:Y:S01]  /*51560*/  IMAD.MOV.U32 R213, RZ, RZ, R145 ;  /* 0x000000ffffd57224 */ /* 0x000fe200078e0091 */
[----:B------:R-:W-:Y:S01]  /*51570*/  LDSM.16.M88.4 R56, [R2+0x28000] ;  /* 0x028000000238783b */ /* 0x000fe20000000200 */
[----:B------:R-:W-:Y:S04]  /*51580*/  HMMA.1688.F32.TF32 R52, R84, R36, R116 ;  /* 0x000000245434723c */ /* 0x000fe80000081074 */
[----:B------:R-:W-:Y:S01]  /*51590*/  IMAD.MOV.U32 R245, RZ, RZ, R40 ;  /* 0x000000fffff57224 */ /* 0x000fe200078e0028 */
[----:B------:R-:W-:Y:S01]  /*515a0*/  MOV R73, R42 ;  /* 0x0000002a00497202 */ /* 0x000fe20000000f00 */
[----:B------:R-:W-:-:S02]  /*515b0*/  IMAD.MOV.U32 R244, RZ, RZ, R41 ;  /* 0x000000fffff47224 */ /* 0x000fc400078e0029 */
[----:B------:R-:W-:Y:S02]  /*515c0*/  IMAD.MOV.U32 R72, RZ, RZ, R43 ;  /* 0x000000ffff487224 */ /* 0x000fe400078e002b */
[----:B------:R-:W-:Y:S01]  /*515d0*/  HMMA.1688.F32.TF32 R40, R80, R36, R136 ;  /* 0x000000245028723c */ /* 0x000fe20000081088 */
[----:B------:R-:W-:Y:S01]  /*515e0*/  IMAD.MOV.U32 R186, RZ, RZ, R147 ;  /* 0x000000ffffba7224 */ /* 0x000fe200078e0093 */
[----:B------:R-:W-:Y:S06]  /*515f0*/  LDSM.16.M88.4 R136, [R2+0x18000] ;  /* 0x018000000288783b */ /* 0x000fec0000000200 */
[----:B------:R-:W-:Y:S05]  /*51600*/  HMMA.1688.F32.TF32 R144, R104, R154, R160 ;  /* 0x0000009a6890723c */ /* 0x000fea00000810a0 */
[----:B------:R-:W-:Y:S04]  /*51610*/  STL.64 [R1+0xb0], R52 ;  /* 0x0000b03401007387 */ /* 0x000fe80000100a00 */
[----:B------:R-:W-:Y:S04]  /*51620*/  STL.64 [R1+0xb8], R54 ;  /* 0x0000b83601007387 */ /* 0x000fe80000100a00 */
[----:B------:R-:W-:Y:S01]  /*51630*/  STL.64 [R1+0x2450], R102 ;  /* 0x0024506601007387 */ /* 0x000fe20000100a00 */
[----:B------:R-:W-:Y:S03]  /*51640*/  HMMA.1688.F32.TF32 R160, R84, R4, R120 ;  /* 0x0000000454a0723c */ /* 0x000fe60000081078 */
[----:B------:R-:W-:Y:S04]  /*51650*/  LDSM.16.M88.4 R52, [R2+0x2c000] ;  /* 0x02c000000234783b */ /* 0x000fe80000000200 */
[----:B------:R-:W-:Y:S04]  /*51660*/  STL.64 [R1+0x340], R40 ;  /* 0x0003402801007387 */ /* 0x000fe80000100a00 */
[----:B------:R2:W-:Y:S01]  /*51670*/  STL.64 [R1+0x348], R42 ;  /* 0x0003482a01007387 */ /* 0x0005e20000100a00 */
[----:B------:R-:W-:Y:S01]  /*51680*/  IMAD.MOV.U32 R39, RZ, RZ, R144 ;  /* 0x000000ffff277224 */ /* 0x000fe200078e0090 */
[C---:B-1----:R-:W-:Y:S02]  /*51690*/  HMMA.1688.F32.TF32 R16, R88.reuse, R148, R16 ;  /* 0x000000945810723c */ /* 0x042fe40000081010 */
[----:B------:R-:W-:Y:S06]  /*516a0*/  LDSM.16.M88.4 R152, [R2+0x38000] ;  /* 0x038000000298783b */ /* 0x000fec0000000200 */
[----:B--2---:R-:W-:Y:S01]  /*516b0*/  HMMA.1688.F32.TF32 R40, R88, R4, R124 ;  /* 0x000000045828723c */ /* 0x004fe2000008107c */
[----:B------:R-:W-:-:S02]  /*516c0*/  IMAD.MOV.U32 R74, RZ, RZ, R145 ;  /* 0x000000ffff4a7224 */ /* 0x000fc400078e0091 */
[----:B------:R-:W-:Y:S02]  /*516d0*/  IMAD.MOV.U32 R75, RZ, RZ, R146 ;  /* 0x000000ffff4b7224 */ /* 0x000fe400078e0092 */
[----:B------:R-:W-:Y:S01]  /*516e0*/  IMAD.MOV.U32 R0, RZ, RZ, R147 ;  /* 0x000000ffff007224 */ /* 0x000fe200078e0093 */
[----:B------:R-:W-:Y:S04]  /*516f0*/  STL.64 [R1+0x2448], R100 ;  /* 0x0024486401007387 */ /* 0x000fe80000100a00 */
[----:B------:R-:W1:Y:S04]  /*51700*/  LDSM.16.M88.4 R144, [R2+0x10000] ;  /* 0x010000000290783b */ /* 0x000e680000000200 */
[----:B------:R-:W-:Y:S01]  /*51710*/  STL.64 [R1+0x2460], R162 ;  /* 0x002460a201007387 */ /* 0x000fe20000100a00 */
[----:B------:R-:W-:Y:S03]  /*51720*/  HMMA.1688.F32.TF32 R120, R92, R140, R248 ;  /* 0x0000008c5c78723c */ /* 0x000fe600000810f8 */
[----:B------:R-:W2:Y:S05]  /*51730*/  LDSM.16.M88.4 R124, [R2+0x24000] ;  /* 0x02400000027c783b */ /* 0x000eaa0000000200 */
[----:B------:R-:W-:Y:S04]  /*51740*/  STL.64 [R1+0xc0], R40 ;  /* 0x0000c02801007387 */ /* 0x000fe80000100a00 */
[----:B------:R3:W-:Y:S02]  /*51750*/  STL.64 [R1+0xc8], R42 ;  /* 0x0000c82a01007387 */ /* 0x0007e40000100a00 */
[----:B---3--:R-:W-:Y:S02]  /*51760*/  HMMA.1688.F32.TF32 R40, R80, R4, R220 ;  /* 0x000000045028723c */ /* 0x008fe400000810dc */
[----:B------:R3:W-:Y:S06]  /*51770*/  STL.64 [R1+0x2458], R160 ;  /* 0x002458a001007387 */ /* 0x0007ec0000100a00 */
[----:B-1----:R-:W-:Y:S07]  /*51780*/  HMMA.1688.F32.TF32 R104, R92, R144, R228 ;  /* 0x000000905c68723c */ /* 0x002fee00000810e4 */
[----:B------:R-:W-:-:S02]  /*51790*/  IMAD.MOV.U32 R228, RZ, RZ, R180 ;  /* 0x000000ffffe47224 */ /* 0x000fc400078e00b4 */
[----:B------:R-:W-:-:S06]  /*517a0*/  IMAD.MOV.U32 R229, RZ, RZ, R181 ;  /* 0x000000ffffe57224 */ /* 0x000fcc00078e00b5 */
[----:B------:R-:W-:Y:S04]  /*517b0*/  STL.64 [R1+0x330], R40 ;  /* 0x0003302801007387 */ /* 0x000fe80000100a00 */
[----:B------:R-:W-:Y:S04]  /*517c0*/  STL.64 [R1+0x338], R42 ;  /* 0x0003382a01007387 */ /* 0x000fe80000100a00 */
[----:B------:R-:W-:Y:S04]  /*517d0*/  STL [R1+0x21cc], R2 ;  /* 0x0021cc0201007387 */ /* 0x000fe80000100800 */
[----:B------:R-:W4:Y:S04]  /*517e0*/  LDL.LU R180, [R1+0x24fc] ;  /* 0x0024fc0001b47983 */ /* 0x000f280000300800 */
[----:B------:R-:W5:Y:S01]  /*517f0*/  LDL.LU R181, [R1+0x24f8] ;  /* 0x0024f80001b57983 */ /* 0x000f620000300800 */
[----:B------:R-:W-:-:S02]  /*51800*/  IMAD.MOV.U32 R230, RZ, RZ, R113 ;  /* 0x000000ffffe67224 */ /* 0x000fc400078e0071 */
[----:B------:R-:W-:Y:S01]  /*51810*/  IMAD.MOV.U32 R231, RZ, RZ, R112 ;  /* 0x000000ffffe77224 */ /* 0x000fe200078e0070 */
[----:B------:R-:W2:Y:S01]  /*51820*/  LDL.LU R113, [R1+0x24f4] ;  /* 0x0024f40001717983 */ /* 0x000ea20000300800 */
[----:B------:R-:W-:-:S03]  /*51830*/  IMAD.MOV.U32 R248, RZ, RZ, R188 ;  /* 0x000000fffff87224 */ /* 0x000fc600078e00bc */
[----:B------:R-:W2:Y:S01]  /*51840*/  LDL.LU R112, [R1+0x24f0] ;  /* 0x0024f00001707983 */ /* 0x000ea20000300800 */
[----:B------:R-:W-:-:S03]  /*51850*/  IMAD.MOV.U32 R249, RZ, RZ, R189 ;  /* 0x000000fffff97224 */ /* 0x000fc600078e00bd */
[----:B------:R-:W2:Y:S01]  /*51860*/  LDL.LU R196, [R1+0x24ec] ;  /* 0x0024ec0001c47983 */ /* 0x000ea20000300800 */
[----:B------:R-:W-:-:S03]  /*51870*/  IMAD.MOV.U32 R250, RZ, RZ, R108 ;  /* 0x000000fffffa7224 */ /* 0x000fc600078e006c */
[----:B------:R-:W3:Y:S01]  /*51880*/  LDL.LU R197, [R1+0x24e8] ;  /* 0x0024e80001c57983 */ /* 0x000ee20000300800 */
[----:B------:R-:W-:-:S03]  /*51890*/  IMAD.MOV.U32 R251, RZ, RZ, R109 ;  /* 0x000000fffffb7224 */ /* 0x000fc600078e006d */
[----:B------:R-:W3:Y:S04]  /*518a0*/  LDL.LU R188, [R1+0x24e4] ;  /* 0x0024e40001bc7983 */ /* 0x000ee80000300800 */
[----:B------:R-:W3:Y:S04]  /*518b0*/  LDL.LU R189, [R1+0x24e0] ;  /* 0x0024e00001bd7983 */ /* 0x000ee80000300800 */
[----:B------:R-:W3:Y:S04]  /*518c0*/  LDL.LU R108, [R1+0x24dc] ;  /* 0x0024dc00016c7983 */ /* 0x000ee80000300800 */
[----:B------:R-:W3:Y:S01]  /*518d0*/  LDL.LU R109, [R1+0x24d8] ;  /* 0x0024d800016d7983 */ /* 0x000ee20000300800 */
[----:B------:R-:W-:Y:S01]  /*518e0*/  HMMA.1688.F32.TF32 R116, R92, R148, R224 ;  /* 0x000000945c74723c */ /* 0x000fe200000810e0 */
[----:B------:R-:W-:Y:S01]  /*518f0*/  IMAD.MOV.U32 R100, RZ, RZ, R217 ;  /* 0x000000ffff647224 */ /* 0x000fe200078e00d9 */
[----:B------:R-:W-:Y:S01]  /*51900*/  MOV R101, R218 ;  /* 0x000000da00657202 */ /* 0x000fe20000000f00 */
[----:B------:R-:W-:Y:S01]  /*51910*/  IMAD.MOV.U32 R102, RZ, RZ, R219 ;  /* 0x000000ffff667224 */ /* 0x000fe200078e00db */
[----:B------:R-:W1:Y:S01]  /*51920*/  LDSM.16.M88.4 R40, [R2+0x30000] ;  /* 0x030000000228783b */ /* 0x000e620000000200 */
[----:B----4-:R-:W-:Y:S01]  /*51930*/  IMAD.MOV.U32 R115, RZ, RZ, R180 ;  /* 0x000000ffff737224 */ /* 0x010fe200078e00b4 */
[----:B-----5:R-:W-:-:S02]  /*51940*/  MOV R114, R181 ;  /* 0x000000b500727202 */ /* 0x020fc40000000f00 */
[----:B------:R-:W4:Y:S04]  /*51950*/  LDL.LU R181, [R1+0x24d4] ;  /* 0x0024d40001b57983 */ /* 0x000f280000300800 */
[----:B------:R-:W5:Y:S01]  /*51960*/  LDL.LU R180, [R1+0x24d0] ;  /* 0x0024d00001b47983 */ /* 0x000f620000300800 */
[----:B--2---:R-:W-:Y:S02]  /*51970*/  IMAD.MOV.U32 R175, RZ, RZ, R196 ;  /* 0x000000ffffaf7224 */ /* 0x004fe400078e00c4 */
[----:B---3--:R-:W-:Y:S02]  /*51980*/  IMAD.MOV.U32 R174, RZ, RZ, R197 ;  /* 0x000000ffffae7224 */ /* 0x008fe400078e00c5 */
[----:B------:R-:W-:Y:S02]  /*51990*/  IMAD.MOV.U32 R173, RZ, RZ, R188 ;  /* 0x000000ffffad7224 */ /* 0x000fe400078e00bc */
[----:B------:R-:W-:-:S02]  /*519a0*/  IMAD.MOV.U32 R172, RZ, RZ, R189 ;  /* 0x000000ffffac7224 */ /* 0x000fc400078e00bd */
[----:B------:R-:W2:Y:S04]  /*519b0*/  LDL.LU R189, [R1+0x24cc] ;  /* 0x0024cc0001bd7983 */ /* 0x000ea80000300800 */
[----:B------:R-:W2:Y:S04]  /*519c0*/  LDL.LU R188, [R1+0x24c8] ;  /* 0x0024c80001bc7983 */ /* 0x000ea80000300800 */
[----:B------:R-:W5:Y:S01]  /*519d0*/  LDL.LU R197, [R1+0x24c4] ;  /* 0x0024c40001c57983 */ /* 0x000f620000300800 */
[----:B------:R-:W-:-:S03]  /*519e0*/  IMAD.MOV.U32 R166, RZ, RZ, R109 ;  /* 0x000000ffffa67224 */ /* 0x000fc600078e006d */
[----:B------:R-:W5:Y:S01]  /*519f0*/  LDL.LU R196, [R1+0x24c0] ;  /* 0x0024c00001c47983 */ /* 0x000f620000300800 */
[----:B------:R-:W-:Y:S01]  /*51a00*/  IMAD.MOV.U32 R167, RZ, RZ, R108 ;  /* 0x000000ffffa77224 */ /* 0x000fe200078e006c */
[C---:B------:R-:W-:Y:S08]  /*51a10*/  HMMA.1688.F32.TF32 R60, R88.reuse, R144, R60 ;  /* 0x00000090583c723c */ /* 0x040ff0000008103c */
[C---:B------:R-:W-:Y:S08]  /*51a20*/  HMMA.1688.F32.TF32 R20, R88.reuse, R140, R20 ;  /* 0x0000008c5814723c */ /* 0x040ff00000081014 */
[----:B------:R-:W-:Y:S01]  /*51a30*/  HMMA.1688.F32.TF32 R24, R88, R132, R24 ;  /* 0x000000845818723c */ /* 0x000fe20000081018 */
[----:B----4-:R-:W-:-:S02]  /*51a40*/  MOV R164, R181 ;  /* 0x000000b500a47202 */ /* 0x010fc40000000f00 */
[----:B------:R-:W4:Y:S01]  /*51a50*/  LDL.LU R181, [R1+0x24bc] ;  /* 0x0024bc0001b57983 */ /* 0x000f220000300800 */
[----:B-----5:R-:W-:-:S03]  /*51a60*/  IMAD.MOV.U32 R165, RZ, RZ, R180 ;  /* 0x000000ffffa57224 */ /* 0x020fc600078e00b4 */
[----:B------:R-:W4:Y:S04]  /*51a70*/  LDL.LU R180, [R1+0x24b8] ;  /* 0x0024b80001b47983 */ /* 0x000f280000300800 */
[----:B------:R-:W5:Y:S04]  /*51a80*/  LDL.LU R109, [R1+0x24b4] ;  /* 0x0024b400016d7983 */ /* 0x000f680000300800 */
[----:B------:R-:W5:Y:S04]  /*51a90*/  LDL.LU R108, [R1+0x24b0] ;  /* 0x0024b000016c7983 */ /* 0x000f680000300800 */
[----:B------:R-:W2:Y:S04]  /*51aa0*/  LDL.LU R190, [R1+0x1f8] ;  /* 0x0001f80001be7983 */ /* 0x000ea80000300800 */
[----:B------:R-:W2:Y:S04]  /*51ab0*/  LDL.LU R191, [R1+0x1fc] ;  /* 0x0001fc0001bf7983 */ /* 0x000ea80000300800 */
[----:B------:R-:W4:Y:S04]  /*51ac0*/  LDL.LU R182, [R1+0x218] ;  /* 0x0002180001b67983 */ /* 0x000f280000300800 */
[----:B------:R-:W4:Y:S04]  /*51ad0*/  LDL.LU R183, [R1+0x21c] ;  /* 0x00021c0001b77983 */ /* 0x000f280000300800 */
[----:B------:R-:W5:Y:S04]  /*51ae0*/  LDL.LU R110, [R1+0x228] ;  /* 0x00022800016e7983 */ /* 0x000f680000300800 */
        /* <DEDUP_REMOVED lines=29> */
[----:B------:R-:W-:Y:S04]  /*51cc0*/  STL.64 [R1+0x90], R16 ;  /* 0x0000901001007387 */ /* 0x000fe80000100a00 */
[----:B------:R1:W-:Y:S02]  /*51cd0*/  STL.64 [R1+0x98], R18 ;  /* 0x0000981201007387 */ /* 0x0003e40000100a00 */
[C---:B-1----:R-:W-:Y:S02]  /*51ce0*/  HMMA.1688.F32.TF32 R16, R88.reuse, R136, R64 ;  /* 0x000000885810723c */ /* 0x042fe40000081040 */
[----:B------:R-:W-:Y:S04]  /*51cf0*/  STL.64 [R1+0x80], R60 ;  /* 0x0000803c01007387 */ /* 0x000fe80000100a00 */
[----:B------:R-:W-:Y:S04]  /*51d00*/  STL.64 [R1+0x88], R62 ;  /* 0x0000883e01007387 */ /* 0x000fe80000100a00 */
[----:B------:R-:W-:Y:S04]  /*51d10*/  STL.64 [R1+0x70], R20 ;  /* 0x0000701401007387 */ /* 0x000fe80000100a00 */
[----:B------:R1:W-:Y:S09]  /*51d20*/  STL.64 [R1+0x78], R22 ;  /* 0x0000781601007387 */ /* 0x0003f20000100a00 */
[----:B------:R-:W-:Y:S01]  /*51d30*/  STL.64 [R1+0x60], R16 ;  /* 0x0000601001007387 */ /* 0x000fe20000100a00 */
[C---:B-1----:R-:W-:Y:S03]  /*51d40*/  HMMA.1688.F32.TF32 R20, R88.reuse, R128, R68 ;  /* 0x000000805814723c */ /* 0x042fe60000081044 */
[----:B------:R1:W-:Y:S05]  /*51d50*/  STL.64 [R1+0x68], R18 ;  /* 0x0000681201007387 */ /* 0x0003ea0000100a00 */
[C---:B-1----:R-:W-:Y:S01]  /*51d60*/  HMMA.1688.F32.TF32 R16, R88.reuse, R124, R32 ;  /* 0x0000007c5810723c */ /* 0x042fe20000081020 */
[----:B------:R-:W-:Y:S04]  /*51d70*/  STL.64 [R1+0x50], R24 ;  /* 0x0000501801007387 */ /* 0x000fe80000100a00 */
[----:B------:R1:W-:Y:S10]  /*51d80*/  STL.64 [R1+0x58], R26 ;  /* 0x0000581a01007387 */ /* 0x0003f40000100a00 */
[----:B------:R-:W-:Y:S04]  /*51d90*/  STL.64 [R1+0x40], R20 ;  /* 0x0000401401007387 */ /* 0x000fe80000100a00 */
[----:B------:R1:W-:Y:S02]  /*51da0*/  STL.64 [R1+0x48], R22 ;  /* 0x0000481601007387 */ /* 0x0003e40000100a00 */
[C---:B-1----:R-:W-:Y:S02]  /*51db0*/  HMMA.1688.F32.TF32 R24, R88.reuse, R56, R44 ;  /* 0x000000385818723c */ /* 0x042fe4000008102c */
[----:B------:R-:W-:Y:S06]  /*51dc0*/  STL.64 [R1+0x30], R16 ;  /* 0x0000301001007387 */ /* 0x000fec0000100a00 */
[C---:B------:R-:W-:Y:S01]  /*51dd0*/  HMMA.1688.F32.TF32 R20, R88.reuse, R52, R76 ;  /* 0x000000345814723c */ /* 0x040fe2000008104c */
[----:B------:R1:W-:Y:S07]  /*51de0*/  STL.64 [R1+0x38], R18 ;  /* 0x0000381201007387 */ /* 0x0003ee0000100a00 */
[----:B-1----:R-:W-:Y:S07]  /*51df0*/  HMMA.1688.F32.TF32 R16, R88, R40, R28 ;  /* 0x000000285810723c */ /* 0x002fee000008101c */
[----:B------:R-:W-:Y:S04]  /*51e00*/  STL.64 [R1+0x20], R24 ;  /* 0x0000201801007387 */ /* 0x000fe80000100a00 */
[----:B------:R-:W-:Y:S04]  /*51e10*/  STL.64 [R1+0x28], R26 ;  /* 0x0000281a01007387 */ /* 0x000fe80000100a00 */
[----:B------:R-:W-:Y:S04]  /*51e20*/  STL.64 [R1+0x10], R20 ;  /* 0x0000101401007387 */ /* 0x000fe80000100a00 */
[----:B------:R-:W-:Y:S04]  /*51e30*/  STL.64 [R1+0x18], R22 ;  /* 0x0000181601007387 */ /* 0x000fe80000100a00 */
[----:B------:R1:W-:Y:S04]  /*51e40*/  STL.64 [R1], R16 ;  /* 0x0000001001007387 */ /* 0x0003e80000100a00 */
[----:B------:R2:W-:Y:S01]  /*51e50*/  STL.64 [R1+0x8], R18 ;  /* 0x0000081201007387 */ /* 0x0005e20000100a00 */
[----:B-1----:R-:W-:-:S03]  /*51e60*/  IMAD.MOV.U32 R16, RZ, RZ, R212 ;  /* 0x000000ffff107224 */ /* 0x002fc600078e00d4 */
[----:B------:R-:W3:Y:S01]  /*51e70*/  LDL.LU R212, [R1+0x249c] ;  /* 0x00249c0001d47983 */ /* 0x000ee20000300800 */
[----:B------:R-:W-:-:S03]  /*51e80*/  IMAD.MOV.U32 R17, RZ, RZ, R213 ;  /* 0x000000ffff117224 */ /* 0x000fc600078e00d5 */
[----:B------:R-:W3:Y:S01]  /*51e90*/  LDL.LU R213, [R1+0x2498] ;  /* 0x0024980001d57983 */ /* 0x000ee20000300800 */
[----:B------:R-:W-:Y:S08]  /*51ea0*/  HMMA.1688.F32.TF32 R96, R92, R152, R248 ;  /* 0x000000985c60723c */ /* 0x000ff000000810f8 */
[C---:B------:R-:W-:Y:S08]  /*51eb0*/  HMMA.1688.F32.TF32 R248, R88.reuse, R156, R12 ;  /* 0x0000009c58f8723c */ /* 0x040ff0000008100c */
[C---:B------:R-:W-:Y:S08]  /*51ec0*/  HMMA.1688.F32.TF32 R48, R88.reuse, R152, R48 ;  /* 0x000000985830723c */ /* 0x040ff00000081030 */
[----:B------:R-:W-:Y:S07]  /*51ed0*/  HMMA.1688.F32.TF32 R12, R88, R236, R8 ;  /* 0x000000ec580c723c */ /* 0x000fee0000081008 */
[----:B------:R-:W-:-:S02]  /*51ee0*/  IMAD.MOV.U32 R10, RZ, RZ, R241 ;  /* 0x000000ffff0a7224 */ /* 0x000fc400078e00f1 */
[----:B------:R-:W-:Y:S02]  /*51ef0*/  IMAD.MOV.U32 R11, RZ, RZ, R240 ;  /* 0x000000ffff0b7224 */ /* 0x000fe400078e00f0 */
[----:B------:R-:W-:Y:S01]  /*51f00*/  IMAD.MOV.U32 R9, RZ, RZ, R242 ;  /* 0x000000ffff097224 */ /* 0x000fe200078e00f2 */
[----:B------:R-:W-:Y:S01]  /*51f10*/  MOV R8, R243 ;  /* 0x000000f300087202 */ /* 0x000fe20000000f00 */
[----:B--2---:R-:W-:Y:S01]  /*51f20*/  IMAD.MOV.U32 R18, RZ, RZ, R187 ;  /* 0x000000ffff127224 */ /* 0x004fe200078e00bb */
[----:B------:R-:W-:Y:S01]  /*51f30*/  HMMA.1688.F32.TF32 R188, R92, R124, R188 ;  /* 0x0000007c5cbc723c */ /* 0x000fe200000810bc */
[----:B------:R-:W-:Y:S02]  /*51f40*/  IMAD.MOV.U32 R19, RZ, RZ, R186 ;  /* 0x000000ffff137224 */ /* 0x000fe400078e00ba */
[----:B------:R-:W-:Y:S02]  /*51f50*/  IMAD.MOV.U32 R187, RZ, RZ, R214 ;  /* 0x000000ffffbb7224 */ /* 0x000fe400078e00d6 */
[----:B------:R-:W-:-:S03]  /*51f60*/  IMAD.MOV.U32 R186, RZ, RZ, R215 ;  /* 0x000000ffffba7224 */ /* 0x000fc600078e00d7 */
[C---:B----4-:R-:W-:Y:S08]  /*51f70*/  HMMA.1688.F32.TF32 R180, R92.reuse, R132, R180 ;  /* 0x000000845cb4723c */ /* 0x050ff000000810b4 */
[C---:B-----5:R-:W-:Y:S08]  /*51f80*/  HMMA.1688.F32.TF32 R108, R92.reuse, R136, R108 ;  /* 0x000000885c6c723c */ /* 0x060ff0000008106c */
[C---:B------:R-:W-:Y:S08]  /*51f90*/  HMMA.1688.F32.TF32 R196, R92.reuse, R128, R196 ;  /* 0x000000805cc4723c */ /* 0x040ff000000810c4 */
[C---:B------:R-:W-:Y:S08]  /*51fa0*/  HMMA.1688.F32.TF32 R164, R92.reuse, R56, R164 ;  /* 0x000000385ca4723c */ /* 0x040ff000000810a4 */
[C---:B------:R-:W-:Y:S08]  /*51fb0*/  HMMA.1688.F32.TF32 R172, R92.reuse, R52, R172 ;  /* 0x000000345cac723c */ /* 0x040ff000000810ac */
[C---:B------:R-:W-:Y:S08]  /*51fc0*/  HMMA.1688.F32.TF32 R168, R92.reuse, R40, R168 ;  /* 0x000000285ca8723c */ /* 0x040ff000000810a8 */
[----:B------:R-:W-:Y:S08]  /*51fd0*/  HMMA.1688.F32.TF32 R112, R92, R156, R112 ;  /* 0x0000009c5c70723c */ /* 0x000ff00000081070 */
[----:B------:R-:W-:Y:S01]  /*51fe0*/  HMMA.1688.F32.TF32 R88, R84, R144, R160 ;  /* 0x000000905458723c */ /* 0x000fe200000810a0 */
[----:B------:R-:W2:Y:S04]  /*51ff0*/  LDL.LU R160, [R1+0x260] ;  /* 0x0002600001a07983 */ /* 0x000ea80000300800 */
[----:B------:R-:W2:Y:S04]  /*52000*/  LDL.LU R161, [R1+0x264] ;  /* 0x0002640001a17983 */ /* 0x000ea80000300800 */
[----:B------:R-:W2:Y:S04]  /*52010*/  LDL.LU R162, [R1+0x268] ;  /* 0x0002680001a27983 */ /* 0x000ea80000300800 */
[----:B------:R-:W2:Y:S04]  /*52020*/  LDL.LU R163, [R1+0x26c] ;  /* 0x00026c0001a37983 */ /* 0x000ea80000300800 */
[----:B------:R-:W4:Y:S01]  /*52030*/  LDL.LU R240, [R1+0x270] ;  /* 0x0002700001f07983 */ /* 0x000f220000300800 */
[----:B------:R-:W-:Y:S01]  /*52040*/  HMMA.1688.F32.TF32 R92, R92, R236, R216 ;  /* 0x000000ec5c5c723c */ /* 0x000fe200000810d8 */
[----:B---3--:R-:W-:Y:S01]  /*52050*/  IMAD.MOV.U32 R242, RZ, RZ, R212 ;  /* 0x000000fffff27224 */ /* 0x008fe200078e00d4 */
[----:B------:R-:W-:-:S02]  /*52060*/  MOV R241, R213 ;  /* 0x000000d500f17202 */ /* 0x000fc40000000f00 */
[----:B------:R-:W3:Y:S04]  /*52070*/  LDL.LU R213, [R1+0x2494] ;  /* 0x0024940001d57983 */ /* 0x000ee80000300800 */
[----:B------:R-:W3:Y:S04]  /*52080*/  LDL.LU R212, [R1+0x2490] ;  /* 0x0024900001d47983 */ /* 0x000ee80000300800 */
[----:B------:R-:W4:Y:S04]  /*52090*/  LDL.LU R243, [R1+0x27c] ;  /* 0x00027c0001f37983 */ /* 0x000f280000300800 */
[----:B------:R-:W5:Y:S04]  /*520a0*/  LDL.LU R24, [R1+0x290] ;  /* 0x0002900001187983 */ /* 0x000f680000300800 */
[----:B------:R-:W5:Y:S04]  /*520b0*/  LDL.LU R25, [R1+0x294] ;  /* 0x0002940001197983 */ /* 0x000f680000300800 */
[----:B------:R-:W5:Y:S04]  /*520c0*/  LDL.LU R26, [R1+0x298] ;  /* 0x00029800011a7983 */ /* 0x000f680000300800 */
[----:B------:R-:W5:Y:S04]  /*520d0*/  LDL.LU R27, [R1+0x29c] ;  /* 0x00029c00011b7983 */ /* 0x000f680000300800 */
[----:B------:R-:W3:Y:S04]  /*520e0*/  LDL.LU R214, [R1+0x2a8] ;  /* 0x0002a80001d67983 */ /* 0x000ee80000300800 */
[----:B------:R-:W3:Y:S04]  /*520f0*/  LDL.LU R215, [R1+0x2ac] ;  /* 0x0002ac0001d77983 */ /* 0x000ee80000300800 */
[----:B------:R-:W2:Y:S04]  /*52100*/  LDL.LU R216, [R1+0x280] ;  /* 0x0002800001d87983 */ /* 0x000ea80000300800 */
[----:B------:R-:W2:Y:S04]  /*52110*/  LDL.LU R217, [R1+0x284] ;  /* 0x0002840001d97983 */ /* 0x000ea80000300800 */
[----:B------:R-:W2:Y:S04]  /*52120*/  LDL.LU R218, [R1+0x288] ;  /* 0x0002880001da7983 */ /* 0x000ea80000300800 */
[----:B------:R-:W2:Y:S01]  /*52130*/  LDL.LU R219, [R1+0x28c] ;  /* 0x00028c0001db7983 */ /* 0x000ea20000300800 */
[----:B------:R-:W-:Y:S03]  /*52140*/  HMMA.1688.F32.TF32 R68, R84, R56, R100 ;  /* 0x000000385444723c */ /* 0x000fe60000081064 */
        /* <DEDUP_REMOVED lines=16> */
[----:B------:R-:W-:-:S03]  /*52250*/  IMAD.MOV.U32 R44, RZ, RZ, R179 ;  /* 0x000000ffff2c7224 */ /* 0x000fc600078e00b3 */
[----:B------:R-:W2:Y:S01]  /*52260*/  LDL.LU R32, [R1+0x160] ;  /* 0x0001600001207983 */ /* 0x000ea20000300800 */
[----:B------:R-:W-:-:S03]  /*52270*/  IMAD.MOV.U32 R45, RZ, RZ, R6 ;  /* 0x000000ffff2d7224 */ /* 0x000fc600078e0006 */
[----:B------:R-:W2:Y:S01]  /*52280*/  LDL.LU R33, [R1+0x164] ;  /* 0x0001640001217983 */ /* 0x000ea20000300800 */
[----:B------:R-:W-:-:S03]  /*52290*/  IMAD.MOV.U32 R46, RZ, RZ, R7 ;  /* 0x000000ffff2e7224 */ /* 0x000fc600078e0007 */
[----:B------:R-:W2:Y:S01]  /*522a0*/  LDL.LU R34, [R1+0x168] ;  /* 0x0001680001227983 */ /* 0x000ea20000300800 */
[----:B------:R-:W-:-:S03]  /*522b0*/  IMAD.MOV.U32 R47, RZ, RZ, R38 ;  /* 0x000000ffff2f7224 */ /* 0x000fc600078e0026 */
[----:B------:R-:W2:Y:S01]  /*522c0*/  LDL.LU R35, [R1+0x16c] ;  /* 0x00016c0001237983 */ /* 0x000ea20000300800 */
[----:B------:R-:W-:-:S03]  /*522d0*/  MOV R20, R39 ;  /* 0x0000002700147202 */ /* 0x000fc60000000f00 */
[----:B------:R-:W2:Y:S01]  /*522e0*/  LDL.LU R179, [R1+0x248c] ;  /* 0x00248c0001b37983 */ /* 0x000ea20000300800 */
[----:B------:R-:W-:-:S03]  /*522f0*/  IMAD.MOV.U32 R21, RZ, RZ, R74 ;  /* 0x000000ffff157224 */ /* 0x000fc600078e004a */
[----:B------:R-:W2:Y:S01]  /*52300*/  LDL.LU R6, [R1+0x2488] ;  /* 0x0024880001067983 */ /* 0x000ea20000300800 */
[----:B------:R-:W-:Y:S03]  /*52310*/  HMMA.1688.F32.TF32 R220, R84, R148, R220 ;  /* 0x0000009454dc723c */ /* 0x000fe600000810dc */
[----:B------:R-:W2:Y:S01]  /*52320*/  LDL.LU R7, [R1+0x2484] ;  /* 0x0024840001077983 */ /* 0x000ea20000300800 */
[----:B------:R-:W-:-:S03]  /*52330*/  IMAD.MOV.U32 R22, RZ, RZ, R75 ;  /* 0x000000ffff167224 */ /* 0x000fc600078e004b */
[----:B------:R-:W2:Y:S01]  /*52340*/  LDL.LU R38, [R1+0x2480] ;  /* 0x0024800001267983 */ /* 0x000ea20000300800 */
[C---:B------:R-:W-:Y:S01]  /*52350*/  HMMA.1688.F32.TF32 R224, R84.reuse, R140, R224 ;  /* 0x0000008c54e0723c */ /* 0x040fe200000810e0 */
[----:B------:R-:W-:Y:S02]  /*52360*/  IMAD.MOV.U32 R23, RZ, RZ, R0 ;  /* 0x000000ffff177224 */ /* 0x000fe400078e0000 */
[----:B------:R-:W2:Y:S04]  /*52370*/  LDL.LU R39, [R1+0x247c] ;  /* 0x00247c0001277983 */ /* 0x000ea80000300800 */
[----:B------:R-:W2:Y:S01]  /*52380*/  LDL.LU R74, [R1+0x2478] ;  /* 0x00247800014a7983 */ /* 0x000ea20000300800 */
[C---:B------:R-:W-:Y:S03]  /*52390*/  HMMA.1688.F32.TF32 R204, R84.reuse, R136, R204 ;  /* 0x0000008854cc723c */ /* 0x040fe600000810cc */
[----:B------:R-:W2:Y:S04]  /*523a0*/  LDL.LU R75, [R1+0x2474] ;  /* 0x00247400014b7983 */ /* 0x000ea80000300800 */
[----:B------:R-:W2:Y:S01]  /*523b0*/  LDL.LU R0, [R1+0x2470] ;  /* 0x0024700001007983 */ /* 0x000ea20000300800 */
[C---:B------:R-:W-:Y:S08]  /*523c0*/  HMMA.1688.F32.TF32 R232, R84.reuse, R132, R232 ;  /* 0x0000008454e8723c */ /* 0x040ff000000810e8 */
[C---:B------:R-:W-:Y:S08]  /*523d0*/  HMMA.1688.F32.TF32 R208, R84.reuse, R128, R208 ;  /* 0x0000008054d0723c */ /* 0x040ff000000810d0 */
[C---:B------:R-:W-:Y:S08]  /*523e0*/  HMMA.1688.F32.TF32 R228, R84.reuse, R124, R228 ;  /* 0x0000007c54e4723c */ /* 0x040ff000000810e4 */
[C---:B----4-:R-:W-:Y:S08]  /*523f0*/  HMMA.1688.F32.TF32 R240, R84.reuse, R152, R240 ;  /* 0x0000009854f0723c */ /* 0x050ff000000810f0 */
[C---:B-----5:R-:W-:Y:S08]  /*52400*/  HMMA.1688.F32.TF32 R76, R84.reuse, R40, R24 ;  /* 0x00000028544c723c */ /* 0x060ff00000081018 */
[C---:B---3--:R-:W-:Y:S08]  /*52410*/  HMMA.1688.F32.TF32 R212, R84.reuse, R52, R212 ;  /* 0x0000003454d4723c */ /* 0x048ff000000810d4 */
[C---:B--2---:R-:W-:Y:S08]  /*52420*/  HMMA.1688.F32.TF32 R216, R84.reuse, R156, R216 ;  /* 0x0000009c54d8723c */ /* 0x044ff000000810d8 */
[----:B------:R-:W-:Y:S07]  /*52430*/  HMMA.1688.F32.TF32 R84, R84, R236, R160 ;  /* 0x000000ec5454723c */ /* 0x000fee00000810a0 */
[----:B------:R-:W-:-:S02]  /*52440*/  IMAD.MOV.U32 R160, RZ, RZ, R3 ;  /* 0x000000ffffa07224 */ /* 0x000fc400078e0003 */
[----:B------:R-:W2:Y:S01]  /*52450*/  LDL.LU R3, [R1+0x246c] ;  /* 0x00246c0001037983 */ /* 0x000ea20000300800 */
[----:B------:R-:W-:-:S03]  /*52460*/  IMAD.MOV.U32 R161, RZ, RZ, R252 ;  /* 0x000000ffffa17224 */ /* 0x000fc600078e00fc */
[----:B------:R-:W3:Y:S01]  /*52470*/  LDL.LU R252, [R1+0x2468] ;  /* 0x0024680001fc7983 */ /* 0x000ee20000300800 */
[----:B------:R-:W-:Y:S01]  /*52480*/  MOV R162, R247 ;  /* 0x000000f700a27202 */ /* 0x000fe20000000f00 */
[----:B------:R-:W-:Y:S01]  /*52490*/  IMAD.MOV.U32 R163, RZ, RZ, R246 ;  /* 0x000000ffffa37224 */ /* 0x000fe200078e00f6 */
[C---:B------:R-:W-:Y:S01]  /*524a0*/  HMMA.1688.F32.TF32 R16, R80.reuse, R40, R16 ;  /* 0x000000285010723c */ /* 0x040fe20000081010 */
[----:B------:R-:W4:Y:S07]  /*524b0*/  LDL R2, [R1+0x474] ;  /* 0x0004740001027983 */ /* 0x000f2e0000100800 */
[----:B------:R-:W-:Y:S07]  /*524c0*/  HMMA.1688.F32.TF32 R24, R80, R144, R100 ;  /* 0x000000905018723c */ /* 0x000fee0000081064 */
[----:B------:R-:W-:-:S02]  /*524d0*/  IMAD.MOV.U32 R100, RZ, RZ, R245 ;  /* 0x000000ffff647224 */ /* 0x000fc400078e00f5 */
[----:B------:R-:W-:Y:S01]  /*524e0*/  IMAD.MOV.U32 R101, RZ, RZ, R244 ;  /* 0x000000ffff657224 */ /* 0x000fe200078e00f4 */
[C---:B------:R-:W-:Y:S01]  /*524f0*/  HMMA.1688.F32.TF32 R20, R80.reuse, R152, R20 ;  /* 0x000000985014723c */ /* 0x040fe20000081014 */
[----:B------:R-:W-:Y:S02]  /*52500*/  IMAD.MOV.U32 R102, RZ, RZ, R73 ;  /* 0x000000ffff667224 */ /* 0x000fe400078e0049 */
[----:B------:R-:W-:Y:S02]  /*52510*/  IMAD.MOV.U32 R103, RZ, RZ, R72 ;  /* 0x000000ffff677224 */ /* 0x000fe400078e0048 */
[----:B------:R-:W-:Y:S03]  /*52520*/  STL [R1+0x2440], R19 ;  /* 0x0024401301007387 */ /* 0x000fe60000100800 */
[----:B------:R-:W-:Y:S11]  /*52530*/  HMMA.1688.F32.TF32 R44, R80, R52, R44 ;  /* 0x00000034502c723c */ /* 0x000ff6000008102c */
[----:B------:R-:W-:Y:S04]  /*52540*/  @!UPT UIADD3 URZ, URZ, URZ, URZ ;  /* 0x0000003f3f3ff290 */ /* 0x000fe8000fffe03f */
[----:B------:R-:W-:Y:S04]  /*52550*/  STL [R1+0x243c], R23 ;  /* 0x00243c1701007387 */ /* 0x000fe80000100800 */
[----:B--2---:R-:W-:Y:S04]  /*52560*/  LDS R244, [R3+0x81800] ;  /* 0x0818000003f47984 */ /* 0x004fe80000000800 */
[----:B------:R-:W-:Y:S04]  /*52570*/  LDS R246, [R3+0x81c00] ;  /* 0x081c000003f67984 */ /* 0x000fe80000000800 */
[----:B---3--:R-:W-:Y:S04]  /*52580*/  LDS R245, [R252+0x81800] ;  /* 0x08180000fcf57984 */ /* 0x008fe80000000800 */
[----:B------:R-:W1:Y:S04]  /*52590*/  LDS R247, [R252+0x81c00] ;  /* 0x081c0000fcf77984 */ /* 0x000e680000000800 */
[----:B------:R-:W-:Y:S04]  /*525a0*/  STL [R1+0x2428], R3 ;  /* 0x0024280301007387 */ /* 0x000fe80000100800 */
[----:B------:R-:W-:Y:S01]  /*525b0*/  STL [R1+0x242c], R252 ;  /* 0x00242cfc01007387 */ /* 0x000fe20000100800 */
[C---:B-1----:R-:W-:Y:S08]  /*525c0*/  HMMA.1688.F32.TF32 R160, R244.reuse, R74, R160 ;  /* 0x0000004af4a0723c */ /* 0x042ff000000810a0 */
[----:B------:R-:W-:Y:S11]  /*525d0*/  HMMA.1688.F32.TF32 R100, R244, R38, R100 ;  /* 0x00000026f464723c */ /* 0x000ff60000081064 */
[----:B------:R-:W-:Y:S05]  /*525e0*/  @!UPT UIADD3 URZ, URZ, URZ, URZ ;  /* 0x0000003f3f3ff290 */ /* 0x000fea000fffe03f */
[----:B------:R-:W-:Y:S01]  /*525f0*/  IMAD.MOV.U32 R5, RZ, RZ, R162 ;  /* 0x000000ffff057224 */ /* 0x000fe200078e00a2 */
[----:B------:R-:W-:Y:S01]  /*52600*/  MOV R37, R160 ;  /* 0x000000a000257202 */ /* 0x000fe20000000f00 */
[----:B------:R-:W-:Y:S02]  /*52610*/  IMAD.MOV.U32 R36, RZ, RZ, R161 ;  /* 0x000000ffff247224 */ /* 0x000fe400078e00a1 */
[----:B------:R-:W-:Y:S02]  /*52620*/  IMAD.MOV.U32 R4, RZ, RZ, R163 ;  /* 0x000000ffff047224 */ /* 0x000fe400078e00a3 */
[----:B------:R-:W2:Y:S04]  /*52630*/  LDL.LU.64 R162, [R1+0x2460] ;  /* 0x0024600001a27983 */ /* 0x000ea80000300a00 */
[----:B------:R-:W2:Y:S01]  /*52640*/  LDL.LU.64 R160, [R1+0x2458] ;  /* 0x0024580001a07983 */ /* 0x000ea20000300a00 */
[----:B------:R-:W-:Y:S01]  /*52650*/  MOV R41, R102 ;  /* 0x0000006600297202 */ /* 0x000fe20000000f00 */
[----:B------:R-:W-:-:S02]  /*52660*/  IMAD.MOV.U32 R40, RZ, RZ, R103 ;  /* 0x000000ffff287224 */ /* 0x000fc400078e0067 */
[----:B------:R-:W-:Y:S01]  /*52670*/  STL [R1+0x2438], R5 ;  /* 0x0024380501007387 */ /* 0x000fe20000100800 */
[----:B------:R-:W-:-:S03]  /*52680*/  IMAD.MOV.U32 R53, RZ, RZ, R100 ;  /* 0x000000ffff357224 */ /* 0x000fc600078e0064 */
[----:B------:R-:W-:Y:S01]  /*52690*/  STL [R1+0x2434], R36 ;  /* 0x0024342401007387 */ /* 0x000fe20000100800 */
[----:B------:R-:W-:-:S03]  /*526a0*/  IMAD.MOV.U32 R52, RZ, RZ, R101 ;  /* 0x000000ffff347224 */ /* 0x000fc600078e0065 */
[----:B------:R-:W-:Y:S04]  /*526b0*/  STL [R1+0x2430], R37 ;  /* 0x0024302501007387 */ /* 0x000fe80000100800 */
[----:B------:R-:W3:Y:S04]  /*526c0*/  LDL.LU.64 R102, [R1+0x2450] ;  /* 0x0024500001667983 */ /* 0x000ee80000300a00 */
[----:B------:R-:W3:Y:S01]  /*526d0*/  LDL.LU.64 R100, [R1+0x2448] ;  /* 0x0024480001647983 */ /* 0x000ee20000300a00 */
[C---:B------:R-:W-:Y:S08]  /*526e0*/  HMMA.1688.F32.TF32 R8, R80.reuse, R56, R8 ;  /* 0x000000385008723c */ /* 0x040ff00000081008 */
[C---:B------:R-:W-:Y:S08]  /*526f0*/  HMMA.1688.F32.TF32 R60, R80.reuse, R148, R60 ;  /* 0x00000094503c723c */ /* 0x040ff0000008103c */
[----:B------:R-:W-:Y:S01]  /*52700*/  HMMA.1688.F32.TF32 R64, R80, R140, R64 ;  /* 0x0000008c5040723c */ /* 0x000fe20000081040 */
[----:B------:R-:W-:-:S07]  /*52710*/  IMAD.MOV.U32 R149, RZ, RZ, R0 ;  /* 0x000000ffff957224 */ /* 0x000fce00078e0000 */
[C---:B------:R-:W-:Y:S08]  /*52720*/  HMMA.1688.F32.TF32 R28, R80.reuse, R136, R28 ;  /* 0x00000088501c723c */ /* 0x040ff0000008101c */
[C---:B------:R-:W-:Y:S08]  /*52730*/  HMMA.1688.F32.TF32 R176, R80.reuse, R132, R176 ;  /* 0x0000008450b0723c */ /* 0x040ff000000810b0 */
[C---:B------:R-:W-:Y:S08]  /*52740*/  HMMA.1688.F32.TF32 R32, R80.reuse, R128, R32 ;  /* 0x000000805020723c */ /* 0x040ff00000081020 */
[C---:B------:R-:W-:Y:S08]  /*52750*/  HMMA.1688.F32.TF32 R184, R80.reuse, R124, R184 ;  /* 0x0000007c50b8723c */ /* 0x040ff000000810b8 */
[C---:B------:R-:W-:Y:S08]  /*52760*/  HMMA.1688.F32.TF32 R192, R80.reuse, R156, R192 ;  /* 0x0000009c50c0723c */ /* 0x040ff000000810c0 */
[----:B------:R-:W-:Y:S01]  /*52770*/  HMMA.1688.F32.TF32 R200, R80, R236, R200 ;  /* 0x000000ec50c8723c */ /* 0x000fe200000810c8 */
[----:B------:R-:W-:Y:S04]  /*52780*/  LDS R80, [R3+0x81880] ;  /* 0x0818800003507984 */ /* 0x000fe80000000800 */
[----:B------:R1:W-:Y:S03]  /*52790*/  LDS R82, [R3+0x81c80] ;  /* 0x081c800003527984 */ /* 0x0003e60000000800 */
[C---:B------:R-:W-:Y:S01]  /*527a0*/  HMMA.1688.F32.TF32 R104, R244.reuse, R146, R104 ;  /* 0x00000092f468723c */ /* 0x040fe20000081068 */
[----:B------:R-:W-:Y:S04]  /*527b0*/  LDS R81, [R252+0x81880] ;  /* 0x08188000fc517984 */ /* 0x000fe80000000800 */
[----:B------:R5:W1:Y:S03]  /*527c0*/  LDS R83, [R252+0x81c80] ;  /* 0x081c8000fc537984 */ /* 0x000a660000000800 */
[C---:B---3--:R-:W-:Y:S11]  /*527d0*/  HMMA.1688.F32.TF32 R100, R244.reuse, R6, R100 ;  /* 0x00000006f464723c */ /* 0x048ff60000081064 */
[----:B------:R-:W-:Y:S11]  /*527e0*/  @!UPT UIADD3 URZ, URZ, URZ, URZ ;  /* 0x0000003f3f3ff290 */ /* 0x000ff6000fffe03f */
[----:B------:R-:W-:Y:S02]  /*527f0*/  @!UPT UIADD3 URZ, URZ, URZ, URZ ;  /* 0x0000003f3f3ff290 */ /* 0x000fe4000fffe03f */
[----:B------:R-:W-:Y:S01]  /*52800*/  IMAD.MOV.U32 R73, RZ, RZ, R100 ;  /* 0x000000ffff497224 */ /* 0x000fe200078e0064 */
[----:B------:R-:W-:Y:S01]  /*52810*/  MOV R56, R103 ;  /* 0x0000006700387202 */ /* 0x000fe20000000f00 */
[----:B------:R-:W-:Y:S02]  /*52820*/  IMAD.MOV.U32 R72, RZ, RZ, R101 ;  /* 0x000000ffff487224 */ /* 0x000fe400078e0065 */
[----:B------:R-:W-:Y:S02]  /*52830*/  IMAD.MOV.U32 R57, RZ, RZ, R102 ;  /* 0x000000ffff397224 */ /* 0x000fe400078e0066 */
[----:B------:R-:W-:Y:S01]  /*52840*/  HMMA.1688.F32.TF32 R100, R244, R150, R116 ;  /* 0x00000096f464723c */ /* 0x000fe20000081074 */
[----:B------:R-:W3:Y:S04]  /*52850*/  LDL.LU R116, [R1+0xe0] ;  /* 0x0000e00001747983 */ /* 0x000ee80000300800 */
[----:B------:R-:W3:Y:S04]  /*52860*/  LDL.LU R117, [R1+0xe4] ;  /* 0x0000e40001757983 */ /* 0x000ee80000300800 */
[----:B------:R-:W3:Y:S04]  /*52870*/  LDL.LU R118, [R1+0xe8] ;  /* 0x0000e80001767983 */ /* 0x000ee80000300800 */
[----:B------:R-:W3:Y:S11]  /*52880*/  LDL.LU R119, [R1+0xec] ;  /* 0x0000ec0001777983 */ /* 0x000ef60000300800 */
[----:B-1----:R-:W-:-:S02]  /*52890*/  IMAD.MOV.U32 R3, RZ, RZ, R100 ;  /* 0x000000ffff037224 */ /* 0x002fc400078e0064 */
[----:B------:R-:W-:Y:S01]  /*528a0*/  IMAD.MOV.U32 R0, RZ, RZ, R101 ;  /* 0x000000ffff007224 */ /* 0x000fe200078e0065 */
[----:B------:R-:W2:Y:S01]  /*528b0*/  LDL.LU R100, [R1+0xb0] ;  /* 0x0000b00001647983 */ /* 0x000ea20000300800 */
[----:B------:R-:W-:Y:S02]  /*528c0*/  IMAD.MOV.U32 R125, RZ, RZ, R102 ;  /* 0x000000ffff7d7224 */ /* 0x000fe400078e0066 */
[----:B------:R-:W-:Y:S01]  /*528d0*/  IMAD.MOV.U32 R124, RZ, RZ, R103 ;  /* 0x000000ffff7c7224 */ /* 0x000fe200078e0067 */
[----:B------:R-:W2:Y:S04]  /*528e0*/  LDL.LU R101, [R1+0xb4] ;  /* 0x0000b40001657983 */ /* 0x000ea80000300800 */
[----:B------:R-:W2:Y:S04]  /*528f0*/  LDL.LU R102, [R1+0xb8] ;  /* 0x0000b80001667983 */ /* 0x000ea80000300800 */
[----:B------:R-:W2:Y:S01]  /*52900*/  LDL.LU R103, [R1+0xbc] ;  /* 0x0000bc0001677983 */ /* 0x000ea20000300800 */
[----:B------:R-:W-:Y:S01]  /*52910*/  IMAD.MOV.U32 R5, RZ, RZ, R104 ;  /* 0x000000ffff057224 */ /* 0x000fe200078e0068 */
[----:B------:R-:W-:Y:S01]  /*52920*/  MOV R36, R105 ;  /* 0x0000006900247202 */ /* 0x000fe20000000f00 */
[----:B------:R-:W-:-:S02]  /*52930*/  IMAD.MOV.U32 R37, RZ, RZ, R106 ;  /* 0x000000ffff257224 */ /* 0x000fc400078e006a */
[----:B-----5:R-:W-:Y:S02]  /*52940*/  IMAD.MOV.U32 R252, RZ, RZ, R107 ;  /* 0x000000fffffc7224 */ /* 0x020fe400078e006b */
[C---:B------:R-:W-:Y:S08]  /*52950*/  HMMA.1688.F32.TF32 R104, R244.reuse, R142, R120 ;  /* 0x0000008ef468723c */ /* 0x040ff00000081078 */
[C---:B------:R-:W-:Y:S08]  /*52960*/  HMMA.1688.F32.TF32 R108, R244.reuse, R138, R108 ;  /* 0x0000008af46c723c */ /* 0x040ff0000008106c */
[----:B------:R-:W-:Y:S08]  /*52970*/  HMMA.1688.F32.TF32 R120, R244, R134, R180 ;  /* 0x00000086f478723c */ /* 0x000ff000000810b4 */
[----:B------:R-:W-:Y:S01]  /*52980*/  IMAD.MOV.U32 R19, RZ, RZ, R104 ;  /* 0x000000ffff137224 */ /* 0x000fe200078e0068 */
[----:B------:R-:W-:Y:S01]  /*52990*/  MOV R236, R107 ;  /* 0x0000006b00ec7202 */ /* 0x000fe20000000f00 */
[----:B------:R-:W-:-:S02]  /*529a0*/  IMAD.MOV.U32 R23, RZ, RZ, R105 ;  /* 0x000000ffff177224 */ /* 0x000fc400078e0069 */
[----:B------:R-:W-:Y:S02]  /*529b0*/  IMAD.MOV.U32 R237, RZ, RZ, R106 ;  /* 0x000000ffffed7224 */ /* 0x000fe400078e006a */
[C---:B------:R-:W-:Y:S01]  /*529c0*/  HMMA.1688.F32.TF32 R104, R244.reuse, R130, R196 ;  /* 0x00000082f468723c */ /* 0x040fe200000810c4 */
[----:B------:R-:W-:Y:S04]  /*529d0*/  STL.64 [R1+0x1f0], R108 ;  /* 0x0001f06c01007387 */ /* 0x000fe80000100a00 */
[----:B------:R1:W-:Y:S04]  /*529e0*/  STL.64 [R1+0x1f8], R110 ;  /* 0x0001f86e01007387 */ /* 0x0003e80000100a00 */
[----:B------:R-:W-:Y:S04]  /*529f0*/  STL.64 [R1+0x1e0], R120 ;  /* 0x0001e07801007387 */ /* 0x000fe80000100a00 */
[----:B------:R-:W-:Y:S01]  /*52a00*/  STL.64 [R1+0x1e8], R122 ;  /* 0x0001e87a01007387 */ /* 0x000fe20000100a00 */
[C---:B-1----:R-:W-:Y:S09]  /*52a10*/  HMMA.1688.F32.TF32 R108, R244.reuse, R126, R188 ;  /* 0x0000007ef46c723c */ /* 0x042ff200000810bc */
[----:B------:R-:W-:Y:S04]  /*52a20*/  STL.64 [R1+0x1d0], R104 ;  /* 0x0001d06801007387 */ /* 0x000fe80000100a00 */
[----:B------:R1:W-:Y:S02]  /*52a30*/  STL.64 [R1+0x1d8], R106 ;  /* 0x0001d86a01007387 */ /* 0x0003e40000100a00 */
[C---:B-1----:R-:W-:Y:S08]  /*52a40*/  HMMA.1688.F32.TF32 R104, R244.reuse, R58, R164 ;  /* 0x0000003af468723c */ /* 0x042ff000000810a4 */
[----:B------:R-:W-:Y:S04]  /*52a50*/  STL.64 [R1+0xa0], R108 ;  /* 0x0000a06c01007387 */ /* 0x000fe80000100a00 */
[----:B------:R1:W-:Y:S01]  /*52a60*/  STL.64 [R1+0xa8], R110 ;  /* 0x0000a86e01007387 */ /* 0x0003e20000100a00 */
[C---:B------:R-:W-:Y:S08]  /*52a70*/  HMMA.1688.F32.TF32 R120, R244.reuse, R54, R172 ;  /* 0x00000036f478723c */ /* 0x040ff000000810ac */
[C---:B------:R-:W-:Y:S08]  /*52a80*/  HMMA.1688.F32.TF32 R96, R244.reuse, R154, R96 ;  /* 0x0000009af460723c */ /* 0x040ff00000081060 */
[C---:B------:R-:W-:Y:S01]  /*52a90*/  HMMA.1688.F32.TF32 R92, R244.reuse, R238, R92 ;  /* 0x000000eef45c723c */ /* 0x040fe2000008105c */
[----:B------:R-:W-:Y:S04]  /*52aa0*/  STL.64 [R1+0x1c0], R104 ;  /* 0x0001c06801007387 */ /* 0x000fe80000100a00 */
[----:B------:R5:W-:Y:S03]  /*52ab0*/  STL.64 [R1+0x1c8], R106 ;  /* 0x0001c86a01007387 */ /* 0x000be60000100a00 */
[----:B-1----:R-:W-:Y:S08]  /*52ac0*/  HMMA.1688.F32.TF32 R108, R244, R42, R168 ;  /* 0x0000002af46c723c */ /* 0x002ff000000810a8 */
[C---:B------:R-:W-:Y:S08]  /*52ad0*/  HMMA.1688.F32.TF32 R88, R80.reuse, R146, R88 ;  /* 0x000000925058723c */ /* 0x040ff00000081058 */
[----:B------:R-:W-:Y:S01]  /*52ae0*/  HMMA.1688.F32.TF32 R68, R80, R58, R68 ;  /* 0x0000003a5044723c */ /* 0x000fe20000081044 */
[----:B------:R-:W-:Y:S01]  /*52af0*/  IMAD.MOV.U32 R191, RZ, RZ, R149 ;  /* 0x000000ffffbf7224 */ /* 0x000fe200078e0095 */
[----:B----4-:R-:W-:Y:S04]  /*52b00*/  LDS R173, [R2+0x81880] ;  /* 0x0818800002ad7984 */ /* 0x010fe80000000800 */
[----:B------:R-:W-:Y:S02]  /*52b10*/  LDS R175, [R2+0x81c80] ;  /* 0x081c800002af7984 */ /* 0x000fe40000000800 */
[----:B-----5:R-:W-:Y:S02]  /*52b20*/  HMMA.1688.F32.TF32 R104, R244, R158, R112 ;  /* 0x0000009ef468723c */ /* 0x020fe40000081070 */
[----:B------:R-:W-:Y:S04]  /*52b30*/  STL.64 [R1+0x1b0], R120 ;  /* 0x0001b07801007387 */ /* 0x000fe80000100a00 */
[----:B------:R-:W-:Y:S04]  /*52b40*/  STL.64 [R1+0x1b8], R122 ;  /* 0x0001b87a01007387 */ /* 0x000fe80000100a00 */
[----:B------:R-:W-:Y:S04]  /*52b50*/  STL.64 [R1+0x1a0], R108 ;  /* 0x0001a06c01007387 */ /* 0x000fe80000100a00 */
[----:B------:R-:W-:Y:S01]  /*52b60*/  STL.64 [R1+0x1a8], R110 ;  /* 0x0001a86e01007387 */ /* 0x000fe20000100a00 */
[----:B------:R-:W-:-:S02]  /*52b70*/  IMAD.MOV.U32 R128, RZ, RZ, R88 ;  /* 0x000000ffff807224 */ /* 0x000fc400078e0058 */
[----:B------:R-:W-:Y:S01]  /*52b80*/  IMAD.MOV.U32 R129, RZ, RZ, R89 ;  /* 0x000000ffff817224 */ /* 0x000fe200078e0059 */
[----:B------:R-:W-:Y:S01]  /*52b90*/  LDS R172, [R191+0x81880] ;  /* 0x08188000bfac7984 */ /* 0x000fe20000000800 */
[----:B--2---:R-:W-:Y:S04]  /*52ba0*/  HMMA.1688.F32.TF32 R100, R80, R38, R100 ;  /* 0x000000265064723c */ /* 0x004fe80000081064 */
[----:B------:R-:W-:Y:S04]  /*52bb0*/  STL.64 [R1+0x190], R104 ;  /* 0x0001906801007387 */ /* 0x000fe80000100a00 */
[----:B------:R-:W-:Y:S04]  /*52bc0*/  STL.64 [R1+0x198], R106 ;  /* 0x0001986a01007387 */ /* 0x000fe80000100a00 */
[----:B------:R-:W-:Y:S04]  /*52bd0*/  STL.64 [R1+0x180], R96 ;  /* 0x0001806001007387 */ /* 0x000fe80000100a00 */
[----:B------:R-:W-:Y:S04]  /*52be0*/  STL.64 [R1+0x188], R98 ;  /* 0x0001886201007387 */ /* 0x000fe80000100a00 */
[----:B------:R-:W-:Y:S04]  /*52bf0*/  STL.64 [R1+0x160], R92 ;  /* 0x0001605c01007387 */ /* 0x000fe80000100a00 */
[----:B------:R3:W-:Y:S01]  /*52c00*/  STL.64 [R1+0x168], R94 ;  /* 0x0001685e01007387 */ /* 0x0007e20000100a00 */
[----:B------:R-:W-:-:S02]  /*52c10*/  IMAD.MOV.U32 R152, RZ, RZ, R68 ;  /* 0x000000ffff987224 */ /* 0x000fc400078e0044 */
[----:B------:R-:W-:Y:S01]  /*52c20*/  IMAD.MOV.U32 R153, RZ, RZ, R69 ;  /* 0x000000ffff997224 */ /* 0x000fe200078e0045 */
[----:B------:R-:W1:Y:S04]  /*52c30*/  LDS R174, [R191+0x81c80] ;  /* 0x081c8000bfae7984 */ /* 0x000e680000000800 */
[----:B------:R-:W-:Y:S01]  /*52c40*/  LDS R108, [R191+0x81800] ;  /* 0x08180000bf6c7984 */ /* 0x000fe20000000800 */
[C---:B---3--:R-:W-:Y:S03]  /*52c50*/  HMMA.1688.F32.TF32 R92, R80.reuse, R74, R116 ;  /* 0x0000004a505c723c */ /* 0x048fe60000081074 */
[----:B------:R-:W-:Y:S04]  /*52c60*/  LDS R110, [R191+0x81c00] ;  /* 0x081c0000bf6e7984 */ /* 0x000fe80000000800 */
[----:B------:R-:W-:Y:S01]  /*52c70*/  LDS R109, [R2+0x81800] ;  /* 0x08180000026d7984 */ /* 0x000fe20000000800 */
[C---:B------:R-:W-:Y:S03]  /*52c80*/  HMMA.1688.F32.TF32 R96, R80.reuse, R6, R160 ;  /* 0x000000065060723c */ /* 0x040fe600000810a0 */
[----:B------:R-:W2:Y:S11]  /*52c90*/  LDS R111, [R2+0x81c00] ;  /* 0x081c0000026f7984 */ /* 0x000eb60000000800 */
[----:B------:R-:W-:Y:S01]  /*52ca0*/  @!UPT UIADD3 URZ, URZ, URZ, URZ ;  /* 0x0000003f3f3ff290 */ /* 0x000fe2000fffe03f */
[----:B------:R-:W-:Y:S04]  /*52cb0*/  STL.64 [R1+0x310], R92 ;  /* 0x0003105c01007387 */ /* 0x000fe80000100a00 */
[----:B------:R3:W-:Y:S02]  /*52cc0*/  STL.64 [R1+0x318], R94 ;  /* 0x0003185e01007387 */ /* 0x0007e40000100a00 */
[C---:B---3--:R-:W-:Y:S02]  /*52cd0*/  HMMA.1688.F32.TF32 R92, R80.reuse, R150, R220 ;  /* 0x00000096505c723c */ /* 0x048fe400000810dc */
[----:B------:R-:W-:Y:S04]  /*52ce0*/  STL.64 [R1+0x300], R100 ;  /* 0x0003006401007387 */ /* 0x000fe80000100a00 */
[----:B------:R-:W-:Y:S04]  /*52cf0*/  STL.64 [R1+0x308], R102 ;  /* 0x0003086601007387 */ /* 0x000fe80000100a00 */
[----:B------:R-:W-:Y:S04]  /*52d00*/  STL.64 [R1+0x2f0], R96 ;  /* 0x0002f06001007387 */ /* 0x000fe80000100a00 */
[----:B------:R-:W-:Y:S09]  /*52d10*/  STL.64 [R1+0x2f8], R98 ;  /* 0x0002f86201007387 */ /* 0x000ff20000100a00 */
[----:B------:R-:W-:Y:S04]  /*52d20*/  STL.64 [R1+0x2e0], R92 ;  /* 0x0002e05c01007387 */ /* 0x000fe80000100a00 */
[----:B------:R-:W-:Y:S04]  /*52d30*/  STL.64 [R1+0x2e8], R94 ;  /* 0x0002e85e01007387 */ /* 0x000fe80000100a00 */
[----:B------:R3:W-:Y:S02]  /*52d40*/  STL.64 [R1+0x2d8], R90 ;  /* 0x0002d85a01007387 */ /* 0x0007e40000100a00 */
[C---:B---3--:R-:W-:Y:S02]  /*52d50*/  HMMA.1688.F32.TF32 R88, R80.reuse, R142, R224 ;  /* 0x0000008e5058723c */ /* 0x048fe400000810e0 */
[----:B------:R-:W-:Y:S04]  /*52d60*/  STL [R1+0x2408], R129 ;  /* 0x0024088101007387 */ /* 0x000fe80000100800 */
[----:B------:R-:W-:Y:S11]  /*52d70*/  STL [R1+0x2404], R128 ;  /* 0x0024048001007387 */ /* 0x000ff60000100800 */
[----:B------:R-:W-:Y:S06]  /*52d80*/  @!UPT UIADD3 URZ, URZ, URZ, URZ ;  /* 0x0000003f3f3ff290 */ /* 0x000fec000fffe03f */
[----:B------:R3:W-:Y:S01]  /*52d90*/  STL.64 [R1+0x2c8], R90 ;  /* 0x0002c85a01007387 */ /* 0x0007e20000100a00 */
[----:B------:R-:W-:Y:S02]  /*52da0*/  IMAD.MOV.U32 R132, RZ, RZ, R88 ;  /* 0x000000ffff847224 */ /* 0x000fe400078e0058 */
[----:B------:R-:W-:Y:S02]  /*52db0*/  IMAD.MOV.U32 R133, RZ, RZ, R89 ;  /* 0x000000ffff857224 */ /* 0x000fe400078e0059 */
[C---:B---3--:R-:W-:Y:S03]  /*52dc0*/  HMMA.1688.F32.TF32 R88, R80.reuse, R138, R204 ;  /* 0x0000008a5058723c */ /* 0x048fe600000810cc */
[----:B------:R-:W-:Y:S04]  /*52dd0*/  STL [R1+0x2400], R133 ;  /* 0x0024008501007387 */ /* 0x000fe80000100800 */
[----:B------:R-:W-:Y:S11]  /*52de0*/  STL [R1+0x23fc], R132 ;  /* 0x0023fc8401007387 */ /* 0x000ff60000100800 */
[----:B------:R-:W-:Y:S05]  /*52df0*/  @!UPT UIADD3 URZ, URZ, URZ, URZ ;  /* 0x0000003f3f3ff290 */ /* 0x000fea000fffe03f */
[----:B------:R3:W-:Y:S01]  /*52e00*/  STL.64 [R1+0x2b8], R90 ;  /* 0x0002b85a01007387 */ /* 0x0007e20000100a00 */
[----:B------:R-:W-:Y:S01]  /*52e10*/  MOV R136, R88 ;  /* 0x0000005800887202 */ /* 0x000fe20000000f00 */
[----:B------:R-:W-:Y:S02]  /*52e20*/  IMAD.MOV.U32 R137, RZ, RZ, R89 ;  /* 0x000000ffff897224 */ /* 0x000fe400078e0059 */
[C---:B---3--:R-:W-:Y:S03]  /*52e30*/  HMMA.1688.F32.TF32 R88, R80.reuse, R134, R232 ;  /* 0x000000865058723c */ /* 0x048fe600000810e8 */
[----:B------:R-:W-:Y:S04]  /*52e40*/  STL [R1+0x2410], R137 ;  /* 0x0024108901007387 */ /* 0x000fe80000100800 */
[----:B------:R-:W-:Y:S11]  /*52e50*/  STL [R1+0x240c], R136 ;  /* 0x00240c8801007387 */ /* 0x000ff60000100800 */
[----:B------:R-:W-:Y:S05]  /*52e60*/  @!UPT UIADD3 URZ, URZ, URZ, URZ ;  /* 0x0000003f3f3ff290 */ /* 0x000fea000fffe03f */
[----:B------:R3:W-:Y:S01]  /*52e70*/  STL.64 [R1+0x2a8], R90 ;  /* 0x0002a85a01007387 */ /* 0x0007e20000100a00 */
[----:B------:R-:W-:Y:S02]  /*52e80*/  IMAD.MOV.U32 R140, RZ, RZ, R88 ;  /* 0x000000ffff8c7224 */ /* 0x000fe400078e0058 */
[----:B------:R-:W-:Y:S02]  /*52e90*/  IMAD.MOV.U32 R141, RZ, RZ, R89 ;  /* 0x000000ffff8d7224 */ /* 0x000fe400078e0059 */
        /* <DEDUP_REMOVED lines=8> */
[----:B------:R-:W-:Y:S04]  /*52f20*/  STL [R1+0x2418], R141 ;  /* 0x0024188d01007387 */ /* 0x000fe80000100800 */
[----:B------:R-:W-:Y:S04]  /*52f30*/  STL [R1+0x2414], R140 ;  /* 0x0024148c01007387 */ /* 0x000fe80000100800 */
[----:B------:R-:W-:Y:S04]  /*52f40*/  STL [R1+0x2420], R145 ;  /* 0x0024209101007387 */ /* 0x000fe80000100800 */
[----:B------:R-:W-:Y:S11]  /*52f50*/  STL [R1+0x241c], R144 ;  /* 0x00241c9001007387 */ /* 0x000ff60000100800 */
[----:B------:R-:W-:-:S02]  /*52f60*/  IMAD.MOV.U32 R149, RZ, RZ, R89 ;  /* 0x000000ffff957224 */ /* 0x000fc400078e0059 */
[----:B------:R-:W-:Y:S01]  /*52f70*/  IMAD.MOV.U32 R148, RZ, RZ, R88 ;  /* 0x000000ffff947224 */ /* 0x000fe200078e0058 */
[----:B------:R-:W-:Y:S04]  /*52f80*/  STL.64 [R1+0x288], R90 ;  /* 0x0002885a01007387 */ /* 0x000fe80000100a00 */
[----:B------:R-:W-:Y:S04]  /*52f90*/  STL [R1+0x23f8], R149 ;  /* 0x0023f89501007387 */ /* 0x000fe80000100800 */
[----:B------:R-:W-:Y:S04]  /*52fa0*/  STL [R1+0x23f4], R148 ;  /* 0x0023f49401007387 */ /* 0x000fe80000100800 */
[----:B------:R3:W-:Y:S02]  /*52fb0*/  STL.64 [R1+0x278], R70 ;  /* 0x0002784601007387 */ /* 0x0007e40000100a00 */
[C---:B---3--:R-:W-:Y:S11]  /*52fc0*/  HMMA.1688.F32.TF32 R68, R80.reuse, R54, R212 ;  /* 0x000000365044723c */ /* 0x048ff600000810d4 */
[----:B------:R-:W-:Y:S11]  /*52fd0*/  @!UPT UIADD3 URZ, URZ, URZ, URZ ;  /* 0x0000003f3f3ff290 */ /* 0x000ff6000fffe03f */
[----:B------:R-:W-:Y:S01]  /*52fe0*/  @!UPT UIADD3 URZ, URZ, URZ, URZ ;  /* 0x0000003f3f3ff290 */ /* 0x000fe2000fffe03f */
[----:B------:R3:W-:Y:S01]  /*52ff0*/  STL.64 [R1+0x268], R70 ;  /* 0x0002684601007387 */ /* 0x0007e20000100a00 */
[----:B------:R-:W-:Y:S01]  /*53000*/  MOV R156, R68 ;  /* 0x00000044009c7202 */ /* 0x000fe20000000f00 */
[----:B------:R-:W-:Y:S02]  /*53010*/  IMAD.MOV.U32 R157, RZ, RZ, R69 ;  /* 0x000000ffff9d7224 */ /* 0x000fe400078e0045 */
[----:B---3--:R-:W-:Y:S11]  /*53020*/  HMMA.1688.F32.TF32 R68, R80, R42, R76 ;  /* 0x0000002a5044723c */ /* 0x008ff6000008104c */
[----:B------:R-:W-:Y:S11]  /*53030*/  @!UPT UIADD3 URZ, URZ, URZ, URZ ;  /* 0x0000003f3f3ff290 */ /* 0x000ff6000fffe03f */
[----:B------:R-:W-:Y:S01]  /*53040*/  @!UPT UIADD3 URZ, URZ, URZ, URZ ;  /* 0x0000003f3f3ff290 */ /* 0x000fe2000fffe03f */
[----:B------:R3:W-:Y:S04]  /*53050*/  STL.64 [R1+0x258], R70 ;  /* 0x0002584601007387 */ /* 0x0007e80000100a00 */
[----:B------:R-:W4:Y:S04]  /*53060*/  LDL.LU R104, [R1+0x10] ;  /* 0x0000100001687983 */ /* 0x000f280000300800 */
[----:B------:R-:W4:Y:S04]  /*53070*/  LDL.LU R105, [R1+0x14] ;  /* 0x0000140001697983 */ /* 0x000f280000300800 */
[----:B------:R-:W4:Y:S04]  /*53080*/  LDL.LU R106, [R1+0x18] ;  /* 0x00001800016a7983 */ /* 0x000f280000300800 */
[----:B------:R-:W4:Y:S04]  /*53090*/  LDL.LU R107, [R1+0x1c] ;  /* 0x00001c00016b7983 */ /* 0x000f280000300800 */
[----:B------:R-:W5:Y:S04]  /*530a0*/  LDL.LU R96, [R1+0x20] ;  /* 0x0000200001607983 */ /* 0x000f680000300800 */
[----:B------:R-:W5:Y:S04]  /*530b0*/  LDL.LU R97, [R1+0x24] ;  /* 0x0000240001617983 */ /* 0x000f680000300800 */
[----:B------:R-:W5:Y:S04]  /*530c0*/  LDL.LU R98, [R1+0x28] ;  /* 0x0000280001627983 */ /* 0x000f680000300800 */
[----:B------:R-:W5:Y:S04]  /*530d0*/  LDL.LU R99, [R1+0x2c] ;  /* 0x00002c0001637983 */ /* 0x000f680000300800 */
[----:B------:R-:W2:Y:S04]  /*530e0*/  LDL.LU R92, [R1+0x30] ;  /* 0x00003000015c7983 */ /* 0x000ea80000300800 */
[----:B------:R-:W2:Y:S04]  /*530f0*/  LDL.LU R93, [R1+0x34] ;  /* 0x00003400015d7983 */ /* 0x000ea80000300800 */
        /* <DEDUP_REMOVED lines=38> */
[----:B------:R-:W5:Y:S04]  /*53360*/  LDL.LU R100, [R1] ;  /* 0x0000000001647983 */ /* 0x000f680000300800 */
        /* <DEDUP_REMOVED lines=14> */
[----:B------:R-:W5:Y:S01]  /*53450*/  LDL.LU R199, [R1+0x33c] ;  /* 0x00033c0001c77983 */ /* 0x000f620000300800 */
[----:B------:R-:W-:-:S02]  /*53460*/  IMAD.MOV.U32 R149, RZ, RZ, R68 ;  /* 0x000000ffff957224 */ /* 0x000fc400078e0044 */
        /* <DEDUP_REMOVED lines=8> */
[C---:B------:R-:W-:Y:S01]  /*534f0*/  HMMA.1688.F32.TF32 R68, R80.reuse, R154, R240 ;  /* 0x0000009a5044723c */ /* 0x040fe200000810f0 */
[----:B------:R-:W-:Y:S11]  /*53500*/  LDS R241, [R2+0x82080] ;  /* 0x0820800002f17984 */ /* 0x000ff60000000800 */
[----:B------:R-:W-:Y:S11]  /*53510*/  @!UPT UIADD3 URZ, URZ, URZ, URZ ;  /* 0x0000003f3f3ff290 */ /* 0x000ff6000fffe03f */
[----:B------:R-:W-:Y:S01]  /*53520*/  @!UPT UIADD3 URZ, URZ, URZ, URZ ;  /* 0x0000003f3f3ff290 */ /* 0x000fe2000fffe03f */
[----:B------:R-:W-:Y:S02]  /*53530*/  IMAD.MOV.U32 R145, RZ, RZ, R68 ;  /* 0x000000ffff917224 */ /* 0x000fe400078e0044 */
[----:B------:R-:W-:Y:S02]  /*53540*/  IMAD.MOV.U32 R144, RZ, RZ, R69 ;  /* 0x000000ffff907224 */ /* 0x000fe400078e0045 */
[----:B------:R-:W-:Y:S02]  /*53550*/  IMAD.MOV.U32 R141, RZ, RZ, R70 ;  /* 0x000000ffff8d7224 */ /* 0x000fe400078e0046 */
[----:B------:R-:W-:Y:S02]  /*53560*/  IMAD.MOV.U32 R140, RZ, RZ, R71 ;  /* 0x000000ffff8c7224 */ /* 0x000fe400078e0047 */
[----:B------:R-:W-:Y:S01]  /*53570*/  HMMA.1688.F32.TF32 R68, R80, R238, R84 ;  /* 0x000000ee5044723c */ /* 0x000fe20000081054 */
[----:B------:R-:W-:-:S07]  /*53580*/  MOV R243, R191 ;  /* 0x000000bf00f37202 */ /* 0x000fce0000000f00 */
[----:B-1----:R-:W-:Y:S11]  /*53590*/  HMMA.1688.F32.TF32 R188, R172, R150, R60 ;  /* 0x00000096acbc723c */ /* 0x002ff6000008103c */
[----:B------:R-:W-:Y:S04]  /*535a0*/  @!UPT UIADD3 URZ, URZ, URZ, URZ ;  /* 0x0000003f3f3ff290 */ /* 0x000fe8000fffe03f */
[----:B------:R-:W-:Y:S01]  /*535b0*/  STL.64 [R1+0x220], R68 ;  /* 0x0002204401007387 */ /* 0x000fe20000100a00 */
[C---:B--2---:R-:W-:Y:S03]  /*535c0*/  HMMA.1688.F32.TF32 R84, R108.reuse, R126, R92 ;  /* 0x0000007e6c54723c */ /* 0x044fe6000008105c */
[----:B------:R1:W-:Y:S05]  /*535d0*/  STL.64 [R1+0x228], R70 ;  /* 0x0002284601007387 */ /* 0x0003ea0000100a00 */
[C---:B----4-:R-:W-:Y:S08]  /*535e0*/  HMMA.1688.F32.TF32 R92, R108.reuse, R54, R104 ;  /* 0x000000366c5c723c */ /* 0x050ff00000081068 */
[C---:B-----5:R-:W-:Y:S08]  /*535f0*/  HMMA.1688.F32.TF32 R76, R108.reuse, R134, R88 ;  /* 0x000000866c4c723c */ /* 0x060ff00000081058 */
[C---:B------:R-:W-:Y:S08]  /*53600*/  HMMA.1688.F32.TF32 R88, R108.reuse, R58, R96 ;  /* 0x0000003a6c58723c */ /* 0x040ff00000081060 */
[C---:B------:R-:W-:Y:S08]  /*53610*/  HMMA.1688.F32.TF32 R112, R108.reuse, R138, R112 ;  /* 0x0000008a6c70723c */ /* 0x040ff00000081070 */
        /* <DEDUP_REMOVED lines=9> */
[----:B------:R-:W-:Y:S08]  /*536b0*/  HMMA.1688.F32.TF32 R100, R108, R158, R248 ;  /* 0x0000009e6c64723c */ /* 0x000ff000000810f8 */
[----:B------:R-:W-:Y:S08]  /*536c0*/  HMMA.1688.F32.TF32 R244, R172, R74, R244 ;  /* 0x0000004aacf4723c */ /* 0x000ff000000810f4 */
[----:B------:R-:W-:Y:S08]  /*536d0*/  HMMA.1688.F32.TF32 R108, R108, R238, R12 ;  /* 0x000000ee6c6c723c */ /* 0x000ff0000008100c */
[C---:B------:R-:W-:Y:S08]  /*536e0*/  HMMA.1688.F32.TF32 R180, R172.reuse, R38, R180 ;  /* 0x00000026acb4723c */ /* 0x040ff000000810b4 */
[C---:B------:R-:W-:Y:S01]  /*536f0*/  HMMA.1688.F32.TF32 R12, R172.reuse, R6, R196 ;  /* 0x00000006ac0c723c */ /* 0x040fe200000810c4 */
        /* <DEDUP_REMOVED lines=9> */
[----:B------:R-:W-:Y:S04]  /*53790*/  STL.64 [R1+0x170], R12 ;  /* 0x0001700c01007387 */ /* 0x000fe80000100a00 */
[----:B------:R1:W-:Y:S02]  /*537a0*/  STL.64 [R1+0x178], R14 ;  /* 0x0001780e01007387 */ /* 0x0003e40000100a00 */
[C---:B-1----:R-:W-:Y:S02]  /*537b0*/  HMMA.1688.F32.TF32 R12, R172.reuse, R146, R24 ;  /* 0x00000092ac0c723c */ /* 0x042fe40000081018 */
[----:B------:R-:W-:Y:S04]  /*537c0*/  STL [R1+0x23c4], R189 ;  /* 0x0023c4bd01007387 */ /* 0x000fe80000100800 */
[----:B------:R-:W-:Y:S02]  /*537d0*/  STL [R1+0x23c0], R190 ;  /* 0x0023c0be01007387 */ /* 0x000fe40000100800 */
[C---:B------:R-:W-:Y:S02]  /*537e0*/  HMMA.1688.F32.TF32 R196, R172.reuse, R142, R64 ;  /* 0x0000008eacc4723c */ /* 0x040fe40000081040 */
[----:B------:R-:W-:Y:S06]  /*537f0*/  STL [R1+0x23bc], R191 ;  /* 0x0023bcbf01007387 */ /* 0x000fec0000100800 */
[----:B------:R-:W-:Y:S07]  /*53800*/  HMMA.1688.F32.TF32 R204, R172, R134, R176 ;  /* 0x00000086accc723c */ /* 0x000fee00000810b0 */
[----:B------:R1:W-:Y:S01]  /*53810*/  STL.64 [R1+0x150], R12 ;  /* 0x0001500c01007387 */ /* 0x0003e20000100a00 */
[----:B------:R-:W-:-:S02]  /*53820*/  IMAD.MOV.U32 R244, RZ, RZ, R14 ;  /* 0x000000fffff47224 */ /* 0x000fc400078e000e */
[----:B------:R-:W-:Y:S02]  /*53830*/  IMAD.MOV.U32 R245, RZ, RZ, R15 ;  /* 0x000000fffff57224 */ /* 0x000fe400078e000f */
[----:B-1----:R-:W-:Y:S03]  /*53840*/  HMMA.1688.F32.TF32 R12, R172, R138, R28 ;  /* 0x0000008aac0c723c */ /* 0x002fe6000008101c */
[----:B------:R-:W-:Y:S01]  /*53850*/  STL [R1+0x23e0], R197 ;  /* 0x0023e0c501007387 */ /* 0x000fe20000100800 */
[----:B------:R-:W-:-:S03]  /*53860*/  IMAD.MOV.U32 R248, RZ, RZ, R19 ;  /* 0x000000fffff87224 */ /* 0x000fc600078e0013 */
[----:B------:R-:W-:Y:S01]  /*53870*/  STL [R1+0x23dc], R198 ;  /* 0x0023dcc601007387 */ /* 0x000fe20000100800 */
[----:B------:R-:W-:Y:S01]  /*53880*/  MOV R249, R23 ;  /* 0x0000001700f97202 */ /* 0x000fe20000000f00 */
[----:B------:R-:W-:Y:S02]  /*53890*/  IMAD.MOV.U32 R250, RZ, RZ, R237 ;  /* 0x000000fffffa7224 */ /* 0x000fe400078e00ed */
[----:B------:R-:W-:Y:S01]  /*538a0*/  STL [R1+0x23b8], R199 ;  /* 0x0023b8c701007387 */ /* 0x000fe20000100800 */
[----:B------:R-:W-:Y:S02]  /*538b0*/  IMAD.MOV.U32 R251, RZ, RZ, R236 ;  /* 0x000000fffffb7224 */ /* 0x000fe400078e00ec */
[----:B------:R-:W-:Y:S01]  /*538c0*/  HMMA.1688.F32.TF32 R236, R172, R238, R200 ;  /* 0x000000eeacec723c */ /* 0x000fe200000810c8 */
[----:B------:R-:W-:-:S06]  /*538d0*/  IMAD.MOV.U32 R176, RZ, RZ, R3 ;  /* 0x000000ffffb07224 */ /* 0x000fcc00078e0003 */
[----:B------:R-:W-:Y:S02]  /*538e0*/  IMAD.MOV.U32 R200, RZ, RZ, R5 ;  /* 0x000000ffffc87224 */ /* 0x000fe400078e0005 */
[----:B------:R-:W-:Y:S01]  /*538f0*/  STL.64 [R1+0x148], R14 ;  /* 0x0001480e01007387 */ /* 0x000fe20000100a00 */
[----:B------:R-:W-:-:S03]  /*53900*/  IMAD.MOV.U32 R201, RZ, RZ, R36 ;  /* 0x000000ffffc97224 */ /* 0x000fc600078e0024 */
[----:B------:R-:W2:Y:S01]  /*53910*/  LDL.LU R19, [R1+0x2440] ;  /* 0x0024400001137983 */ /* 0x000ea20000300800 */
[----:B------:R-:W-:-:S03]  /*53920*/  IMAD.MOV.U32 R202, RZ, RZ, R37 ;  /* 0x000000ffffca7224 */ /* 0x000fc600078e0025 */
[----:B------:R-:W3:Y:S01]  /*53930*/  LDL.LU R23, [R1+0x243c] ;  /* 0x00243c0001177983 */ /* 0x000ee20000300800 */
[----:B------:R-:W-:-:S03]  /*53940*/  MOV R203, R252 ;  /* 0x000000fc00cb7202 */ /* 0x000fc60000000f00 */
[----:B------:R-:W-:Y:S04]  /*53950*/  STL [R1+0x23b4], R207 ;  /* 0x0023b4cf01007387 */ /* 0x000fe80000100800 */
[----:B------:R-:W4:Y:S01]  /*53960*/  LDL.LU R5, [R1+0x2438] ;  /* 0x0024380001057983 */ /* 0x000f220000300800 */
[----:B------:R-:W-:-:S03]  /*53970*/  IMAD.MOV.U32 R177, RZ, RZ, R0 ;  /* 0x000000ffffb17224 */ /* 0x000fc600078e0000 */
[----:B------:R-:W5:Y:S04]  /*53980*/  LDL.LU R36, [R1+0x2434] ;  /* 0x0024340001247983 */ /* 0x000f680000300800 */
[----:B------:R-:W5:Y:S04]  /*53990*/  LDL.LU R37, [R1+0x2430] ;  /* 0x0024300001257983 */ /* 0x000f680000300800 */
[----:B------:R-:W5:Y:S04]  /*539a0*/  LDL.LU R252, [R1+0x242c] ;  /* 0x00242c0001fc7983 */ /* 0x000f680000300800 */
[----:B------:R-:W5:Y:S04]  /*539b0*/  LDL.LU R3, [R1+0x2428] ;  /* 0x0024280001037983 */ /* 0x000f680000300800 */
[----:B------:R-:W5:Y:S01]  /*539c0*/  LDL.LU R0, [R1+0x2424] ;  /* 0x0024240001007983 */ /* 0x000f620000300800 */
[----:B------:R-:W-:Y:S01]  /*539d0*/  IMAD.MOV.U32 R183, RZ, RZ, R4 ;  /* 0x000000ffffb77224 */ /* 0x000fe200078e0004 */
[C---:B------:R-:W-:Y:S08]  /*539e0*/  HMMA.1688.F32.TF32 R208, R172.reuse, R130, R32 ;  /* 0x00000082acd0723c */ /* 0x040ff00000081020 */
[C---:B------:R-:W-:Y:S08]  /*539f0*/  HMMA.1688.F32.TF32 R212, R172.reuse, R126, R184 ;  /* 0x0000007eacd4723c */ /* 0x040ff000000810b8 */
[----:B------:R-:W-:Y:S01]  /*53a00*/  HMMA.1688.F32.TF32 R216, R172, R58, R8 ;  /* 0x0000003aacd8723c */ /* 0x000fe20000081008 */
[----:B------:R-:W-:Y:S01]  /*53a10*/  IMAD.MOV.U32 R184, RZ, RZ, R53 ;  /* 0x000000ffffb87224 */ /* 0x000fe200078e0035 */
[----:B------:R-:W-:Y:S01]  /*53a20*/  LDS R126, [R243+0x82400] ;  /* 0x08240000f37e7984 */ /* 0x000fe20000000800 */
[----:B------:R-:W-:-:S05]  /*53a30*/  IMAD.MOV.U32 R185, RZ, RZ, R52 ;  /* 0x000000ffffb97224 */ /* 0x000fca00078e0034 */
[C---:B------:R-:W-:Y:S08]  /*53a40*/  HMMA.1688.F32.TF32 R220, R172.reuse, R54, R44 ;  /* 0x00000036acdc723c */ /* 0x040ff0000008102c */
[----:B------:R-:W-:Y:S01]  /*53a50*/  HMMA.1688.F32.TF32 R228, R172, R158, R192 ;  /* 0x0000009eace4723c */ /* 0x000fe200000810c0 */
[----:B------:R-:W-:Y:S01]  /*53a60*/  IMAD.MOV.U32 R186, RZ, RZ, R41 ;  /* 0x000000ffffba7224 */ /* 0x000fe200078e0029 */
[----:B------:R-:W-:Y:S01]  /*53a70*/  MOV R187, R40 ;  /* 0x0000002800bb7202 */ /* 0x000fe20000000f00 */
[----:B------:R-:W-:Y:S01]  /*53a80*/  IMAD.MOV.U32 R246, RZ, RZ, R12 ;  /* 0x000000fffff67224 */ /* 0x000fe200078e000c */
[----:B------:R-:W-:Y:S01]  /*53a90*/  LDS R127, [R2+0x82400] ;  /* 0x08240000027f7984 */ /* 0x000fe20000000800 */
[----:B------:R-:W-:-:S02]  /*53aa0*/  IMAD.MOV.U32 R247, RZ, RZ, R13 ;  /* 0x000000fffff77224 */ /* 0x000fc400078e000d */
[----:B------:R-:W-:Y:S02]  /*53ab0*/  IMAD.MOV.U32 R178, RZ, RZ, R125 ;  /* 0x000000ffffb27224 */ /* 0x000fe400078e007d */
[----:B------:R-:W-:Y:S01]  /*53ac0*/  IMAD.MOV.U32 R179, RZ, RZ, R124 ;  /* 0x000000ffffb37224 */ /* 0x000fe200078e007c */
[----:B------:R-:W-:Y:S04]  /*53ad0*/  LDS R125, [R2+0x82000] ;  /* 0x08200000027d7984 */ /* 0x000fe80000000800 */
[----:B------:R-:W-:Y:S01]  /*53ae0*/  LDS R124, [R243+0x82000] ;  /* 0x08200000f37c7984 */ /* 0x000fe20000000800 */
[C---:B--2---:R-:W-:Y:S08]  /*53af0*/  HMMA.1688.F32.TF32 R224, R172.reuse, R42, R16 ;  /* 0x0000002aace0723c */ /* 0x044ff00000081010 */
[----:B---3--:R-:W-:Y:S01]  /*53b00*/  HMMA.1688.F32.TF32 R232, R172, R154, R20 ;  /* 0x0000009aace8723c */ /* 0x008fe20000081014 */
[----:B----4-:R-:W-:-:S06]  /*53b10*/  IMAD.MOV.U32 R182, RZ, RZ, R5 ;  /* 0x000000ffffb67224 */ /* 0x010fcc00078e0005 */
[----:B------:R-:W-:Y:S02]  /*53b20*/  IMAD.MOV.U32 R174, RZ, RZ, R57 ;  /* 0x000000ffffae7224 */ /* 0x000fe400078e0039 */
[----:B------:R-:W-:Y:S02]  /*53b30*/  IMAD.MOV.U32 R175, RZ, RZ, R56 ;  /* 0x000000ffffaf7224 */ /* 0x000fe400078e0038 */
[----:B-----5:R-:W-:Y:S02]  /*53b40*/  IMAD.MOV.U32 R181, RZ, RZ, R36 ;  /* 0x000000ffffb57224 */ /* 0x020fe400078e0024 */
[----:B------:R-:W-:Y:S01]  /*53b50*/  IMAD.MOV.U32 R180, RZ, RZ, R37 ;  /* 0x000000ffffb47224 */ /* 0x000fe200078e0025 */
[----:B------:R-:W-:Y:S04]  /*53b60*/  LDS R75, [R252+0x82400] ;  /* 0x08240000fc4b7984 */ /* 0x000fe80000000800 */
[----:B------:R-:W-:Y:S04]  /*53b70*/  LDS R74, [R3+0x82400] ;  /* 0x08240000034a7984 */ /* 0x000fe80000000800 */
[----:B------:R-:W1:Y:S04]  /*53b80*/  LDSM.16.M88.4 R4, [R0+0xc080] ;  /* 0x00c080000004783b */ /* 0x000e680000000200 */
[----:B------:R-:W2:Y:S04]  /*53b90*/  LDSM.16.M88.4 R56, [R0+0x10080] ;  /* 0x010080000038783b */ /* 0x000ea80000000200 */
[----:B------:R-:W3:Y:S04]  /*53ba0*/  LDSM.16.M88.4 R52, [R0+0x14080] ;  /* 0x014080000034783b */ /* 0x000ee80000000200 */
[----:B------:R-:W4:Y:S04]  /*53bb0*/  LDSM.16.M88.4 R48, [R0+0x18080] ;  /* 0x018080000030783b */ /* 0x000f280000000200 */
[----:B------:R-:W5:Y:S04]  /*53bc0*/  LDSM.16.M88.4 R44, [R0+0x1c080] ;  /* 0x01c08000002c783b */ /* 0x000f680000000200 */
[----:B------:R-:W1:Y:S04]  /*53bd0*/  LDSM.16.M88.4 R40, [R0+0x20080] ;  /* 0x020080000028783b */ /* 0x000e680000000200 */
[----:B------:R-:W1:Y:S04]  /*53be0*/  LDSM.16.M88.4 R36, [R0+0x24080] ;  /* 0x024080000024783b */ /* 0x000e680000000200 */
[----:B------:R-:W1:Y:S04]  /*53bf0*/  LDSM.16.M88.4 R32, [R0+0x28080] ;  /* 0x028080000020783b */ /* 0x000e680000000200 */
[----:B------:R-:W1:Y:S04]  /*53c00*/  LDSM.16.M88.4 R28, [R0+0x2c080] ;  /* 0x02c08000001c783b */ /* 0x000e680000000200 */
[----:B------:R-:W2:Y:S04]  /*53c10*/  LDSM.16.M88.4 R24, [R0+0x30080] ;  /* 0x030080000018783b */ /* 0x000ea80000000200 */
[----:B------:R-:W2:Y:S01]  /*53c20*/  LDSM.16.M88.4 R20, [R0+0x34080] ;  /* 0x034080000014783b */ /* 0x000ea20000000200 */
[----:B------:R-:W-:-:S03]  /*53c30*/  IMAD.MOV.U32 R172, RZ, RZ, R73 ;  /* 0x000000ffffac7224 */ /* 0x000fc600078e0049 */
[----:B------:R-:W3:Y:S01]  /*53c40*/  LDSM.16.M88.4 R16, [R0+0x38080] ;  /* 0x038080000010783b */ /* 0x000ee20000000200 */
[----:B------:R-:W-:-:S03]  /*53c50*/  MOV R173, R72 ;  /* 0x0000004800ad7202 */ /* 0x000fc60000000f00 */
[----:B------:R-:W-:Y:S04]  /*53c60*/  LDSM.16.M88.4 R12, [R0+0x3c080] ;  /* 0x03c08000000c783b */ /* 0x000fe80000000200 */
[----:B------:R-:W-:Y:S04]  /*53c70*/  LDS R72, [R3+0x82000] ;  /* 0x0820000003487984 */ /* 0x000fe80000000800 */
[----:B------:R-:W-:Y:S04]  /*53c80*/  LDS R73, [R252+0x82000] ;  /* 0x08200000fc497984 */ /* 0x000fe80000000800 */
[----:B------:R-:W5:Y:S04]  /*53c90*/  LDSM.16.M88.4 R64, [R0+0x80] ;  /* 0x000080000040783b */ /* 0x000f680000000200 */
[----:B------:R-:W5:Y:S04]  /*53ca0*/  LDSM.16.M88.4 R60, [R0+0x4080] ;  /* 0x00408000003c783b */ /* 0x000f680000000200 */
[----:B------:R-:W5:Y:S04]  /*53cb0*/  LDSM.16.M88.4 R8, [R0+0x8080] ;  /* 0x008080000008783b */ /* 0x000f680000000200 */
[----:B-1----:R-:W-:Y:S04]  /*53cc0*/  STL [R1+0x22f8], R6 ;  /* 0x0022f80601007387 */ /* 0x002fe80000100800 */
[----:B------:R-:W-:Y:S04]  /*53cd0*/  STL [R1+0x22f4], R7 ;  /* 0x0022f40701007387 */ /* 0x000fe80000100800 */
[----:B--2---:R-:W-:Y:S04]  /*53ce0*/  STL [R1+0x22e8], R58 ;  /* 0x0022e83a01007387 */ /* 0x004fe80000100800 */
[----:B------:R-:W-:Y:S04]  /*53cf0*/  STL [R1+0x22e4], R59 ;  /* 0x0022e43b01007387 */ /* 0x000fe80000100800 */
[----:B---3--:R-:W-:Y:S04]  /*53d00*/  STL [R1+0x22ec], R54 ;  /* 0x0022ec3601007387 */ /* 0x008fe80000100800 */
[----:B------:R-:W-:Y:S04]  /*53d10*/  STL [R1+0x22e0], R55 ;  /* 0x0022e03701007387 */ /* 0x000fe80000100800 */
[----:B----4-:R-:W-:Y:S04]  /*53d20*/  STL [R1+0x22fc], R50 ;  /* 0x0022fc3201007387 */ /* 0x010fe80000100800 */
[----:B------:R-:W-:Y:S04]  /*53d30*/  STL [R1+0x22f0], R51 ;  /* 0x0022f03301007387 */ /* 0x000fe80000100800 */
[----:B-----5:R-:W-:Y:S04]  /*53d40*/  STL [R1+0x2304], R46 ;  /* 0x0023042e01007387 */ /* 0x020fe80000100800 */
        /* <DEDUP_REMOVED lines=14> */
[C---:B------:R-:W-:Y:S03]  /*53e30*/  HMMA.1688.F32.TF32 R180, R72.reuse, R64, R180 ;  /* 0x0000004048b4723c */ /* 0x040fe600000810b4 */
[----:B------:R-:W-:Y:S04]  /*53e40*/  STL [R1+0x2338], R19 ;  /* 0x0023381301007387 */ /* 0x000fe80000100800 */
[----:B------:R-:W-:Y:S01]  /*53e50*/  STL [R1+0x2344], R14 ;  /* 0x0023440e01007387 */ /* 0x000fe20000100800 */
[C---:B------:R-:W-:Y:S03]  /*53e60*/  HMMA.1688.F32.TF32 R184, R72.reuse, R60, R184 ;  /* 0x0000003c48b8723c */ /* 0x040fe600000810b8 */
[----:B------:R-:W-:Y:S04]  /*53e70*/  STL [R1+0x2340], R15 ;  /* 0x0023400f01007387 */ /* 0x000fe80000100800 */
[----:B------:R-:W-:Y:S01]  /*53e80*/  STL [R1+0x1fa0], R0 ;  /* 0x001fa00001007387 */ /* 0x000fe20000100800 */
[----:B------:R-:W-:Y:S03]  /*53e90*/  HMMA.1688.F32.TF32 R172, R72, R8, R172 ;  /* 0x0000000848ac723c */ /* 0x000fe600000810ac */
[----:B------:R-:W2:Y:S04]  /*53ea0*/  LDL.LU R192, [R1+0x1f0] ;  /* 0x0001f00001c07983 */ /* 0x000ea80000300800 */
[----:B------:R-:W2:Y:S04]  /*53eb0*/  LDL.LU R193, [R1+0x1f4] ;  /* 0x0001f40001c17983 */ /* 0x000ea80000300800 */
[----:B------:R-:W2:Y:S04]  /*53ec0*/  LDL.LU R194, [R1+0x1f8] ;  /* 0x0001f80001c27983 */ /* 0x000ea80000300800 */
[----:B------:R-:W2:Y:S01]  /*53ed0*/  LDL.LU R195, [R1+0x1fc] ;  /* 0x0001fc0001c37983 */ /* 0x000ea20000300800 */
[----:B------:R-:W-:Y:S01]  /*53ee0*/  MOV R198, R181 ;  /* 0x000000b500c67202 */ /* 0x000fe20000000f00 */
[----:B------:R-:W-:-:S02]  /*53ef0*/  IMAD.MOV.U32 R197, RZ, RZ, R180 ;  /* 0x000000ffffc57224 */ /* 0x000fc400078e00b4 */
[----:B------:R-:W-:Y:S02]  /*53f00*/  IMAD.MOV.U32 R188, RZ, RZ, R182 ;  /* 0x000000ffffbc7224 */ /* 0x000fe400078e00b6 */
[----:B------:R-:W-:Y:S02]  /*53f10*/  IMAD.MOV.U32 R181, RZ, RZ, R184 ;  /* 0x000000ffffb57224 */ /* 0x000fe400078e00b8 */
[----:B------:R-:W-:Y:S01]  /*53f20*/  IMAD.MOV.U32 R180, RZ, RZ, R183 ;  /* 0x000000ffffb47224 */ /* 0x000fe200078e00b7 */
[----:B------:R-:W3:Y:S01]  /*53f30*/  LDL.LU R184, [R1+0x1e0] ;  /* 0x0001e00001b87983 */ /* 0x000ee20000300800 */
[----:B------:R-:W-:Y:S02]  /*53f40*/  IMAD.MOV.U32 R182, RZ, RZ, R185 ;  /* 0x000000ffffb67224 */ /* 0x000fe400078e00b9 */
[----:B------:R-:W-:Y:S01]  /*53f50*/  IMAD.MOV.U32 R190, RZ, RZ, R172 ;  /* 0x000000ffffbe7224 */ /* 0x000fe200078e00ac */
[----:B------:R-:W3:Y:S01]  /*53f60*/  LDL.LU R185, [R1+0x1e4] ;  /* 0x0001e40001b97983 */ /* 0x000ee20000300800 */
[----:B------:R-:W-:-:S02]  /*53f70*/  IMAD.MOV.U32 R191, RZ, RZ, R173 ;  /* 0x000000ffffbf7224 */ /* 0x000fc400078e00ad */
[----:B------:R-:W-:Y:S02]  /*53f80*/  IMAD.MOV.U32 R199, RZ, RZ, R174 ;  /* 0x000000ffffc77224 */ /* 0x000fe400078e00ae */
[----:B------:R-:W-:Y:S01]  /*53f90*/  IMAD.MOV.U32 R207, RZ, RZ, R175 ;  /* 0x000000ffffcf7224 */ /* 0x000fe200078e00af */
[----:B------:R-:W-:Y:S01]  /*53fa0*/  MOV R189, R187 ;  /* 0x000000bb00bd7202 */ /* 0x000fe20000000f00 */
[----:B------:R-:W-:Y:S01]  /*53fb0*/  IMAD.MOV.U32 R183, RZ, RZ, R186 ;  /* 0x000000ffffb77224 */ /* 0x000fe200078e00ba */
[C---:B------:R-:W-:Y:S01]  /*53fc0*/  HMMA.1688.F32.TF32 R172, R72.reuse, R4, R176 ;  /* 0x0000000448ac723c */ /* 0x040fe200000810b0 */
[----:B------:R-:W3:Y:S04]  /*53fd0*/  LDL.LU R186, [R1+0x1e8] ;  /* 0x0001e80001ba7983 */ /* 0x000ee80000300800 */
[----:B------:R-:W3:Y:S04]  /*53fe0*/  LDL.LU R187, [R1+0x1ec] ;  /* 0x0001ec0001bb7983 */ /* 0x000ee80000300800 */
[----:B------:R-:W4:Y:S11]  /*53ff0*/  LDL.LU R176, [R1+0x1d0] ;  /* 0x0001d00001b07983 */ /* 0x000f360000300800 */
[----:B------:R-:W-:Y:S03]  /*54000*/  @!UPT UIADD3 URZ, URZ, URZ, URZ ;  /* 0x0000003f3f3ff290 */ /* 0x000fe6000fffe03f */
[----:B------:R-:W-:Y:S04]  /*54010*/  STL.64 [R1+0x100], R172 ;  /* 0x000100ac01007387 */ /* 0x000fe80000100a00 */
[----:B------:R1:W-:Y:S04]  /*54020*/  STL.64 [R1+0x108], R174 ;  /* 0x000108ae01007387 */ /* 0x0003e80000100a00 */
[----:B------:R-:W4:Y:S04]  /*54030*/  LDL.LU R177, [R1+0x1d4] ;  /* 0x0001d40001b17983 */ /* 0x000f280000300800 */
[----:B------:R-:W4:Y:S04]  /*54040*/  LDL.LU R178, [R1+0x1d8] ;  /* 0x0001d80001b27983 */ /* 0x000f280000300800 */
[----:B------:R-:W4:Y:S01]  /*54050*/  LDL.LU R179, [R1+0x1dc] ;  /* 0x0001dc0001b37983 */ /* 0x000f220000300800 */
[C---:B------:R-:W-:Y:S08]  /*54060*/  HMMA.1688.F32.TF32 R200, R72.reuse, R56, R200 ;  /* 0x0000003848c8723c */ /* 0x040ff000000810c8 */
[----:B-1----:R-:W-:Y:S11]  /*54070*/  HMMA.1688.F32.TF32 R172, R72, R52, R248 ;  /* 0x0000003448ac723c */ /* 0x002ff600000810f8 */
[----:B------:R-:W-:Y:S04]  /*54080*/  @!UPT UIADD3 URZ, URZ, URZ, URZ ;  /* 0x0000003f3f3ff290 */ /* 0x000fe8000fffe03f */
[----:B------:R-:W-:Y:S04]  /*54090*/  STL.64 [R1+0xf0], R200 ;  /* 0x0000f0c801007387 */ /* 0x000fe80000100a00 */
[----:B------:R-:W-:Y:S04]  /*540a0*/  STL.64 [R1+0xf8], R202 ;  /* 0x0000f8ca01007387 */ /* 0x000fe80000100a00 */
[----:B------:R-:W5:Y:S04]  /*540b0*/  LDL.LU R248, [R1+0xa0] ;  /* 0x0000a00001f87983 */ /* 0x000f680000300800 */
[----:B------:R-:W5:Y:S04]  /*540c0*/  LDL.LU R249, [R1+0xa4] ;  /* 0x0000a40001f97983 */ /* 0x000f680000300800 */
[----:B------:R-:W5:Y:S04]  /*540d0*/  LDL.LU R250, [R1+0xa8] ;  /* 0x0000a80001fa7983 */ /* 0x000f680000300800 */
[----:B------:R-:W5:Y:S01]  /*540e0*/  LDL.LU R251, [R1+0xac] ;  /* 0x0000ac0001fb7983 */ /* 0x000f620000300800 */
[----:B------:R-:W-:Y:S01]  /*540f0*/  IMAD.MOV.U32 R19, RZ, RZ, R172 ;  /* 0x000000ffff137224 */ /* 0x000fe200078e00ac */
[----:B------:R-:W-:Y:S01]  /*54100*/  MOV R22, R173 ;  /* 0x000000ad00167202 */ /* 0x000fe20000000f00 */
[----:B------:R-:W-:-:S02]  /*54110*/  IMAD.MOV.U32 R23, RZ, RZ, R174 ;  /* 0x000000ffff177224 */ /* 0x000fc400078e00ae */
[----:B------:R-:W-:-:S05]  /*54120*/  IMAD.MOV.U32 R26, RZ, RZ, R175 ;  /* 0x000000ffff1a7224 */ /* 0x000fca00078e00af */
[----:B------:R-:W-:Y:S04]  /*54130*/  STL [R1+0x2354], R26 ;  /* 0x0023541a01007387 */ /* 0x000fe80000100800 */
[----:B------:R-:W-:Y:S04]  /*54140*/  STL [R1+0x2350], R23 ;  /* 0x0023501701007387 */ /* 0x000fe80000100800 */
[----:B------:R-:W-:Y:S04]  /*54150*/  STL [R1+0x234c], R22 ;  /* 0x00234c1601007387 */ /* 0x000fe80000100800 */
[----:B------:R-:W-:Y:S01]  /*54160*/  STL [R1+0x2348], R19 ;  /* 0x0023481301007387 */ /* 0x000fe20000100800 */
[C---:B--2---:R-:W-:Y:S11]  /*54170*/  HMMA.1688.F32.TF32 R172, R72.reuse, R48, R192 ;  /* 0x0000003048ac723c */ /* 0x044ff600000810c0 */
[----:B------:R-:W-:Y:S11]  /*54180*/  @!UPT UIADD3 URZ, URZ, URZ, URZ ;  /* 0x0000003f3f3ff290 */ /* 0x000ff6000fffe03f */
[----:B------:R-:W-:Y:S01]  /*54190*/  @!UPT UIADD3 URZ, URZ, URZ, URZ ;  /* 0x0000003f3f3ff290 */ /* 0x000fe2000fffe03f */
[----:B------:R3:W-:Y:S01]  /*541a0*/  STL [R1+0xd0], R172 ;  /* 0x0000d0ac01007387 */ /* 0x0007e20000100800 */
[----:B------:R-:W-:Y:S02]  /*541b0*/  IMAD.MOV.U32 R14, RZ, RZ, R173 ;  /* 0x000000ffff0e7224 */ /* 0x000fe400078e00ad */
[----:B------:R-:W-:Y:S02]  /*541c0*/  IMAD.MOV.U32 R15, RZ, RZ, R174 ;  /* 0x000000ffff0f7224 */ /* 0x000fe400078e00ae */
[----:B------:R-:W-:Y:S02]  /*541d0*/  IMAD.MOV.U32 R18, RZ, RZ, R175 ;  /* 0x000000ffff127224 */ /* 0x000fe400078e00af */
[C---:B---3--:R-:W-:Y:S03]  /*541e0*/  HMMA.1688.F32.TF32 R172, R72.reuse, R44, R184 ;  /* 0x0000002c48ac723c */ /* 0x048fe600000810b8 */
[----:B------:R1:W-:Y:S04]  /*541f0*/  STL [R1+0x2360], R18 ;  /* 0x0023601201007387 */ /* 0x0003e80000100800 */
[----:B------:R-:W-:Y:S11]  /*54200*/  STL [R1+0x235c], R15 ;  /* 0x00235c0f01007387 */ /* 0x000ff60000100800 */
[----:B------:R-:W-:Y:S06]  /*54210*/  @!UPT UIADD3 URZ, URZ, URZ, URZ ;  /* 0x0000003f3f3ff290 */ /* 0x000fec000fffe03f */
[----:B------:R-:W-:Y:S01]  /*54220*/  MOV R26, R172 ;  /* 0x000000ac001a7202 */ /* 0x000fe20000000f00 */
[----:B------:R-:W-:Y:S02]  /*54230*/  IMAD.MOV.U32 R23, RZ, RZ, R173 ;  /* 0x000000ffff177224 */ /* 0x000fe400078e00ad */
[----:B------:R-:W-:Y:S02]  /*54240*/  IMAD.MOV.U32 R22, RZ, RZ, R174 ;  /* 0x000000ffff167224 */ /* 0x000fe400078e00ae */
[----:B------:R-:W-:Y:S02]  /*54250*/  IMAD.MOV.U32 R19, RZ, RZ, R175 ;  /* 0x000000ffff137224 */ /* 0x000fe400078e00af */
[C---:B----4-:R-:W-:Y:S01]  /*54260*/  HMMA.1688.F32.TF32 R172, R72.reuse, R40, R176 ;  /* 0x0000002848ac723c */ /* 0x050fe200000810b0 */
[----:B------:R2:W-:Y:S04]  /*54270*/  STL [R1+0x2358], R14 ;  /* 0x0023580e01007387 */ /* 0x0005e80000100800 */
[----:B------:R-:W-:Y:S04]  /*54280*/  STL [R1+0x2370], R19 ;  /* 0x0023701301007387 */ /* 0x000fe80000100800 */
[----:B------:R-:W-:Y:S04]  /*54290*/  STL [R1+0x236c], R22 ;  /* 0x00236c1601007387 */ /* 0x000fe80000100800 */
[----:B------:R-:W-:Y:S04]  /*542a0*/  STL [R1+0x2368], R26 ;  /* 0x0023681a01007387 */ /* 0x000fe80000100800 */
[----:B------:R-:W-:Y:S06]  /*542b0*/  STL [R1+0x2364], R23 ;  /* 0x0023641701007387 */ /* 0x000fec0000100800 */
[----:B------:R3:W-:Y:S01]  /*542c0*/  STL [R1+0xb0], R172 ;  /* 0x0000b0ac01007387 */ /* 0x0007e20000100800 */
[----:B-1----:R-:W-:Y:S01]  /*542d0*/  IMAD.MOV.U32 R18, RZ, RZ, R173 ;  /* 0x000000ffff127224 */ /* 0x002fe200078e00ad */
[----:B--2---:R-:W-:Y:S01]  /*542e0*/  MOV R14, R175 ;  /* 0x000000af000e7202 */ /* 0x004fe20000000f00 */
[----:B------:R-:W-:Y:S01]  /*542f0*/  IMAD.MOV.U32 R15, RZ, RZ, R174 ;  /* 0x000000ffff0f7224 */ /* 0x000fe200078e00ae */
[----:B---3--:R-:W2:Y:S04]  /*54300*/  LDL.LU R172, [R1+0x1c0] ;  /* 0x0001c00001ac7983 */ /* 0x008ea80000300800 */
[----:B------:R-:W2:Y:S04]  /*54310*/  LDL.LU R173, [R1+0x1c4] ;  /* 0x0001c40001ad7983 */ /* 0x000ea80000300800 */
[----:B------:R-:W2:Y:S04]  /*54320*/  LDL.LU R174, [R1+0x1c8] ;  /* 0x0001c80001ae7983 */ /* 0x000ea80000300800 */
[----:B------:R-:W2:Y:S04]  /*54330*/  LDL.LU R175, [R1+0x1cc] ;  /* 0x0001cc0001af7983 */ /* 0x000ea80000300800 */
[----:B------:R-:W3:Y:S04]  /*54340*/  LDL.LU R200, [R1+0x1b0] ;  /* 0x0001b00001c87983 */ /* 0x000ee80000300800 */
[----:B------:R-:W3:Y:S04]  /*54350*/  LDL.LU R201, [R1+0x1b4] ;  /* 0x0001b40001c97983 */ /* 0x000ee80000300800 */
[----:B------:R-:W3:Y:S04]  /*54360*/  LDL.LU R202, [R1+0x1b8] ;  /* 0x0001b80001ca7983 */ /* 0x000ee80000300800 */
[----:B------:R-:W3:Y:S01]  /*54370*/  LDL.LU R203, [R1+0x1bc] ;  /* 0x0001bc0001cb7983 */ /* 0x000ee20000300800 */
[----:B-----5:R-:W-:Y:S03]  /*54380*/  HMMA.1688.F32.TF32 R176, R72, R36, R248 ;  /* 0x0000002448b0723c */ /* 0x020fe600000810f8 */
[----:B------:R-:W-:Y:S04]  /*54390*/  STL [R1+0x237c], R14 ;  /* 0x00237c0e01007387 */ /* 0x000fe80000100800 */
[----:B------:R-:W-:Y:S04]  /*543a0*/  STL [R1+0x2378], R15 ;  /* 0x0023780f01007387 */ /* 0x000fe80000100800 */
[----:B------:R-:W-:Y:S04]  /*543b0*/  STL [R1+0x2374], R18 ;  /* 0x0023741201007387 */ /* 0x000fe80000100800 */
        /* <DEDUP_REMOVED lines=8> */
[----:B------:R-:W4:Y:S04]  /*54440*/  LDL.LU R184, [R1+0x190] ;  /* 0x0001900001b87983 */ /* 0x000f280000300800 */
[----:B------:R-:W4:Y:S04]  /*54450*/  LDL.LU R185, [R1+0x194] ;  /* 0x0001940001b97983 */ /* 0x000f280000300800 */
[----:B------:R-:W4:Y:S04]  /*54460*/  LDL.LU R186, [R1+0x198] ;  /* 0x0001980001ba7983 */ /* 0x000f280000300800 */
[----:B------:R-:W4:Y:S01]  /*54470*/  LDL.LU R187, [R1+0x19c] ;  /* 0x00019c0001bb7983 */ /* 0x000f220000300800 */
[----:B------:R-:W-:-:S02]  /*54480*/  IMAD.MOV.U32 R27, RZ, RZ, R176 ;  /* 0x000000ffff1b7224 */ /* 0x000fc400078e00b0 */
[----:B------:R-:W-:Y:S01]  /*54490*/  IMAD.MOV.U32 R30, RZ, RZ, R177 ;  /* 0x000000ffff1e7224 */ /* 0x000fe200078e00b1 */
[----:B------:R-:W4:Y:S01]  /*544a0*/  LDL.LU R176, [R1+0x180] ;  /* 0x0001800001b07983 */ /* 0x000f220000300800 */
[----:B------:R-:W-:Y:S02]  /*544b0*/  IMAD.MOV.U32 R31, RZ, RZ, R178 ;  /* 0x000000ffff1f7224 */ /* 0x000fe400078e00b2 */
[----:B------:R-:W-:Y:S01]  /*544c0*/  IMAD.MOV.U32 R34, RZ, RZ, R179 ;  /* 0x000000ffff227224 */ /* 0x000fe200078e00b3 */
[----:B------:R-:W4:Y:S04]  /*544d0*/  LDL.LU R177, [R1+0x184] ;  /* 0x0001840001b17983 */ /* 0x000f280000300800 */
[----:B------:R-:W4:Y:S04]  /*544e0*/  LDL.LU R178, [R1+0x188] ;  /* 0x0001880001b27983 */ /* 0x000f280000300800 */
[----:B------:R-:W4:Y:S04]  /*544f0*/  LDL.LU R179, [R1+0x18c] ;  /* 0x00018c0001b37983 */ /* 0x000f280000300800 */
[----:B------:R-:W-:Y:S04]  /*54500*/  STL [R1+0x238c], R34 ;  /* 0x00238c2201007387 */ /* 0x000fe80000100800 */
[----:B------:R-:W-:Y:S04]  /*54510*/  STL [R1+0x2388], R31 ;  /* 0x0023881f01007387 */ /* 0x000fe80000100800 */
[----:B------:R-:W-:Y:S04]  /*54520*/  STL [R1+0x2384], R30 ;  /* 0x0023841e01007387 */ /* 0x000fe80000100800 */
[----:B------:R1:W-:Y:S01]  /*54530*/  STL [R1+0x2380], R27 ;  /* 0x0023801b01007387 */ /* 0x0003e20000100800 */
[----:B------:R-:W-:Y:S08]  /*54540*/  HMMA.1688.F32.TF32 R68, R124, R52, R68 ;  /* 0x000000347c44723c */ /* 0x000ff00000081044 */
[C---:B--2---:R-:W-:Y:S11]  /*54550*/  HMMA.1688.F32.TF32 R172, R72.reuse, R32, R172 ;  /* 0x0000002048ac723c */ /* 0x044ff600000810ac */
[----:B------:R-:W-:Y:S11]  /*54560*/  @!UPT UIADD3 URZ, URZ, URZ, URZ ;  /* 0x0000003f3f3ff290 */ /* 0x000ff6000fffe03f */
[----:B------:R-:W-:Y:S02]  /*54570*/  @!UPT UIADD3 URZ, URZ, URZ, URZ ;  /* 0x0000003f3f3ff290 */ /* 0x000fe4000fffe03f */
[----:B------:R-:W-:Y:S01]  /*54580*/  IMAD.MOV.U32 R19, RZ, RZ, R172 ;  /* 0x000000ffff137224 */ /* 0x000fe200078e00ac */
[----:B------:R-:W-:Y:S01]  /*54590*/  MOV R22, R173 ;  /* 0x000000ad00167202 */ /* 0x000fe20000000f00 */
[----:B------:R-:W-:Y:S02]  /*545a0*/  IMAD.MOV.U32 R26, RZ, RZ, R174 ;  /* 0x000000ffff1a7224 */ /* 0x000fe400078e00ae */
[----:B------:R-:W-:Y:S02]  /*545b0*/  IMAD.MOV.U32 R23, RZ, RZ, R175 ;  /* 0x000000ffff177224 */ /* 0x000fe400078e00af */
[C---:B---3--:R-:W-:Y:S03]  /*545c0*/  HMMA.1688.F32.TF32 R172, R72.reuse, R28, R200 ;  /* 0x0000001c48ac723c */ /* 0x048fe600000810c8 */
[----:B------:R-:W-:Y:S11]  /*545d0*/  STL [R1+0x239c], R23 ;  /* 0x00239c1701007387 */ /* 0x000ff60000100800 */
[----:B------:R-:W-:Y:S10]  /*545e0*/  @!UPT UIADD3 URZ, URZ, URZ, URZ ;  /* 0x0000003f3f3ff290 */ /* 0x000ff4000fffe03f */
[----:B-1----:R-:W-:Y:S01]  /*545f0*/  IMAD.MOV.U32 R27, RZ, RZ, R172 ;  /* 0x000000ffff1b7224 */ /* 0x002fe200078e00ac */
[----:B------:R-:W-:Y:S01]  /*54600*/  MOV R18, R175 ;  /* 0x000000af00127202 */ /* 0x000fe20000000f00 */
[----:B------:R-:W-:Y:S02]  /*54610*/  IMAD.MOV.U32 R14, RZ, RZ, R173 ;  /* 0x000000ffff0e7224 */ /* 0x000fe400078e00ad */
[----:B------:R-:W-:Y:S02]  /*54620*/  IMAD.MOV.U32 R15, RZ, RZ, R174 ;  /* 0x000000ffff0f7224 */ /* 0x000fe400078e00ae */
[C---:B-----5:R-:W-:Y:S01]  /*54630*/  HMMA.1688.F32.TF32 R172, R72.reuse, R24, R192 ;  /* 0x0000001848ac723c */ /* 0x060fe200000810c0 */
[----:B------:R-:W-:Y:S04]  /*54640*/  STL [R1+0x2398], R26 ;  /* 0x0023981a01007387 */ /* 0x000fe80000100800 */
[----:B------:R-:W-:Y:S04]  /*54650*/  STL [R1+0x2394], R22 ;  /* 0x0023941601007387 */ /* 0x000fe80000100800 */
[----:B------:R1:W-:Y:S11]  /*54660*/  STL [R1+0x2390], R19 ;  /* 0x0023901301007387 */ /* 0x0003f60000100800 */
[----:B------:R-:W-:Y:S04]  /*54670*/  @!UPT UIADD3 URZ, URZ, URZ, URZ ;  /* 0x0000003f3f3ff290 */ /* 0x000fe8000fffe03f */
[----:B-1----:R-:W-:Y:S02]  /*54680*/  IMAD.MOV.U32 R19, RZ, RZ, R172 ;  /* 0x000000ffff137224 */ /* 0x002fe400078e00ac */
[----:B------:R-:W-:Y:S02]  /*54690*/  IMAD.MOV.U32 R34, RZ, RZ, R173 ;  /* 0x000000ffff227224 */ /* 0x000fe400078e00ad */
[----:B------:R-:W-:Y:S02]  /*546a0*/  IMAD.MOV.U32 R31, RZ, RZ, R174 ;  /* 0x000000ffff1f7224 */ /* 0x000fe400078e00ae */
[----:B------:R-:W-:Y:S02]  /*546b0*/  IMAD.MOV.U32 R30, RZ, RZ, R175 ;  /* 0x000000ffff1e7224 */ /* 0x000fe400078e00af */
[C---:B----4-:R-:W-:Y:S01]  /*546c0*/  HMMA.1688.F32.TF32 R172, R72.reuse, R20, R184 ;  /* 0x0000001448ac723c */ /* 0x050fe200000810b8 */
[----:B------:R-:W-:Y:S11]  /*546d0*/  STL [R1+0x23ac], R18 ;  /* 0x0023ac1201007387 */ /* 0x000ff60000100800 */
[----:B------:R-:W-:Y:S11]  /*546e0*/  @!UPT UIADD3 URZ, URZ, URZ, URZ ;  /* 0x0000003f3f3ff290 */ /* 0x000ff6000fffe03f */
[----:B------:R-:W-:Y:S01]  /*546f0*/  @!UPT UIADD3 URZ, URZ, URZ, URZ ;  /* 0x0000003f3f3ff290 */ /* 0x000fe2000fffe03f */
[----:B------:R-:W-:Y:S01]  /*54700*/  IMAD.MOV.U32 R35, RZ, RZ, R172 ;  /* 0x000000ffff237224 */ /* 0x000fe200078e00ac */
[----:B------:R-:W-:Y:S01]  /*54710*/  MOV R38, R173 ;  /* 0x000000ad00267202 */ /* 0x000fe20000000f00 */
[----:B------:R-:W-:Y:S02]  /*54720*/  IMAD.MOV.U32 R39, RZ, RZ, R174 ;  /* 0x000000ffff277224 */ /* 0x000fe400078e00ae */
[----:B------:R-:W-:Y:S02]  /*54730*/  IMAD.MOV.U32 R42, RZ, RZ, R175 ;  /* 0x000000ffff2a7224 */ /* 0x000fe400078e00af */
[C---:B------:R-:W-:Y:S08]  /*54740*/  HMMA.1688.F32.TF32 R172, R72.reuse, R16, R176 ;  /* 0x0000001048ac723c */ /* 0x040ff000000810b0 */
[----:B------:R-:W-:Y:S08]  /*54750*/  HMMA.1688.F32.TF32 R72, R72, R12, R248 ;  /* 0x0000000c4848723c */ /* 0x000ff000000810f8 */
[----:B------:R-:W-:Y:S01]  /*54760*/  HMMA.1688.F32.TF32 R248, R124, R64, R160 ;  /* 0x000000407cf8723c */ /* 0x000fe200000810a0 */
[----:B------:R-:W-:Y:S04]  /*54770*/  STL [R1+0x23a8], R15 ;  /* 0x0023a80f01007387 */ /* 0x000fe80000100800 */
[----:B------:R-:W-:Y:S04]  /*54780*/  STL [R1+0x23a4], R14 ;  /* 0x0023a40e01007387 */ /* 0x000fe80000100800 */
[----:B------:R-:W-:Y:S04]  /*54790*/  STL [R1+0x23a0], R27 ;  /* 0x0023a01b01007387 */ /* 0x000fe80000100800 */
[----:B------:R1:W-:Y:S10]  /*547a0*/  STL [R1+0x23b0], R19 ;  /* 0x0023b01301007387 */ /* 0x0003f40000100800 */
[----:B------:R2:W-:Y:S04]  /*547b0*/  STL.64 [R1+0x2218], R250 ;  /* 0x002218fa01007387 */ /* 0x0005e80000100a00 */
[----:B------:R3:W-:Y:S04]  /*547c0*/  STL.64 [R1+0x2210], R248 ;  /* 0x002210f801007387 */ /* 0x0007e80000100a00 */
[----:B------:R-:W-:Y:S04]  /*547d0*/  STL.64 [R1+0x21d8], R70 ;  /* 0x0021d84601007387 */ /* 0x000fe80000100a00 */
        /* <DEDUP_REMOVED lines=12> */
[----:B-1----:R-:W-:-:S02]  /*548a0*/  IMAD.MOV.U32 R19, RZ, RZ, R72 ;  /* 0x000000ffff137224 */ /* 0x002fc400078e0048 */
[----:B------:R-:W-:Y:S02]  /*548b0*/  IMAD.MOV.U32 R18, RZ, RZ, R73 ;  /* 0x000000ffff127224 */ /* 0x000fe400078e0049 */
[----:B------:R-:W-:Y:S02]  /*548c0*/  IMAD.MOV.U32 R15, RZ, RZ, R74 ;  /* 0x000000ffff0f7224 */ /* 0x000fe400078e004a */
[----:B------:R-:W-:Y:S02]  /*548d0*/  IMAD.MOV.U32 R14, RZ, RZ, R75 ;  /* 0x000000ffff0e7224 */ /* 0x000fe400078e004b */
[C---:B------:R-:W-:Y:S11]  /*548e0*/  HMMA.1688.F32.TF32 R72, R124.reuse, R60, R164 ;  /* 0x0000003c7c48723c */ /* 0x040ff600000810a4 */
[----:B------:R-:W-:Y:S11]  /*548f0*/  @!UPT UIADD3 URZ, URZ, URZ, URZ ;  /* 0x0000003f3f3ff290 */ /* 0x000ff6000fffe03f */
[----:B------:R-:W-:Y:S02]  /*54900*/  @!UPT UIADD3 URZ, URZ, URZ, URZ ;  /* 0x0000003f3f3ff290 */ /* 0x000fe4000fffe03f */
[----:B------:R-:W-:Y:S01]  /*54910*/  IMAD.MOV.U32 R58, RZ, RZ, R72 ;  /* 0x000000ffff3a7224 */ /* 0x000fe200078e0048 */
[----:B------:R-:W-:Y:S01]  /*54920*/  MOV R59, R73 ;  /* 0x00000049003b7202 */ /* 0x000fe20000000f00 */
        /* <DEDUP_REMOVED lines=9> */
[----:B------:R-:W-:Y:S01]  /*549c0*/  HMMA.1688.F32.TF32 R72, R124, R4, R120 ;  /* 0x000000047c48723c */ /* 0x000fe20000081078 */
[----:B------:R-:W-:Y:S01]  /*549d0*/  IMAD.MOV.U32 R27, RZ, RZ, R172 ;  /* 0x000000ffff1b7224 */ /* 0x000fe200078e00ac */
[----:B------:R-:W-:Y:S01]  /*549e0*/  MOV R22, R175 ;  /* 0x000000af00167202 */ /* 0x000fe20000000f00 */
[----:B------:R-:W-:Y:S01]  /*549f0*/  IMAD.MOV.U32 R23, RZ, RZ, R173 ;  /* 0x000000ffff177224 */ /* 0x000fe200078e00ad */
[----:B------:R-:W-:Y:S01]  /*54a00*/  LDS R172, [R3+0x82080] ;  /* 0x0820800003ac7984 */ /* 0x000fe20000000800 */
[----:B------:R-:W-:-:S03]  /*54a10*/  IMAD.MOV.U32 R26, RZ, RZ, R174 ;  /* 0x000000ffff1a7224 */ /* 0x000fc600078e00ae */
[----:B------:R-:W-:Y:S04]  /*54a20*/  LDS R174, [R3+0x82480] ;  /* 0x0824800003ae7984 */ /* 0x000fe80000000800 */
[----:B------:R-:W-:Y:S04]  /*54a30*/  LDS R173, [R252+0x82080] ;  /* 0x08208000fcad7984 */ /* 0x000fe80000000800 */
[----:B------:R-:W5:Y:S08]  /*54a40*/  LDS R175, [R252+0x82480] ;  /* 0x08248000fcaf7984 */ /* 0x000f700000000800 */
[----:B------:R-:W-:-:S02]  /*54a50*/  IMAD.MOV.U32 R43, RZ, RZ, R72 ;  /* 0x000000ffff2b7224 */ /* 0x000fc400078e0048 */
[----:B------:R-:W-:Y:S02]  /*54a60*/  IMAD.MOV.U32 R46, RZ, RZ, R73 ;  /* 0x000000ffff2e7224 */ /* 0x000fe400078e0049 */
[----:B------:R-:W-:Y:S02]  /*54a70*/  IMAD.MOV.U32 R47, RZ, RZ, R74 ;  /* 0x000000ffff2f7224 */ /* 0x000fe400078e004a */
[----:B------:R-:W-:Y:S02]  /*54a80*/  IMAD.MOV.U32 R50, RZ, RZ, R75 ;  /* 0x000000ffff327224 */ /* 0x000fe400078e004b */
[C---:B------:R-:W-:Y:S08]  /*54a90*/  HMMA.1688.F32.TF32 R72, R124.reuse, R56, R116 ;  /* 0x000000387c48723c */ /* 0x040ff00000081074 */
[C---:B------:R-:W-:Y:S08]  /*54aa0*/  HMMA.1688.F32.TF32 R76, R124.reuse, R44, R76 ;  /* 0x0000002c7c4c723c */ /* 0x040ff0000008104c */
[----:B------:R-:W-:Y:S08]  /*54ab0*/  HMMA.1688.F32.TF32 R80, R124, R40, R80 ;  /* 0x000000287c50723c */ /* 0x000ff00000081050 */
[----:B--2---:R-:W-:Y:S01]  /*54ac0*/  IMAD.MOV.U32 R251, RZ, RZ, R72 ;  /* 0x000000fffffb7224 */ /* 0x004fe200078e0048 */
[----:B------:R-:W-:Y:S01]  /*54ad0*/  MOV R250, R73 ;  /* 0x0000004900fa7202 */ /* 0x000fe20000000f00 */
[----:B---3--:R-:W-:-:S02]  /*54ae0*/  IMAD.MOV.U32 R249, RZ, RZ, R74 ;  /* 0x000000fffff97224 */ /* 0x008fc400078e004a */
[----:B------:R-:W-:Y:S02]  /*54af0*/  IMAD.MOV.U32 R248, RZ, RZ, R75 ;  /* 0x000000fffff87224 */ /* 0x000fe400078e004b */
[C---:B------:R-:W-:Y:S08]  /*54b00*/  HMMA.1688.F32.TF32 R72, R124.reuse, R48, R112 ;  /* 0x000000307c48723c */ /* 0x040ff00000081070 */
[C---:B------:R-:W-:Y:S08]  /*54b10*/  HMMA.1688.F32.TF32 R84, R124.reuse, R36, R84 ;  /* 0x000000247c54723c */ /* 0x040ff00000081054 */
[C---:B------:R-:W-:Y:S08]  /*54b20*/  HMMA.1688.F32.TF32 R88, R124.reuse, R32, R88 ;  /* 0x000000207c58723c */ /* 0x040ff00000081058 */
[C---:B------:R-:W-:Y:S08]  /*54b30*/  HMMA.1688.F32.TF32 R92, R124.reuse, R28, R92 ;  /* 0x0000001c7c5c723c */ /* 0x040ff0000008105c */
[C---:B------:R-:W-:Y:S08]  /*54b40*/  HMMA.1688.F32.TF32 R96, R124.reuse, R24, R96 ;  /* 0x000000187c60723c */ /* 0x040ff00000081060 */
[C---:B------:R-:W-:Y:S01]  /*54b50*/  HMMA.1688.F32.TF32 R100, R124.reuse, R20, R100 ;  /* 0x000000147c64723c */ /* 0x040fe20000081064 */
[----:B------:R1:W-:Y:S07]  /*54b60*/  STL.64 [R1+0x21d0], R68 ;  /* 0x0021d04401007387 */ /* 0x0003ee0000100a00 */
[C---:B------:R-:W-:Y:S01]  /*54b70*/  HMMA.1688.F32.TF32 R104, R124.reuse, R16, R104 ;  /* 0x000000107c68723c */ /* 0x040fe20000081068 */
[----:B------:R-:W-:Y:S07]  /*54b80*/  STL.64 [R1+0x21e8], R74 ;  /* 0x0021e84a01007387 */ /* 0x000fee0000100a00 */
[----:B------:R-:W-:Y:S01]  /*54b90*/  HMMA.1688.F32.TF32 R108, R124, R12, R108 ;  /* 0x0000000c7c6c723c */ /* 0x000fe2000008106c */
[----:B------:R-:W-:Y:S04]  /*54ba0*/  STL.64 [R1+0x21e0], R72 ;  /* 0x0021e04801007387 */ /* 0x000fe80000100a00 */
[----:B------:R-:W-:Y:S04]  /*54bb0*/  STL.64 [R1+0x21f8], R78 ;  /* 0x0021f84e01007387 */ /* 0x000fe80000100a00 */
[----:B------:R2:W-:Y:S04]  /*54bc0*/  STL.64 [R1+0x21f0], R76 ;  /* 0x0021f04c01007387 */ /* 0x0005e80000100a00 */
        /* <DEDUP_REMOVED lines=16> */
[C---:B-----5:R-:W-:Y:S08]  /*54cd0*/  HMMA.1688.F32.TF32 R116, R172.reuse, R60, R184 ;  /* 0x0000003cac74723c */ /* 0x060ff000000810b8 */
[----:B----4-:R-:W-:Y:S01]  /*54ce0*/  HMMA.1688.F32.TF32 R112, R172, R64, R192 ;  /* 0x00000040ac70723c */ /* 0x010fe200000810c0 */
        /* <DEDUP_REMOVED lines=8> */
[----:B------:R-:W-:-:S10]  /*54d70*/  IMAD.MOV.U32 R167, RZ, RZ, R128 ;  /* 0x000000ffffa77224 */ /* 0x000fd400078e0080 */
[----:B------:R-:W-:Y:S04]  /*54d80*/  STL.64 [R1+0x2298], R114 ;  /* 0x0022987201007387 */ /* 0x000fe80000100a00 */
[----:B------:R-:W-:Y:S04]  /*54d90*/  STL.64 [R1+0x2290], R112 ;  /* 0x0022907001007387 */ /* 0x000fe80000100a00 */
[----:B------:R-:W-:Y:S04]  /*54da0*/  STL.64 [R1+0x22a8], R118 ;  /* 0x0022a87601007387 */ /* 0x000fe80000100a00 */
[----:B------:R-:W-:Y:S04]  /*54db0*/  STL.64 [R1+0x22a0], R116 ;  /* 0x0022a07401007387 */ /* 0x000fe80000100a00 */
[----:B------:R-:W3:Y:S04]  /*54dc0*/  LDL.LU R145, [R1+0x2420] ;  /* 0x0024200001917983 */ /* 0x000ee80000300800 */
[----:B------:R-:W3:Y:S04]  /*54dd0*/  LDL.LU R144, [R1+0x241c] ;  /* 0x00241c0001907983 */ /* 0x000ee80000300800 */
[----:B------:R-:W4:Y:S04]  /*54de0*/  LDL.LU R141, [R1+0x2418] ;  /* 0x00241800018d7983 */ /* 0x000f280000300800 */
[----:B------:R-:W4:Y:S04]  /*54df0*/  LDL.LU R140, [R1+0x2414] ;  /* 0x00241400018c7983 */ /* 0x000f280000300800 */
[----:B------:R-:W5:Y:S01]  /*54e00*/  LDL.LU R137, [R1+0x2410] ;  /* 0x0024100001897983 */ /* 0x000f620000300800 */
[----:B------:R-:W-:-:S03]  /*54e10*/  IMAD.MOV.U32 R147, RZ, RZ, R132 ;  /* 0x000000ffff937224 */ /* 0x000fc600078e0084 */
[----:B------:R-:W5:Y:S04]  /*54e20*/  LDL.LU R136, [R1+0x240c] ;  /* 0x00240c0001887983 */ /* 0x000f680000300800 */
[----:B------:R-:W2:Y:S04]  /*54e30*/  LDL.LU R129, [R1+0x2408] ;  /* 0x0024080001817983 */ /* 0x000ea80000300800 */
[----:B------:R-:W2:Y:S04]  /*54e40*/  LDL.LU R128, [R1+0x2404] ;  /* 0x0024040001807983 */ /* 0x000ea80000300800 */
[----:B------:R-:W2:Y:S04]  /*54e50*/  LDL.LU R133, [R1+0x2400] ;  /* 0x0024000001857983 */ /* 0x000ea80000300800 */
[----:B------:R-:W2:Y:S04]  /*54e60*/  LDL.LU R132, [R1+0x23fc] ;  /* 0x0023fc0001847983 */ /* 0x000ea80000300800 */
[----:B------:R-:W5:Y:S04]  /*54e70*/  LDL.LU R138, [R1+0x2b8] ;  /* 0x0002b800018a7983 */ /* 0x000f680000300800 */
[----:B------:R-:W5:Y:S04]  /*54e80*/  LDL.LU R139, [R1+0x2bc] ;  /* 0x0002bc00018b7983 */ /* 0x000f680000300800 */
[----:B------:R-:W2:Y:S04]  /*54e90*/  LDL.LU R130, [R1+0x2d8] ;  /* 0x0002d80001827983 */ /* 0x000ea80000300800 */
[----:B------:R-:W2:Y:S04]  /*54ea0*/  LDL.LU R131, [R1+0x2dc] ;  /* 0x0002dc0001837983 */ /* 0x000ea80000300800 */
[----:B------:R-:W3:Y:S04]  /*54eb0*/  LDL.LU R184, [R1+0x2e0] ;  /* 0x0002e00001b87983 */ /* 0x000ee80000300800 */
[----:B------:R-:W3:Y:S04]  /*54ec0*/  LDL.LU R185, [R1+0x2e4] ;  /* 0x0002e40001b97983 */ /* 0x000ee80000300800 */
[----:B------:R-:W3:Y:S04]  /*54ed0*/  LDL.LU R186, [R1+0x2e8] ;  /* 0x0002e80001ba7983 */ /* 0x000ee80000300800 */
[----:B------:R-:W3:Y:S01]  /*54ee0*/  LDL.LU R187, [R1+0x2ec] ;  /* 0x0002ec0001bb7983 */ /* 0x000ee20000300800 */
[----:B------:R-:W-:Y:S03]  /*54ef0*/  HMMA.1688.F32.TF32 R120, R172, R8, R176 ;  /* 0x00000008ac78723c */ /* 0x000fe600000810b0 */
[----:B------:R-:W4:Y:S01]  /*54f00*/  LDL.LU R134, [R1+0x2c8] ;  /* 0x0002c80001867983 */ /* 0x000f220000300800 */
[----:B------:R-:W-:-:S03]  /*54f10*/  IMAD.MOV.U32 R160, RZ, RZ, R149 ;  /* 0x000000ffffa07224 */ /* 0x000fc600078e0095 */
[----:B------:R-:W4:Y:S01]  /*54f20*/  LDL.LU R135, [R1+0x2cc] ;  /* 0x0002cc0001877983 */ /* 0x000f220000300800 */
[----:B------:R-:W-:-:S03]  /*54f30*/  IMAD.MOV.U32 R161, RZ, RZ, R148 ;  /* 0x000000ffffa17224 */ /* 0x000fc600078e0094 */
        /* <DEDUP_REMOVED lines=16> */
[----:B------:R-:W-:Y:S04]  /*55040*/  STL.64 [R1+0x22b8], R122 ;  /* 0x0022b87a01007387 */ /* 0x000fe80000100a00 */
[----:B------:R-:W-:Y:S01]  /*55050*/  STL.64 [R1+0x22b0], R120 ;  /* 0x0022b07801007387 */ /* 0x000fe20000100a00 */
[----:B------:R-:W-:-:S02]  /*55060*/  IMAD.MOV.U32 R194, RZ, RZ, R244 ;  /* 0x000000ffffc27224 */ /* 0x000fc400078e00f4 */
[----:B------:R-:W-:Y:S01]  /*55070*/  IMAD.MOV.U32 R195, RZ, RZ, R245 ;  /* 0x000000ffffc37224 */ /* 0x000fe200078e00f5 */
[----:B------:R-:W-:Y:S01]  /*55080*/  MOV R200, R246 ;  /* 0x000000f600c87202 */ /* 0x000fe20000000f00 */
[----:B------:R-:W-:Y:S01]  /*55090*/  IMAD.MOV.U32 R201, RZ, RZ, R247 ;  /* 0x000000ffffc97224 */ /* 0x000fe200078e00f7 */
[C---:B--2---:R-:W-:Y:S08]  /*550a0*/  HMMA.1688.F32.TF32 R128, R172.reuse, R56, R128 ;  /* 0x00000038ac80723c */ /* 0x044ff00000081080 */
[----:B---3--:R-:W-:Y:S11]  /*550b0*/  HMMA.1688.F32.TF32 R124, R172, R4, R184 ;  /* 0x00000004ac7c723c */ /* 0x008ff600000810b8 */
[----:B------:R-:W-:Y:S11]  /*550c0*/  @!UPT UIADD3 URZ, URZ, URZ, URZ ;  /* 0x0000003f3f3ff290 */ /* 0x000ff6000fffe03f */
[----:B------:R-:W-:Y:S01]  /*550d0*/  @!UPT UIADD3 URZ, URZ, URZ, URZ ;  /* 0x0000003f3f3ff290 */ /* 0x000fe2000fffe03f */
[----:B------:R-:W-:Y:S04]  /*550e0*/  STL.64 [R1+0x22c8], R126 ;  /* 0x0022c87e01007387 */ /* 0x000fe80000100a00 */
[----:B------:R-:W-:Y:S04]  /*550f0*/  STL.64 [R1+0x22c0], R124 ;  /* 0x0022c07c01007387 */ /* 0x000fe80000100a00 */
[----:B------:R-:W-:Y:S04]  /*55100*/  STL.64 [R1+0x22d8], R130 ;  /* 0x0022d88201007387 */ /* 0x000fe80000100a00 */
[----:B------:R-:W-:Y:S04]  /*55110*/  STL.64 [R1+0x22d0], R128 ;  /* 0x0022d08001007387 */ /* 0x000fe80000100a00 */
[----:B------:R-:W2:Y:S04]  /*55120*/  LDL.LU R192, [R1+0x150] ;  /* 0x0001500001c07983 */ /* 0x000ea80000300800 */
[----:B------:R-:W2:Y:S04]  /*55130*/  LDL.LU R193, [R1+0x154] ;  /* 0x0001540001c17983 */ /* 0x000ea80000300800 */
[----:B------:R-:W3:Y:S04]  /*55140*/  LDL.LU R244, [R1+0x23f0] ;  /* 0x0023f00001f47983 */ /* 0x000ee80000300800 */
[----:B------:R-:W3:Y:S04]  /*55150*/  LDL.LU R245, [R1+0x23ec] ;  /* 0x0023ec0001f57983 */ /* 0x000ee80000300800 */
[----:B------:R-:W2:Y:S04]  /*55160*/  LDL.LU R184, [R1+0x170] ;  /* 0x0001700001b87983 */ /* 0x000ea80000300800 */
[----:B------:R-:W2:Y:S04]  /*55170*/  LDL.LU R185, [R1+0x174] ;  /* 0x0001740001b97983 */ /* 0x000ea80000300800 */
[----:B------:R-:W2:Y:S04]  /*55180*/  LDL.LU R186, [R1+0x178] ;  /* 0x0001780001ba7983 */ /* 0x000ea80000300800 */
[----:B------:R-:W2:Y:S04]  /*55190*/  LDL.LU R187, [R1+0x17c] ;  /* 0x00017c0001bb7983 */ /* 0x000ea80000300800 */
[----:B------:R-:W3:Y:S04]  /*551a0*/  LDL.LU R246, [R1+0x23e8] ;  /* 0x0023e80001f67983 */ /* 0x000ee80000300800 */
[----:B------:R-:W3:Y:S01]  /*551b0*/  LDL.LU R247, [R1+0x23e4] ;  /* 0x0023e40001f77983 */ /* 0x000ee20000300800 */
[----:B------:R-:W-:-:S03]  /*551c0*/  IMAD.MOV.U32 R71, RZ, RZ, R243 ;  /* 0x000000ffff477224 */ /* 0x000fc600078e00f3 */
[----:B------:R-:W-:Y:S04]  /*551d0*/  LDS R243, [R2+0x82480] ;  /* 0x0824800002f37984 */ /* 0x000fe80000000800 */
[----:B------:R-:W-:Y:S04]  /*551e0*/  LDS R240, [R71+0x82080] ;  /* 0x0820800047f07984 */ /* 0x000fe80000000800 */
[----:B------:R-:W5:Y:S01]  /*551f0*/  LDS R242, [R71+0x82480] ;  /* 0x0824800047f27984 */ /* 0x000f620000000800 */
[C---:B----4-:R-:W-:Y:S01]  /*55200*/  HMMA.1688.F32.TF32 R132, R172.reuse, R52, R132 ;  /* 0x00000034ac84723c */ /* 0x050fe20000081084 */
[----:B-1----:R-:W-:Y:S01]  /*55210*/  IMAD.MOV.U32 R68, RZ, RZ, R190 ;  /* 0x000000ffff447224 */ /* 0x002fe200078e00be */
[----:B------:R-:W-:Y:S01]  /*55220*/  MOV R69, R191 ;  /* 0x000000bf00457202 */ /* 0x000fe20000000f00 */
[----:B------:R-:W-:Y:S01]  /*55230*/  IMAD.MOV.U32 R70, RZ, RZ, R199 ;  /* 0x000000ffff467224 */ /* 0x000fe200078e00c7 */
[----:B------:R-:W4:Y:S04]  /*55240*/  LDL.LU R202, [R1+0x148] ;  /* 0x0001480001ca7983 */ /* 0x000f280000300800 */
[C---:B-----5:R-:W-:Y:S01]  /*55250*/  HMMA.1688.F32.TF32 R136, R172.reuse, R48, R136 ;  /* 0x00000030ac88723c */ /* 0x060fe20000081088 */
[----:B------:R-:W4:Y:S07]  /*55260*/  LDL.LU R203, [R1+0x14c] ;  /* 0x00014c0001cb7983 */ /* 0x000f2e0000300800 */
        /* <DEDUP_REMOVED lines=9> */
[----:B------:R-:W-:-:S02]  /*55300*/  IMAD.MOV.U32 R76, RZ, RZ, R197 ;  /* 0x000000ffff4c7224 */ /* 0x000fc400078e00c5 */
[----:B------:R-:W5:Y:S01]  /*55310*/  LDL.LU R197, [R1+0x23e0] ;  /* 0x0023e00001c57983 */ /* 0x000f620000300800 */
[----:B------:R-:W-:Y:S01]  /*55320*/  IMAD.MOV.U32 R77, RZ, RZ, R198 ;  /* 0x000000ffff4d7224 */ /* 0x000fe200078e00c6 */
[----:B------:R-:W-:Y:S01]  /*55330*/  MOV R79, R180 ;  /* 0x000000b4004f7202 */ /* 0x000fe20000000f00 */
[----:B------:R-:W-:Y:S01]  /*55340*/  IMAD.MOV.U32 R78, RZ, RZ, R188 ;  /* 0x000000ffff4e7224 */ /* 0x000fe200078e00bc */
[----:B------:R-:W5:Y:S01]  /*55350*/  LDL.LU R198, [R1+0x23dc] ;  /* 0x0023dc0001c67983 */ /* 0x000f620000300800 */
        /* <DEDUP_REMOVED lines=8> */
[C---:B------:R-:W-:Y:S03]  /*553e0*/  HMMA.1688.F32.TF32 R228, R240.reuse, R20, R228 ;  /* 0x00000014f0e4723c */ /* 0x040fe600000810e4 */
[----:B------:R-:W2:Y:S04]  /*553f0*/  LDL.LU R183, [R1+0x23c8] ;  /* 0x0023c80001b77983 */ /* 0x000ea80000300800 */
[----:B------:R-:W2:Y:S04]  /*55400*/  LDL.LU R189, [R1+0x23c4] ;  /* 0x0023c40001bd7983 */ /* 0x000ea80000300800 */
[----:B------:R-:W2:Y:S04]  /*55410*/  LDL.LU R190, [R1+0x23c0] ;  /* 0x0023c00001be7983 */ /* 0x000ea80000300800 */
[----:B------:R-:W2:Y:S04]  /*55420*/  LDL.LU R191, [R1+0x23bc] ;  /* 0x0023bc0001bf7983 */ /* 0x000ea80000300800 */
[----:B------:R-:W5:Y:S01]  /*55430*/  LDL.LU R199, [R1+0x23b8] ;  /* 0x0023b80001c77983 */ /* 0x000f620000300800 */
[----:B---3--:R-:W-:Y:S03]  /*55440*/  HMMA.1688.F32.TF32 R176, R240, R64, R244 ;  /* 0x00000040f0b0723c */ /* 0x008fe600000810f4 */
[----:B------:R-:W-:Y:S04]  /*55450*/  LDS R244, [R3+0x82800] ;  /* 0x0828000003f47984 */ /* 0x000fe80000000800 */
[----:B------:R-:W-:Y:S04]  /*55460*/  LDS R246, [R3+0x82c00] ;  /* 0x082c000003f67984 */ /* 0x000fe80000000800 */
[----:B------:R-:W-:Y:S04]  /*55470*/  LDS R245, [R252+0x82800] ;  /* 0x08280000fcf57984 */ /* 0x000fe80000000800 */
[----:B------:R-:W1:Y:S01]  /*55480*/  LDS R247, [R252+0x82c00] ;  /* 0x082c0000fcf77984 */ /* 0x000e620000000800 */
[----:B------:R-:W-:-:S02]  /*55490*/  IMAD.MOV.U32 R65, RZ, RZ, R71 ;  /* 0x000000ffff417224 */ /* 0x000fc400078e0047 */
[----:B------:R-:W-:Y:S02]  /*554a0*/  IMAD.MOV.U32 R71, RZ, RZ, R207 ;  /* 0x000000ffff477224 */ /* 0x000fe400078e00cf */
[----:B------:R-:W3:Y:S05]  /*554b0*/  LDL.LU R207, [R1+0x23b4] ;  /* 0x0023b40001cf7983 */ /* 0x000eea0000300800 */
[----:B-1----:R-:W-:Y:S11]  /*554c0*/  HMMA.1688.F32.TF32 R68, R244, R10, R68 ;  /* 0x0000000af444723c */ /* 0x002ff60000081044 */
[----:B------:R-:W-:Y:S11]  /*554d0*/  @!UPT UIADD3 URZ, URZ, URZ, URZ ;  /* 0x0000003f3f3ff290 */ /* 0x000ff6000fffe03f */
[----:B------:R-:W-:Y:S02]  /*554e0*/  @!UPT UIADD3 URZ, URZ, URZ, URZ ;  /* 0x0000003f3f3ff290 */ /* 0x000fe4000fffe03f */
[----:B------:R-:W-:Y:S01]  /*554f0*/  IMAD.MOV.U32 R20, RZ, RZ, R71 ;  /* 0x000000ffff147224 */ /* 0x000fe200078e0047 */
[----:B------:R-:W-:Y:S01]  /*55500*/  MOV R71, R248 ;  /* 0x000000f800477202 */ /* 0x000fe20000000f00 */
[----:B------:R-:W-:Y:S02]  /*55510*/  IMAD.MOV.U32 R248, RZ, RZ, R19 ;  /* 0x000000fffff87224 */ /* 0x000fe400078e0013 */
[----:B------:R-:W2:Y:S01]  /*55520*/  LDL.LU R19, [R1+0x23b0] ;  /* 0x0023b00001137983 */ /* 0x000ea20000300800 */
[----:B------:R-:W-:Y:S01]  /*55530*/  HMMA.1688.F32.TF32 R224, R240, R24, R224 ;  /* 0x00000018f0e0723c */ /* 0x000fe200000810e0 */
[----:B------:R-:W-:Y:S02]  /*55540*/  IMAD.MOV.U32 R21, RZ, RZ, R70 ;  /* 0x000000ffff157224 */ /* 0x000fe400078e0046 */
[----:B------:R-:W-:Y:S02]  /*55550*/  IMAD.MOV.U32 R70, RZ, RZ, R249 ;  /* 0x000000ffff467224 */ /* 0x000fe400078e00f9 */
[----:B------:R-:W-:-:S02]  /*55560*/  IMAD.MOV.U32 R249, RZ, RZ, R18 ;  /* 0x000000fffff97224 */ /* 0x000fc400078e0012 */
[----:B------:R-:W-:Y:S01]  /*55570*/  MOV R24, R69 ;  /* 0x0000004500187202 */ /* 0x000fe20000000f00 */
[----:B------:R-:W-:Y:S01]  /*55580*/  IMAD.MOV.U32 R25, RZ, RZ, R68 ;  /* 0x000000ffff197224 */ /* 0x000fe200078e0044 */
[----:B------:R-:W3:Y:S01]  /*55590*/  LDL.LU R18, [R1+0x23ac] ;  /* 0x0023ac0001127983 */ /* 0x000ee20000300800 */
[----:B------:R-:W-:Y:S02]  /*555a0*/  IMAD.MOV.U32 R69, RZ, RZ, R250 ;  /* 0x000000ffff457224 */ /* 0x000fe400078e00fa */
[----:B------:R-:W-:Y:S02]  /*555b0*/  IMAD.MOV.U32 R68, RZ, RZ, R251 ;  /* 0x000000ffff447224 */ /* 0x000fe400078e00fb */
[----:B------:R-:W-:Y:S02]  /*555c0*/  IMAD.MOV.U32 R250, RZ, RZ, R15 ;  /* 0x000000fffffa7224 */ /* 0x000fe400078e000f */
[----:B------:R-:W4:Y:S01]  /*555d0*/  LDL.LU R15, [R1+0x23a8] ;  /* 0x0023a800010f7983 */ /* 0x000f220000300800 */
[----:B------:R-:W-:Y:S01]  /*555e0*/  IMAD.MOV.U32 R251, RZ, RZ, R14 ;  /* 0x000000fffffb7224 */ /* 0x000fe200078e000e */
[----:B------:R-:W-:Y:S01]  /*555f0*/  MOV R85, R23 ;  /* 0x0000001700557202 */ /* 0x000fe20000000f00 */
[----:B------:R-:W-:Y:S01]  /*55600*/  IMAD.MOV.U32 R84, RZ, RZ, R27 ;  /* 0x000000ffff547224 */ /* 0x000fe200078e001b */
[----:B------:R-:W5:Y:S01]  /*55610*/  LDL.LU R14, [R1+0x23a4] ;  /* 0x0023a400010e7983 */ /* 0x000f620000300800 */
[----:B------:R-:W-:-:S03]  /*55620*/  IMAD.MOV.U32 R86, RZ, RZ, R26 ;  /* 0x000000ffff567224 */ /* 0x000fc600078e001a */
[----:B------:R-:W5:Y:S01]  /*55630*/  LDL.LU R27, [R1+0x23a0] ;  /* 0x0023a000011b7983 */ /* 0x000f620000300800 */
[----:B------:R-:W-:-:S03]  /*55640*/  IMAD.MOV.U32 R87, RZ, RZ, R22 ;  /* 0x000000ffff577224 */ /* 0x000fc600078e0016 */
[----:B------:R-:W5:Y:S04]  /*55650*/  LDL.LU R23, [R1+0x239c] ;  /* 0x00239c0001177983 */ /* 0x000f680000300800 */
[----:B------:R-:W5:Y:S04]  /*55660*/  LDL.LU R26, [R1+0x2398] ;  /* 0x00239800011a7983 */ /* 0x000f680000300800 */
[----:B------:R-:W5:Y:S01]  /*55670*/  LDL.LU R22, [R1+0x2394] ;  /* 0x0023940001167983 */ /* 0x000f620000300800 */
[----:B--2---:R-:W-:-:S03]  /*55680*/  IMAD.MOV.U32 R92, RZ, RZ, R19 ;  /* 0x000000ffff5c7224 */ /* 0x004fc600078e0013 */
[----:B------:R-:W2:Y:S01]  /*55690*/  LDL.LU R19, [R1+0x2390] ;  /* 0x0023900001137983 */ /* 0x000ea20000300800 */
[----:B------:R-:W-:Y:S01]  /*556a0*/  IMAD.MOV.U32 R93, RZ, RZ, R34 ;  /* 0x000000ffff5d7224 */ /* 0x000fe200078e0022 */
[----:B------:R-:W-:Y:S01]  /*556b0*/  MOV R95, R30 ;  /* 0x0000001e005f7202 */ /* 0x000fe20000000f00 */
[----:B------:R-:W-:Y:S01]  /*556c0*/  IMAD.MOV.U32 R94, RZ, RZ, R31 ;  /* 0x000000ffff5e7224 */ /* 0x000fe200078e001f */
[----:B------:R-:W2:Y:S04]  /*556d0*/  LDL.LU R34, [R1+0x238c] ;  /* 0x00238c0001227983 */ /* 0x000ea80000300800 */
[----:B------:R-:W2:Y:S01]  /*556e0*/  LDL.LU R31, [R1+0x2388] ;  /* 0x00238800011f7983 */ /* 0x000ea20000300800 */
[----:B---3--:R-:W-:-:S03]  /*556f0*/  IMAD.MOV.U32 R99, RZ, RZ, R18 ;  /* 0x000000ffff637224 */ /* 0x008fc600078e0012 */
[----:B------:R-:W3:Y:S01]  /*55700*/  LDL.LU R30, [R1+0x2384] ;  /* 0x00238400011e7983 */ /* 0x000ee20000300800 */
[----:B----4-:R-:W-:Y:S02]  /*55710*/  IMAD.MOV.U32 R98, RZ, RZ, R15 ;  /* 0x000000ffff627224 */ /* 0x010fe400078e000f */
[----:B-----5:R-:W-:Y:S02]  /*55720*/  IMAD.MOV.U32 R97, RZ, RZ, R14 ;  /* 0x000000ffff617224 */ /* 0x020fe400078e000e */
[----:B------:R-:W-:Y:S02]  /*55730*/  IMAD.MOV.U32 R96, RZ, RZ, R27 ;  /* 0x000000ffff607224 */ /* 0x000fe400078e001b */
[----:B------:R-:W4:Y:S04]  /*55740*/  LDL.LU R27, [R1+0x2380] ;  /* 0x00238000011b7983 */ /* 0x000f280000300800 */
[----:B------:R-:W5:Y:S04]  /*55750*/  LDL.LU R14, [R1+0x237c] ;  /* 0x00237c00010e7983 */ /* 0x000f680000300800 */
[----:B------:R-:W3:Y:S01]  /*55760*/  LDL.LU R15, [R1+0x2378] ;  /* 0x00237800010f7983 */ /* 0x000ee20000300800 */
[----:B------:R-:W-:Y:S01]  /*55770*/  IMAD.MOV.U32 R102, RZ, RZ, R26 ;  /* 0x000000ffff667224 */ /* 0x000fe200078e001a */
[----:B------:R-:W-:-:S02]  /*55780*/  MOV R101, R22 ;  /* 0x0000001600657202 */ /* 0x000fc40000000f00 */
[----:B------:R-:W4:Y:S01]  /*55790*/  LDL.LU R18, [R1+0x2374] ;  /* 0x0023740001127983 */ /* 0x000f220000300800 */
[----:B------:R-:W-:Y:S02]  /*557a0*/  IMAD.MOV.U32 R103, RZ, RZ, R23 ;  /* 0x000000ffff677224 */ /* 0x000fe400078e0017 */
[----:B--2---:R-:W-:Y:S02]  /*557b0*/  IMAD.MOV.U32 R100, RZ, RZ, R19 ;  /* 0x000000ffff647224 */ /* 0x004fe400078e0013 */
[----:B------:R-:W2:Y:S04]  /*557c0*/  LDL.LU R19, [R1+0x2370] ;  /* 0x0023700001137983 */ /* 0x000ea80000300800 */
[----:B------:R-:W2:Y:S04]  /*557d0*/  LDL.LU R22, [R1+0x236c] ;  /* 0x00236c0001167983 */ /* 0x000ea80000300800 */
[----:B------:R-:W2:Y:S04]  /*557e0*/  LDL.LU R26, [R1+0x2368] ;  /* 0x00236800011a7983 */ /* 0x000ea80000300800 */
[----:B------:R-:W2:Y:S04]  /*557f0*/  LDL.LU R23, [R1+0x2364] ;  /* 0x0023640001177983 */ /* 0x000ea80000300800 */
[----:B------:R-:W2:Y:S01]  /*55800*/  LDL.LU R108, [R1+0xb0] ;  /* 0x0000b000016c7983 */ /* 0x000ea20000300800 */
[----:B-----5:R-:W-:-:S02]  /*55810*/  IMAD.MOV.U32 R111, RZ, RZ, R14 ;  /* 0x000000ffff6f7224 */ /* 0x020fc400078e000e */
[----:B---3--:R-:W-:Y:S02]  /*55820*/  IMAD.MOV.U32 R110, RZ, RZ, R15 ;  /* 0x000000ffff6e7224 */ /* 0x008fe400078e000f */
[----:B----4-:R-:W-:Y:S02]  /*55830*/  IMAD.MOV.U32 R109, RZ, RZ, R18 ;  /* 0x000000ffff6d7224 */ /* 0x010fe400078e0012 */
[----:B------:R-:W3:Y:S04]  /*55840*/  LDL.LU R18, [R1+0x2360] ;  /* 0x0023600001127983 */ /* 0x000ee80000300800 */
[----:B------:R-:W4:Y:S04]  /*55850*/  LDL.LU R15, [R1+0x235c] ;  /* 0x00235c00010f7983 */ /* 0x000f280000300800 */
[----:B------:R-:W5:Y:S01]  /*55860*/  LDL.LU R14, [R1+0x2358] ;  /* 0x00235800010e7983 */ /* 0x000f620000300800 */
[----:B--2---:R-:W-:-:S02]  /*55870*/  IMAD.MOV.U32 R115, RZ, RZ, R19 ;  /* 0x000000ffff737224 */ /* 0x004fc400078e0013 */
[----:B------:R-:W-:Y:S01]  /*55880*/  IMAD.MOV.U32 R114, RZ, RZ, R22 ;  /* 0x000000ffff727224 */ /* 0x000fe200078e0016 */
[----:B------:R-:W-:Y:S02]  /*55890*/  MOV R112, R26 ;  /* 0x0000001a00707202 */ /* 0x000fe40000000f00 */
[----:B------:R-:W2:Y:S01]  /*558a0*/  LDL.LU R26, [R1+0x2354] ;  /* 0x00235400011a7983 */ /* 0x000ea20000300800 */
[----:B------:R-:W-:-:S03]  /*558b0*/  IMAD.MOV.U32 R113, RZ, RZ, R23 ;  /* 0x000000ffff717224 */ /* 0x000fc600078e0017 */
[----:B------:R-:W2:Y:S04]  /*558c0*/  LDL.LU R23, [R1+0x2350] ;  /* 0x0023500001177983 */ /* 0x000ea80000300800 */
[----:B------:R-:W2:Y:S04]  /*558d0*/  LDL.LU R22, [R1+0x234c] ;  /* 0x00234c0001167983 */ /* 0x000ea80000300800 */
[----:B------:R-:W2:Y:S01]  /*558e0*/  LDL.LU R19, [R1+0x2348] ;  /* 0x0023480001137983 */ /* 0x000ea20000300800 */
[C---:B------:R-:W-:Y:S03]  /*558f0*/  HMMA.1688.F32.TF32 R72, R244.reuse, R62, R72 ;  /* 0x0000003ef448723c */ /* 0x040fe60000081048 */
[----:B------:R-:W2:Y:S04]  /*55900*/  LDL.LU R128, [R1+0x100] ;  /* 0x0001000001807983 */ /* 0x000ea80000300800 */
[----:B------:R-:W2:Y:S01]  /*55910*/  LDL.LU R129, [R1+0x104] ;  /* 0x0001040001817983 */ /* 0x000ea20000300800 */
[----:B------:R-:W-:Y:S03]  /*55920*/  HMMA.1688.F32.TF32 R76, R244, R66, R76 ;  /* 0x00000042f44c723c */ /* 0x000fe6000008104c */
[----:B------:R-:W2:Y:S04]  /*55930*/  LDL.LU R130, [R1+0x108] ;  /* 0x0001080001827983 */ /* 0x000ea80000300800 */
[----:B------:R-:W2:Y:S04]  /*55940*/  LDL.LU R131, [R1+0x10c] ;  /* 0x00010c0001837983 */ /* 0x000ea80000300800 */
[----:B------:R-:W2:Y:S04]  /*55950*/  LDL.LU R124, [R1+0xf0] ;  /* 0x0000f000017c7983 */ /* 0x000ea80000300800 */
[----:B------:R-:W2:Y:S01]  /*55960*/  LDL.LU R125, [R1+0xf4] ;  /* 0x0000f400017d7983 */ /* 0x000ea20000300800 */
[----:B-----5:R-:W-:-:S03]  /*55970*/  IMAD.MOV.U32 R117, RZ, RZ, R14 ;  /* 0x000000ffff757224 */ /* 0x020fc600078e000e */
[----:B------:R-:W5:Y:S01]  /*55980*/  LDL.LU R126, [R1+0xf8] ;  /* 0x0000f800017e7983 */ /* 0x000f620000300800 */
[----:B----4-:R-:W-:-:S03]  /*55990*/  IMAD.MOV.U32 R118, RZ, RZ, R15 ;  /* 0x000000ffff767224 */ /* 0x010fc600078e000f */
[----:B------:R-:W5:Y:S01]  /*559a0*/  LDL.LU R127, [R1+0xfc] ;  /* 0x0000fc00017f7983 */ /* 0x000f620000300800 */
[----:B---3--:R-:W-:-:S03]  /*559b0*/  MOV R119, R18 ;  /* 0x0000001200777202 */ /* 0x008fc60000000f00 */
[----:B------:R-:W3:Y:S04]  /*559c0*/  LDL.LU R116, [R1+0xd0] ;  /* 0x0000d00001747983 */ /* 0x000ee80000300800 */
[----:B------:R-:W4:Y:S04]  /*559d0*/  LDL.LU R14, [R1+0x2344] ;  /* 0x00234400010e7983 */ /* 0x000f280000300800 */
[----:B------:R-:W4:Y:S04]  /*559e0*/  LDL.LU R15, [R1+0x2340] ;  /* 0x00234000010f7983 */ /* 0x000f280000300800 */
[----:B------:R-:W3:Y:S01]  /*559f0*/  LDL.LU R18, [R1+0x233c] ;  /* 0x00233c0001127983 */ /* 0x000ee20000300800 */
[----:B------:R-:W-:Y:S01]  /*55a00*/  IMAD.MOV.U32 R104, RZ, RZ, R27 ;  /* 0x000000ffff687224 */ /* 0x000fe200078e001b */
[----:B------:R-:W-:Y:S01]  /*55a10*/  MOV R105, R30 ;  /* 0x0000001e00697202 */ /* 0x000fe20000000f00 */
[----:B------:R-:W-:-:S02]  /*55a20*/  IMAD.MOV.U32 R106, RZ, RZ, R31 ;  /* 0x000000ffff6a7224 */ /* 0x000fc400078e001f */
[----:B------:R-:W-:Y:S02]  /*55a30*/  IMAD.MOV.U32 R107, RZ, RZ, R34 ;  /* 0x000000ffff6b7224 */ /* 0x000fe400078e0022 */
[----:B------:R-:W-:Y:S01]  /*55a40*/  IMAD.MOV.U32 R88, RZ, RZ, R35 ;  /* 0x000000ffff587224 */ /* 0x000fe200078e0023 */
[----:B------:R-:W-:Y:S01]  /*55a50*/  HMMA.1688.F32.TF32 R232, R240, R16, R232 ;  /* 0x00000010f0e8723c */ /* 0x000fe200000810e8 */
[----:B------:R-:W-:Y:S01]  /*55a60*/  IMAD.MOV.U32 R89, RZ, RZ, R38 ;  /* 0x000000ffff597224 */ /* 0x000fe200078e0026 */
[----:B------:R-:W-:Y:S01]  /*55a70*/  MOV R91, R42 ;  /* 0x0000002a005b7202 */ /* 0x000fe20000000f00 */
[----:B------:R-:W-:-:S04]  /*55a80*/  IMAD.MOV.U32 R90, RZ, RZ, R39 ;  /* 0x000000ffff5a7224 */ /* 0x000fc800078e0027 */
[----:B------:R-:W-:Y:S01]  /*55a90*/  IMAD.MOV.U32 R17, RZ, RZ, R72 ;  /* 0x000000ffff117224 */ /* 0x000fe200078e0048 */
[C---:B------:R-:W-:Y:S01]  /*55aa0*/  HMMA.1688.F32.TF32 R236, R240.reuse, R12, R236 ;  /* 0x0000000cf0ec723c */ /* 0x040fe200000810ec */
[----:B------:R-:W-:Y:S02]  /*55ab0*/  IMAD.MOV.U32 R16, RZ, RZ, R73 ;  /* 0x000000ffff107224 */ /* 0x000fe400078e0049 */
[----:B------:R-:W-:Y:S02]  /*55ac0*/  IMAD.MOV.U32 R72, RZ, RZ, R43 ;  /* 0x000000ffff487224 */ /* 0x000fe400078e002b */
[----:B------:R-:W-:Y:S02]  /*55ad0*/  IMAD.MOV.U32 R73, RZ, RZ, R46 ;  /* 0x000000ffff497224 */ /* 0x000fe400078e002e */
[----:B------:R-:W-:Y:S01]  /*55ae0*/  IMAD.MOV.U32 R13, RZ, RZ, R74 ;  /* 0x000000ffff0d7224 */ /* 0x000fe200078e004a */
[----:B------:R-:W-:Y:S01]  /*55af0*/  HMMA.1688.F32.TF32 R184, R240, R8, R184 ;  /* 0x00000008f0b8723c */ /* 0x000fe200000810b8 */
[----:B------:R-:W-:-:S02]  /*55b00*/  IMAD.MOV.U32 R12, RZ, RZ, R75 ;  /* 0x000000ffff0c7224 */ /* 0x000fc400078e004b */
[----:B------:R-:W-:Y:S02]  /*55b10*/  IMAD.MOV.U32 R74, RZ, RZ, R47 ;  /* 0x000000ffff4a7224 */ /* 0x000fe400078e002f */
[----:B------:R-:W-:Y:S02]  /*55b20*/  IMAD.MOV.U32 R75, RZ, RZ, R50 ;  /* 0x000000ffff4b7224 */ /* 0x000fe400078e0032 */
[----:B------:R-:W-:Y:S01]  /*55b30*/  IMAD.MOV.U32 R9, RZ, RZ, R76 ;  /* 0x000000ffff097224 */ /* 0x000fe200078e004c */
[----:B------:R-:W-:Y:S01]  /*55b40*/  HMMA.1688.F32.TF32 R188, R240, R4, R188 ;  /* 0x00000004f0bc723c */ /* 0x000fe200000810bc */
[----:B------:R-:W-:Y:S01]  /*55b50*/  IMAD.MOV.U32 R8, RZ, RZ, R77 ;  /* 0x000000ffff087224 */ /* 0x000fe200078e004d */
[----:B------:R-:W-:Y:S01]  /*55b60*/  MOV R77, R7 ;  /* 0x00000007004d7202 */ /* 0x000fe20000000f00 */
[----:B------:R-:W-:-:S04]  /*55b70*/  IMAD.MOV.U32 R76, RZ, RZ, R6 ;  /* 0x000000ffff4c7224 */ /* 0x000fc800078e0006 */
[----:B------:R-:W-:Y:S01]  /*55b80*/  IMAD.MOV.U32 R5, RZ, RZ, R78 ;  /* 0x000000ffff057224 */ /* 0x000fe200078e004e */
[----:B------:R-:W-:Y:S01]  /*55b90*/  MOV R4, R79 ;  /* 0x0000004f00047202 */ /* 0x000fe20000000f00 */
[----:B------:R-:W-:Y:S02]  /*55ba0*/  IMAD.MOV.U32 R78, RZ, RZ, R51 ;  /* 0x000000ffff4e7224 */ /* 0x000fe400078e0033 */
[----:B------:R-:W-:Y:S02]  /*55bb0*/  IMAD.MOV.U32 R79, RZ, RZ, R54 ;  /* 0x000000ffff4f7224 */ /* 0x000fe400078e0036 */
[----:B------:R-:W-:Y:S02]  /*55bc0*/  IMAD.MOV.U32 R80, RZ, RZ, R58 ;  /* 0x000000ffff507224 */ /* 0x000fe400078e003a */
[----:B------:R-:W-:Y:S02]  /*55bd0*/  IMAD.MOV.U32 R81, RZ, RZ, R59 ;  /* 0x000000ffff517224 */ /* 0x000fe400078e003b */
[----:B------:R-:W-:-:S02]  /*55be0*/  IMAD.MOV.U32 R82, RZ, RZ, R55 ;  /* 0x000000ffff527224 */ /* 0x000fc400078e0037 */
[----:B--2---:R-:W-:Y:S02]  /*55bf0*/  IMAD.MOV.U32 R123, RZ, RZ, R26 ;  /* 0x000000ffff7b7224 */ /* 0x004fe400078e001a */
[----:B------:R-:W-:Y:S02]  /*55c00*/  IMAD.MOV.U32 R122, RZ, RZ, R23 ;  /* 0x000000ffff7a7224 */ /* 0x000fe400078e0017 */
[----:B------:R-:W-:Y:S02]  /*55c10*/  IMAD.MOV.U32 R121, RZ, RZ, R22 ;  /* 0x000000ffff797224 */ /* 0x000fe400078e0016 */
[----:B------:R-:W-:Y:S02]  /*55c20*/  IMAD.MOV.U32 R120, RZ, RZ, R19 ;  /* 0x000000ffff787224 */ /* 0x000fe400078e0013 */
[----:B------:R-:W3:Y:S04]  /*55c30*/  LDL.LU R19, [R1+0x2338] ;  /* 0x0023380001137983 */ /* 0x000ee80000300800 */
        /* <DEDUP_REMOVED lines=22> */
[C---:B------:R-:W-:Y:S08]  /*55da0*/  HMMA.1688.F32.TF32 R220, R240.reuse, R28, R220 ;  /* 0x0000001cf0dc723c */ /* 0x040ff000000810dc */
[C---:B------:R-:W-:Y:S08]  /*55db0*/  HMMA.1688.F32.TF32 R216, R240.reuse, R32, R216 ;  /* 0x00000020f0d8723c */ /* 0x040ff000000810d8 */
[C---:B------:R-:W-:Y:S08]  /*55dc0*/  HMMA.1688.F32.TF32 R212, R240.reuse, R36, R212 ;  /* 0x00000024f0d4723c */ /* 0x040ff000000810d4 */
[----:B------:R-:W-:Y:S08]  /*55dd0*/  HMMA.1688.F32.TF32 R208, R240, R40, R208 ;  /* 0x00000028f0d0723c */ /* 0x000ff000000810d0 */
[C---:B---3--:R-:W-:Y:S08]  /*55de0*/  HMMA.1688.F32.TF32 R84, R244.reuse, R18, R84 ;  /* 0x00000012f454723c */ /* 0x048ff00000081054 */
[C---:B--2---:R-:W-:Y:S08]  /*55df0*/  HMMA.1688.F32.TF32 R88, R244.reuse, R22, R88 ;  /* 0x00000016f458723c */ /* 0x044ff00000081058 */
[C---:B----4-:R-:W-:Y:S08]  /*55e00*/  HMMA.1688.F32.TF32 R92, R244.reuse, R26, R92 ;  /* 0x0000001af45c723c */ /* 0x050ff0000008105c */
[C---:B-----5:R-:W-:Y:S08]  /*55e10*/  HMMA.1688.F32.TF32 R96, R244.reuse, R30, R96 ;  /* 0x0000001ef460723c */ /* 0x060ff00000081060 */
        /* <DEDUP_REMOVED lines=9> */
[----:B------:R-:W-:Y:S02]  /*55eb0*/  IMAD.MOV.U32 R28, RZ, RZ, R131 ;  /* 0x000000ffff1c7224 */ /* 0x000fe400078e0083 */
[----:B------:R-:W-:Y:S01]  /*55ec0*/  IMAD.MOV.U32 R33, RZ, RZ, R128 ;  /* 0x000000ffff217224 */ /* 0x000fe200078e0080 */
[----:B------:R-:W2:Y:S01]  /*55ed0*/  LDL.LU.64 R130, [R1+0x22d8] ;  /* 0x0022d80001827983 */ /* 0x000ea20000300a00 */
[----:B------:R-:W-:Y:S01]  /*55ee0*/  IMAD.MOV.U32 R32, RZ, RZ, R129 ;  /* 0x000000ffff207224 */ /* 0x000fe200078e0081 */
[----:B------:R-:W-:Y:S01]  /*55ef0*/  MOV R40, R125 ;  /* 0x0000007d00287202 */ /* 0x000fe20000000f00 */
[----:B------:R-:W-:Y:S01]  /*55f00*/  IMAD.MOV.U32 R37, RZ, RZ, R126 ;  /* 0x000000ffff257224 */ /* 0x000fe200078e007e */
[----:B------:R-:W2:Y:S01]  /*55f10*/  LDL.LU.64 R128, [R1+0x22d0] ;  /* 0x0022d00001807983 */ /* 0x000ea20000300a00 */
[----:B------:R-:W-:Y:S02]  /*55f20*/  IMAD.MOV.U32 R36, RZ, RZ, R127 ;  /* 0x000000ffff247224 */ /* 0x000fe400078e007f */
[----:B------:R-:W-:Y:S01]  /*55f30*/  IMAD.MOV.U32 R41, RZ, RZ, R124 ;  /* 0x000000ffff297224 */ /* 0x000fe200078e007c */
[----:B------:R-:W3:Y:S04]  /*55f40*/  LDL.LU.64 R126, [R1+0x22c8] ;  /* 0x0022c800017e7983 */ /* 0x000ee80000300a00 */
[----:B------:R-:W3:Y:S04]  /*55f50*/  LDL.LU.64 R124, [R1+0x22c0] ;  /* 0x0022c000017c7983 */ /* 0x000ee80000300a00 */
[----:B------:R-:W-:Y:S04]  /*55f60*/  STL.64 [R1+0x320], R120 ;  /* 0x0003207801007387 */ /* 0x000fe80000100a00 */
[----:B------:R1:W-:Y:S04]  /*55f70*/  STL.64 [R1+0x328], R122 ;  /* 0x0003287a01007387 */ /* 0x0003e80000100a00 */
[----:B-1----:R-:W4:Y:S04]  /*55f80*/  LDL.LU.64 R122, [R1+0x22b8] ;  /* 0x0022b800017a7983 */ /* 0x002f280000300a00 */
[----:B------:R-:W4:Y:S04]  /*55f90*/  LDL.LU.64 R120, [R1+0x22b0] ;  /* 0x0022b00001787983 */ /* 0x000f280000300a00 */
[----:B------:R-:W-:Y:S04]  /*55fa0*/  STL.64 [R1+0x310], R116 ;  /* 0x0003107401007387 */ /* 0x000fe80000100a00 */
[----:B------:R1:W-:Y:S04]  /*55fb0*/  STL.64 [R1+0x318], R118 ;  /* 0x0003187601007387 */ /* 0x0003e80000100a00 */
[----:B-1----:R-:W5:Y:S04]  /*55fc0*/  LDL.LU.64 R118, [R1+0x22a8] ;  /* 0x0022a80001767983 */ /* 0x002f680000300a00 */
[----:B------:R-:W5:Y:S04]  /*55fd0*/  LDL.LU.64 R116, [R1+0x22a0] ;  /* 0x0022a00001747983 */ /* 0x000f680000300a00 */
[----:B------:R-:W-:Y:S04]  /*55fe0*/  STL.64 [R1+0x300], R112 ;  /* 0x0003007001007387 */ /* 0x000fe80000100a00 */
[----:B------:R1:W-:Y:S04]  /*55ff0*/  STL.64 [R1+0x308], R114 ;  /* 0x0003087201007387 */ /* 0x0003e80000100a00 */
[----:B-1----:R-:W2:Y:S04]  /*56000*/  LDL.LU.64 R114, [R1+0x2298] ;  /* 0x0022980001727983 */ /* 0x002ea80000300a00 */
[----:B------:R-:W2:Y:S04]  /*56010*/  LDL.LU.64 R112, [R1+0x2290] ;  /* 0x0022900001707983 */ /* 0x000ea80000300a00 */
        /* <DEDUP_REMOVED lines=17> */
[----:B------:R1:W-:Y:S01]  /*56130*/  STL.64 [R1+0x2b8], R94 ;  /* 0x0002b85e01007387 */ /* 0x0003e20000100a00 */
[----:B------:R-:W-:Y:S03]  /*56140*/  HMMA.1688.F32.TF32 R244, R244, R14, R248 ;  /* 0x0000000ef4f4723c */ /* 0x000fe600000810f8 */
        /* <DEDUP_REMOVED lines=10> */
[----:B------:R-:W2:Y:S04]  /*561f0*/  LDL.LU.64 R250, [R1+0x2218] ;  /* 0x0022180001fa7983 */ /* 0x000ea80000300a00 */
[----:B------:R-:W2:Y:S01]  /*56200*/  LDL.LU.64 R248, [R1+0x2210] ;  /* 0x0022100001f87983 */ /* 0x000ea20000300a00 */
        /* <DEDUP_REMOVED lines=8> */
[----:B------:R-:W1:Y:S01]  /*56290*/  LDS R243, [R2+0x82c00] ;  /* 0x082c000002f37984 */ /* 0x000e620000000800 */
[----:B------:R-:W-:-:S03]  /*562a0*/  MOV R83, R0 ;  /* 0x0000000000537202 */ /* 0x000fc60000000f00 */
[----:B------:R-:W-:Y:S04]  /*562b0*/  STL.64 [R1+0x1c0], R244 ;  /* 0x0001c0f401007387 */ /* 0x000fe80000100a00 */
[----:B------:R-:W-:Y:S04]  /*562c0*/  STL.64 [R1+0x1c8], R246 ;  /* 0x0001c8f601007387 */ /* 0x000fe80000100a00 */
[----:B------:R-:W-:Y:S04]  /*562d0*/  LDS R244, [R3+0x82880] ;  /* 0x0828800003f47984 */ /* 0x000fe80000000800 */
[----:B------:R-:W-:Y:S04]  /*562e0*/  LDS R246, [R3+0x82c80] ;  /* 0x082c800003f67984 */ /* 0x000fe80000000800 */
[----:B------:R-:W-:Y:S04]  /*562f0*/  LDS R245, [R252+0x82880] ;  /* 0x08288000fcf57984 */ /* 0x000fe80000000800 */
[----:B------:R-:W2:Y:S01]  /*56300*/  LDS R247, [R252+0x82c80] ;  /* 0x082c8000fcf77984 */ /* 0x000ea20000000800 */
[C---:B-1----:R-:W-:Y:S08]  /*56310*/  HMMA.1688.F32.TF32 R80, R240.reuse, R62, R80 ;  /* 0x0000003ef050723c */ /* 0x042ff00000081050 */
[C---:B------:R-:W-:Y:S08]  /*56320*/  HMMA.1688.F32.TF32 R76, R240.reuse, R10, R76 ;  /* 0x0000000af04c723c */ /* 0x040ff0000008104c */
[C---:B------:R-:W-:Y:S08]  /*56330*/  HMMA.1688.F32.TF32 R72, R240.reuse, R6, R72 ;  /* 0x00000006f048723c */ /* 0x040ff00000081048 */
[C---:B------:R-:W-:Y:S08]  /*56340*/  HMMA.1688.F32.TF32 R68, R240.reuse, R58, R68 ;  /* 0x0000003af044723c */ /* 0x040ff00000081044 */
[C---:B--2---:R-:W-:Y:S11]  /*56350*/  HMMA.1688.F32.TF32 R248, R240.reuse, R66, R248 ;  /* 0x00000042f0f8723c */ /* 0x044ff600000810f8 */
[----:B------:R-:W-:Y:S11]  /*56360*/  @!UPT UIADD3 URZ, URZ, URZ, URZ ;  /* 0x0000003f3f3ff290 */ /* 0x000ff6000fffe03f */
[----:B------:R-:W-:Y:S01]  /*56370*/  @!UPT UIADD3 URZ, URZ, URZ, URZ ;  /* 0x0000003f3f3ff290 */ /* 0x000fe2000fffe03f */
[----:B------:R-:W-:Y:S04]  /*56380*/  STL.64 [R1+0x1b0], R248 ;  /* 0x0001b0f801007387 */ /* 0x000fe80000100a00 */
[----:B------:R-:W-:Y:S04]  /*56390*/  STL.64 [R1+0x1b8], R250 ;  /* 0x0001b8fa01007387 */ /* 0x000fe80000100a00 */
[----:B------:R-:W-:Y:S04]  /*563a0*/  STL.64 [R1+0x130], R80 ;  /* 0x0001305001007387 */ /* 0x000fe80000100a00 */
[----:B------:R1:W-:Y:S01]  /*563b0*/  STL.64 [R1+0x138], R82 ;  /* 0x0001385201007387 */ /* 0x0003e20000100a00 */
[----:B------:R-:W-:Y:S03]  /*563c0*/  HMMA.1688.F32.TF32 R92, R240, R30, R92 ;  /* 0x0000001ef05c723c */ /* 0x000fe6000008105c */
[----:B------:R-:W-:Y:S04]  /*563d0*/  LDS R248, [R65+0x82880] ;  /* 0x0828800041f87984 */ /* 0x000fe80000000800 */
[----:B------:R-:W-:Y:S04]  /*563e0*/  LDS R250, [R65+0x82c80] ;  /* 0x082c800041fa7984 */ /* 0x000fe80000000800 */
[----:B-1----:R-:W2:Y:S04]  /*563f0*/  LDL.LU.64 R82, [R1+0x2208] ;  /* 0x0022080001527983 */ /* 0x002ea80000300a00 */
[----:B------:R-:W2:Y:S04]  /*56400*/  LDL.LU.64 R80, [R1+0x2200] ;  /* 0x0022000001507983 */ /* 0x000ea80000300a00 */
[----:B------:R-:W-:Y:S04]  /*56410*/  STL.64 [R1+0x120], R76 ;  /* 0x0001204c01007387 */ /* 0x000fe80000100a00 */
[----:B------:R1:W-:Y:S04]  /*56420*/  STL.64 [R1+0x128], R78 ;  /* 0x0001284e01007387 */ /* 0x0003e80000100a00 */
[----:B------:R-:W-:Y:S04]  /*56430*/  LDS R249, [R2+0x82880] ;  /* 0x0828800002f97984 */ /* 0x000fe80000000800 */
[----:B------:R-:W2:Y:S04]  /*56440*/  LDS R251, [R2+0x82c80] ;  /* 0x082c800002fb7984 */ /* 0x000ea80000000800 */
        /* <DEDUP_REMOVED lines=9> */
[----:B------:R-:W2:Y:S01]  /*564e0*/  LDL.LU.64 R68, [R1+0x21d0] ;  /* 0x0021d00001447983 */ /* 0x000ea20000300a00 */
[----:B------:R-:W-:Y:S08]  /*564f0*/  HMMA.1688.F32.TF32 R140, R244, R46, R140 ;  /* 0x0000002ef48c723c */ /* 0x000ff0000008108c */
[C---:B--2---:R-:W-:Y:S11]  /*56500*/  HMMA.1688.F32.TF32 R68, R240.reuse, R54, R68 ;  /* 0x00000036f044723c */ /* 0x044ff60000081044 */
[----:B------:R-:W-:Y:S11]  /*56510*/  @!UPT UIADD3 URZ, URZ, URZ, URZ ;  /* 0x0000003f3f3ff290 */ /* 0x000ff6000fffe03f */
[----:B------:R-:W-:Y:S01]  /*56520*/  @!UPT UIADD3 URZ, URZ, URZ, URZ ;  /* 0x0000003f3f3ff290 */ /* 0x000fe2000fffe03f */
[----:B------:R-:W-:Y:S04]  /*56530*/  STL.64 [R1+0xf0], R68 ;  /* 0x0000f04401007387 */ /* 0x000fe80000100a00 */
[----:B------:R1:W-:Y:S02]  /*56540*/  STL.64 [R1+0xf8], R70 ;  /* 0x0000f84601007387 */ /* 0x0003e40000100a00 */
[C---:B-1----:R-:W-:Y:S08]  /*56550*/  HMMA.1688.F32.TF32 R68, R240.reuse, R50, R72 ;  /* 0x00000032f044723c */ /* 0x042ff00000081048 */
[C---:B------:R-:W-:Y:S11]  /*56560*/  HMMA.1688.F32.TF32 R72, R240.reuse, R46, R76 ;  /* 0x0000002ef048723c */ /* 0x040ff6000008104c */
[----:B------:R-:W-:Y:S04]  /*56570*/  @!UPT UIADD3 URZ, URZ, URZ, URZ ;  /* 0x0000003f3f3ff290 */ /* 0x000fe8000fffe03f */
[----:B------:R-:W-:Y:S04]  /*56580*/  STL.64 [R1+0x1a0], R68 ;  /* 0x0001a04401007387 */ /* 0x000fe80000100a00 */
[----:B------:R1:W-:Y:S02]  /*56590*/  STL.64 [R1+0x1a8], R70 ;  /* 0x0001a84601007387 */ /* 0x0003e40000100a00 */
[C---:B-1----:R-:W-:Y:S11]  /*565a0*/  HMMA.1688.F32.TF32 R68, R240.reuse, R42, R80 ;  /* 0x0000002af044723c */ /* 0x042ff60000081050 */
[----:B------:R-:W-:Y:S11]  /*565b0*/  @!UPT UIADD3 URZ, URZ, URZ, URZ ;  /* 0x0000003f3f3ff290 */ /* 0x000ff6000fffe03f */
[----:B------:R-:W-:Y:S01]  /*565c0*/  @!UPT UIADD3 URZ, URZ, URZ, URZ ;  /* 0x0000003f3f3ff290 */ /* 0x000fe2000fffe03f */
[----:B------:R-:W-:Y:S04]  /*565d0*/  STL [R1+0x21c4], R68 ;  /* 0x0021c44401007387 */ /* 0x000fe80000100800 */
[----:B------:R-:W-:Y:S04]  /*565e0*/  STL.64 [R1+0x190], R72 ;  /* 0x0001904801007387 */ /* 0x000fe80000100a00 */
[----:B------:R1:W-:Y:S04]  /*565f0*/  STL.64 [R1+0x198], R74 ;  /* 0x0001984a01007387 */ /* 0x0003e80000100a00 */
[----:B------:R-:W-:Y:S04]  /*56600*/  STL [R1+0x21c0], R69 ;  /* 0x0021c04501007387 */ /* 0x000fe80000100800 */
[----:B------:R-:W-:Y:S04]  /*56610*/  STL [R1+0x21bc], R70 ;  /* 0x0021bc4601007387 */ /* 0x000fe80000100800 */
[----:B------:R2:W-:Y:S01]  /*56620*/  STL [R1+0x21b8], R71 ;  /* 0x0021b84701007387 */ /* 0x0005e20000100800 */
[C---:B-1----:R-:W-:Y:S08]  /*56630*/  HMMA.1688.F32.TF32 R72, R240.reuse, R38, R84 ;  /* 0x00000026f048723c */ /* 0x042ff00000081054 */
[----:B--2---:R-:W-:Y:S11]  /*56640*/  HMMA.1688.F32.TF32 R68, R240, R34, R88 ;  /* 0x00000022f044723c */ /* 0x004ff60000081058 */
[----:B------:R-:W-:Y:S11]  /*56650*/  @!UPT UIADD3 URZ, URZ, URZ, URZ ;  /* 0x0000003f3f3ff290 */ /* 0x000ff6000fffe03f */
[----:B------:R-:W-:Y:S01]  /*56660*/  @!UPT UIADD3 URZ, URZ, URZ, URZ ;  /* 0x0000003f3f3ff290 */ /* 0x000fe2000fffe03f */
[----:B------:R-:W-:Y:S01]  /*56670*/  STL.64 [R1+0x170], R68 ;  /* 0x0001704401007387 */ /* 0x000fe20000100a00 */
[----:B------:R-:W-:-:S03]  /*56680*/  IMAD.MOV.U32 R0, RZ, RZ, R71 ;  /* 0x000000ffff007224 */ /* 0x000fc600078e0047 */
[----:B------:R-:W-:Y:S04]  /*56690*/  STL.64 [R1+0x180], R72 ;  /* 0x0001804801007387 */ /* 0x000fe80000100a00 */
[----:B------:R1:W-:Y:S04]  /*566a0*/  STL.64 [R1+0x188], R74 ;  /* 0x0001884a01007387 */ /* 0x0003e80000100a00 */
[----:B------:R2:W-:Y:S01]  /*566b0*/  STL [R1+0x178], R70 ;  /* 0x0001784601007387 */ /* 0x0005e20000100800 */
[C---:B-1----:R-:W-:Y:S08]  /*566c0*/  HMMA.1688.F32.TF32 R72, R240.reuse, R22, R100 ;  /* 0x00000016f048723c */ /* 0x042ff00000081064 */
[----:B--2---:R-:W-:Y:S01]  /*566d0*/  HMMA.1688.F32.TF32 R68, R240, R26, R96 ;  /* 0x0000001af044723c */ /* 0x004fe20000081060 */
[----:B------:R1:W-:Y:S11]  /*566e0*/  STL [R1+0x21c8], R95 ;  /* 0x0021c85f01007387 */ /* 0x0003f60000100800 */
[----:B------:R-:W-:Y:S04]  /*566f0*/  @!UPT UIADD3 URZ, URZ, URZ, URZ ;  /* 0x0000003f3f3ff290 */ /* 0x000fe8000fffe03f */
[----:B-1----:R-:W-:-:S07]  /*56700*/  IMAD.MOV.U32 R95, RZ, RZ, R72 ;  /* 0x000000ffff5f7224 */ /* 0x002fce00078e0048 */
[----:B------:R1:W-:Y:S04]  /*56710*/  STL.64 [R1+0x280], R68 ;  /* 0x0002804401007387 */ /* 0x0003e80000100a00 */
[----:B------:R2:W-:Y:S01]  /*56720*/  STL.64 [R1+0x288], R70 ;  /* 0x0002884601007387 */ /* 0x0005e20000100a00 */
[----:B-1----:R-:W-:Y:S01]  /*56730*/  IMAD.MOV.U32 R68, RZ, RZ, R73 ;  /* 0x000000ffff447224 */ /* 0x002fe200078e0049 */
[----:B------:R-:W-:Y:S01]  /*56740*/  MOV R69, R74 ;  /* 0x0000004a00457202 */ /* 0x000fe20000000f00 */
[----:B--2---:R-:W-:Y:S02]  /*56750*/  IMAD.MOV.U32 R70, RZ, RZ, R75 ;  /* 0x000000ffff467224 */ /* 0x004fe400078e004b */
[C---:B------:R-:W-:Y:S08]  /*56760*/  HMMA.1688.F32.TF32 R72, R240.reuse, R18, R104 ;  /* 0x00000012f048723c */ /* 0x040ff00000081068 */
[----:B------:R-:W-:Y:S11]  /*56770*/  HMMA.1688.F32.TF32 R80, R240, R14, R108 ;  /* 0x0000000ef050723c */ /* 0x000ff6000008106c */
[----:B------:R-:W-:Y:S05]  /*56780*/  @!UPT UIADD3 URZ, URZ, URZ, URZ ;  /* 0x0000003f3f3ff290 */ /* 0x000fea000fffe03f */
[----:B------:R-:W-:Y:S02]  /*56790*/  IMAD.MOV.U32 R71, RZ, RZ, R72 ;  /* 0x000000ffff477224 */ /* 0x000fe400078e0048 */
[----:B------:R-:W-:Y:S02]  /*567a0*/  IMAD.MOV.U32 R106, RZ, RZ, R73 ;  /* 0x000000ffff6a7224 */ /* 0x000fe400078e0049 */
[----:B------:R-:W-:Y:S02]  /*567b0*/  IMAD.MOV.U32 R105, RZ, RZ, R74 ;  /* 0x000000ffff697224 */ /* 0x000fe400078e004a */
[----:B------:R-:W-:Y:S02]  /*567c0*/  IMAD.MOV.U32 R104, RZ, RZ, R75 ;  /* 0x000000ffff687224 */ /* 0x000fe400078e004b */
[C---:B------:R-:W-:Y:S01]  /*567d0*/  HMMA.1688.F32.TF32 R72, R244.reuse, R66, R112 ;  /* 0x00000042f448723c */ /* 0x040fe20000081070 */
[----:B------:R-:W-:Y:S04]  /*567e0*/  STL [R1+0x21b4], R80 ;  /* 0x0021b45001007387 */ /* 0x000fe80000100800 */
[----:B------:R-:W-:Y:S04]  /*567f0*/  STL [R1+0x21b0], R81 ;  /* 0x0021b05101007387 */ /* 0x000fe80000100800 */
[----:B------:R-:W-:Y:S04]  /*56800*/  STL [R1+0x21ac], R82 ;  /* 0x0021ac5201007387 */ /* 0x000fe80000100800 */
[----:B------:R5:W-:Y:S10]  /*56810*/  STL [R1+0x21a8], R83 ;  /* 0x0021a85301007387 */ /* 0x000bf40000100800 */
[----:B------:R-:W-:Y:S01]  /*56820*/  STL.64 [R1+0x250], R72 ;  /* 0x0002504801007387 */ /* 0x000fe20000100a00 */
[C---:B-----5:R-:W-:Y:S03]  /*56830*/  HMMA.1688.F32.TF32 R80, R244.reuse, R62, R116 ;  /* 0x0000003ef450723c */ /* 0x060fe60000081074 */
[----:B------:R3:W-:Y:S05]  /*56840*/  STL.64 [R1+0x258], R74 ;  /* 0x0002584a01007387 */ /* 0x0007ea0000100a00 */
[C---:B---3--:R-:W-:Y:S11]  /*56850*/  HMMA.1688.F32.TF32 R72, R244.reuse, R6, R124 ;  /* 0x00000006f448723c */ /* 0x048ff6000008107c */
[----:B------:R-:W-:Y:S04]  /*56860*/  @!UPT UIADD3 URZ, URZ, URZ, URZ ;  /* 0x0000003f3f3ff290 */ /* 0x000fe8000fffe03f */
[----:B------:R1:W-:Y:S01]  /*56870*/  STL.64 [R1+0x240], R80 ;  /* 0x0002405001007387 */ /* 0x0003e20000100a00 */
[----:B----4-:R-:W-:Y:S03]  /*56880*/  HMMA.1688.F32.TF32 R76, R244, R10, R120 ;  /* 0x0000000af44c723c */ /* 0x010fe60000081078 */
[----:B------:R2:W-:Y:S05]  /*56890*/  STL.64 [R1+0x248], R82 ;  /* 0x0002485201007387 */ /* 0x0005ea0000100a00 */
[----:B-1----:R-:W-:Y:S01]  /*568a0*/  MOV R80, R72 ;  /* 0x0000004800507202 */ /* 0x002fe20000000f00 */
[----:B------:R-:W-:-:S02]  /*568b0*/  IMAD.MOV.U32 R81, RZ, RZ, R73 ;  /* 0x000000ffff517224 */ /* 0x000fc400078e0049 */
[----:B--2---:R-:W-:Y:S02]  /*568c0*/  IMAD.MOV.U32 R82, RZ, RZ, R74 ;  /* 0x000000ffff527224 */ /* 0x004fe400078e004a */
[----:B------:R-:W-:Y:S02]  /*568d0*/  IMAD.MOV.U32 R83, RZ, RZ, R75 ;  /* 0x000000ffff537224 */ /* 0x000fe400078e004b */
[C---:B------:R-:W-:Y:S08]  /*568e0*/  HMMA.1688.F32.TF32 R72, R244.reuse, R58, R128 ;  /* 0x0000003af448723c */ /* 0x040ff00000081080 */
[----:B------:R-:W-:Y:S04]  /*568f0*/  STL.64 [R1+0x230], R76 ;  /* 0x0002304c01007387 */ /* 0x000fe80000100a00 */
[----:B------:R1:W-:Y:S02]  /*56900*/  STL.64 [R1+0x238], R78 ;  /* 0x0002384e01007387 */ /* 0x0003e40000100a00 */
[----:B-1----:R-:W-:Y:S02]  /*56910*/  HMMA.1688.F32.TF32 R76, R244, R54, R132 ;  /* 0x00000036f44c723c */ /* 0x002fe40000081084 */
[----:B------:R-:W-:Y:S04]  /*56920*/  LDS R133, [R2+0x83000] ;  /* 0x0830000002857984 */ /* 0x000fe80000000800 */
[----:B------:R-:W-:Y:S04]  /*56930*/  LDS R135, [R2+0x83400] ;  /* 0x0834000002877984 */ /* 0x000fe80000000800 */
[----:B------:R-:W-:Y:S01]  /*56940*/  IMAD.MOV.U32 R131, RZ, RZ, R72 ;  /* 0x000000ffff837224 */ /* 0x000fe200078e0048 */
[----:B------:R-:W-:Y:S01]  /*56950*/  MOV R129, R74 ;  /* 0x0000004a00817202 */ /* 0x000fe20000000f00 */
[----:B------:R-:W-:-:S02]  /*56960*/  IMAD.MOV.U32 R130, RZ, RZ, R73 ;  /* 0x000000ffff827224 */ /* 0x000fc400078e0049 */
[----:B------:R-:W-:Y:S02]  /*56970*/  IMAD.MOV.U32 R128, RZ, RZ, R75 ;  /* 0x000000ffff807224 */ /* 0x000fe400078e004b */
[C---:B------:R-:W-:Y:S08]  /*56980*/  HMMA.1688.F32.TF32 R72, R244.reuse, R50, R136 ;  /* 0x00000032f448723c */ /* 0x040ff00000081088 */
[C---:B------:R-:W-:Y:S01]  /*56990*/  HMMA.1688.F32.TF32 R96, R244.reuse, R42, R144 ;  /* 0x0000002af460723c */ /* 0x040fe20000081090 */
[----:B------:R-:W-:Y:S07]  /*569a0*/  STL.64 [R1+0x200], R76 ;  /* 0x0002004c01007387 */ /* 0x000fee0000100a00 */
[----:B------:R-:W-:Y:S01]  /*569b0*/  HMMA.1688.F32.TF32 R144, R244, R38, R148 ;  /* 0x00000026f490723c */ /* 0x000fe20000081094 */
[----:B------:R1:W-:Y:S07]  /*569c0*/  STL.64 [R1+0x208], R78 ;  /* 0x0002084e01007387 */ /* 0x0003ee0000100a00 */
[----:B------:R-:W-:-:S02]  /*569d0*/  IMAD.MOV.U32 R139, RZ, RZ, R72 ;  /* 0x000000ffff8b7224 */ /* 0x000fc400078e0048 */
[----:B------:R-:W-:Y:S02]  /*569e0*/  IMAD.MOV.U32 R138, RZ, RZ, R73 ;  /* 0x000000ffff8a7224 */ /* 0x000fe400078e0049 */
[----:B------:R-:W-:Y:S01]  /*569f0*/  IMAD.MOV.U32 R137, RZ, RZ, R74 ;  /* 0x000000ffff897224 */ /* 0x000fe200078e004a */
[----:B-1----:R-:W-:Y:S01]  /*56a00*/  HMMA.1688.F32.TF32 R76, R244, R34, R152 ;  /* 0x00000022f44c723c */ /* 0x002fe20000081098 */
[----:B------:R-:W-:-:S07]  /*56a10*/  IMAD.MOV.U32 R136, RZ, RZ, R75 ;  /* 0x000000ffff887224 */ /* 0x000fce00078e004b */
[C---:B------:R-:W-:Y:S08]  /*56a20*/  HMMA.1688.F32.TF32 R72, R244.reuse, R30, R156 ;  /* 0x0000001ef448723c */ /* 0x040ff0000008109c */
[C---:B------:R-:W-:Y:S01]  /*56a30*/  HMMA.1688.F32.TF32 R156, R244.reuse, R26, R160 ;  /* 0x0000001af49c723c */ /* 0x040fe200000810a0 */
[----:B------:R-:W-:Y:S07]  /*56a40*/  STL [R1+0x2188], R140 ;  /* 0x0021888c01007387 */ /* 0x000fee0000100800 */
[C---:B------:R-:W-:Y:S01]  /*56a50*/  HMMA.1688.F32.TF32 R160, R244.reuse, R22, R164 ;  /* 0x00000016f4a0723c */ /* 0x040fe200000810a4 */
[----:B------:R-:W-:Y:S07]  /*56a60*/  STL [R1+0x2184], R141 ;  /* 0x0021848d01007387 */ /* 0x000fee0000100800 */
[C---:B------:R-:W-:Y:S01]  /*56a70*/  HMMA.1688.F32.TF32 R164, R244.reuse, R18, R168 ;  /* 0x00000012f4a4723c */ /* 0x040fe200000810a8 */
[----:B------:R-:W-:Y:S07]  /*56a80*/  STL [R1+0x2180], R142 ;  /* 0x0021808e01007387 */ /* 0x000fee0000100800 */
[----:B------:R-:W-:Y:S01]  /*56a90*/  HMMA.1688.F32.TF32 R240, R244, R14, R172 ;  /* 0x0000000ef4f0723c */ /* 0x000fe200000810ac */
[----:B------:R-:W-:Y:S01]  /*56aa0*/  STL [R1+0x217c], R143 ;  /* 0x00217c8f01007387 */ /* 0x000fe20000100800 */
[----:B------:R-:W-:Y:S01]  /*56ab0*/  IMAD.MOV.U32 R107, RZ, RZ, R65 ;  /* 0x000000ffff6b7224 */ /* 0x000fe200078e0041 */
[----:B------:R-:W-:Y:S01]  /*56ac0*/  MOV R89, R40 ;  /* 0x0000002800597202 */ /* 0x000fe20000000f00 */
[----:B------:R-:W-:-:S02]  /*56ad0*/  IMAD.MOV.U32 R88, RZ, RZ, R41 ;  /* 0x000000ffff587224 */ /* 0x000fc400078e0029 */
[----:B------:R-:W-:Y:S02]  /*56ae0*/  IMAD.MOV.U32 R90, RZ, RZ, R37 ;  /* 0x000000ffff5a7224 */ /* 0x000fe400078e0025 */
[----:B------:R-:W-:Y:S01]  /*56af0*/  IMAD.MOV.U32 R91, RZ, RZ, R36 ;  /* 0x000000ffff5b7224 */ /* 0x000fe200078e0024 */
[C---:B------:R-:W-:Y:S01]  /*56b00*/  HMMA.1688.F32.TF32 R172, R248.reuse, R66, R176 ;  /* 0x00000042f8ac723c */ /* 0x040fe200000810b0 */
[----:B------:R-:W-:Y:S01]  /*56b10*/  STL [R1+0x2198], R96 ;  /* 0x0021986001007387 */ /* 0x000fe20000100800 */
[----:B------:R-:W-:Y:S02]  /*56b20*/  IMAD.MOV.U32 R100, RZ, RZ, R25 ;  /* 0x000000ffff647224 */ /* 0x000fe400078e0019 */
[----:B------:R-:W-:Y:S02]  /*56b30*/  IMAD.MOV.U32 R101, RZ, RZ, R24 ;  /* 0x000000ffff657224 */ /* 0x000fe400078e0018 */
[----:B------:R-:W-:Y:S02]  /*56b40*/  IMAD.MOV.U32 R102, RZ, RZ, R21 ;  /* 0x000000ffff667224 */ /* 0x000fe400078e0015 */
[----:B------:R-:W-:Y:S01]  /*56b50*/  IMAD.MOV.U32 R103, RZ, RZ, R20 ;  /* 0x000000ffff677224 */ /* 0x000fe200078e0014 */
        /* <DEDUP_REMOVED lines=8> */
[----:B------:R-:W-:Y:S04]  /*56be0*/  STL [R1+0x2190], R98 ;  /* 0x0021906201007387 */ /* 0x000fe80000100800 */
[----:B------:R-:W-:Y:S04]  /*56bf0*/  STL [R1+0x218c], R99 ;  /* 0x00218c6301007387 */ /* 0x000fe80000100800 */
[----:B------:R1:W-:Y:S04]  /*56c00*/  STL [R1+0x21a4], R144 ;  /* 0x0021a49001007387 */ /* 0x0003e80000100800 */
[----:B------:R2:W-:Y:S04]  /*56c10*/  STL [R1+0x21a0], R145 ;  /* 0x0021a09101007387 */ /* 0x0005e80000100800 */
[----:B------:R3:W-:Y:S04]  /*56c20*/  STL [R1+0x219c], R146 ;  /* 0x00219c9201007387 */ /* 0x0007e80000100800 */
[----:B------:R4:W-:Y:S04]  /*56c30*/  STL [R1+0x2178], R147 ;  /* 0x0021789301007387 */ /* 0x0009e80000100800 */
[----:B------:R-:W-:Y:S04]  /*56c40*/  STL.64 [R1+0x1e0], R76 ;  /* 0x0001e04c01007387 */ /* 0x000fe80000100a00 */
[----:B------:R-:W-:Y:S04]  /*56c50*/  STL.64 [R1+0x1e8], R78 ;  /* 0x0001e84e01007387 */ /* 0x000fe80000100a00 */
[----:B------:R-:W-:Y:S04]  /*56c60*/  STL [R1+0x2168], R156 ;  /* 0x0021689c01007387 */ /* 0x000fe80000100800 */
[----:B------:R-:W-:Y:S04]  /*56c70*/  STL [R1+0x2164], R157 ;  /* 0x0021649d01007387 */ /* 0x000fe80000100800 */
[----:B------:R-:W-:Y:S04]  /*56c80*/  STL [R1+0x2160], R158 ;  /* 0x0021609e01007387 */ /* 0x000fe80000100800 */
[----:B------:R-:W-:Y:S04]  /*56c90*/  STL [R1+0x215c], R159 ;  /* 0x00215c9f01007387 */ /* 0x000fe80000100800 */
[----:B------:R2:W-:Y:S04]  /*56ca0*/  STL [R1+0x2174], R161 ;  /* 0x002174a101007387 */ /* 0x0005e80000100800 */
[----:B------:R1:W-:Y:S04]  /*56cb0*/  STL [R1+0x2170], R162 ;  /* 0x002170a201007387 */ /* 0x0003e80000100800 */
[----:B------:R1:W-:Y:S04]  /*56cc0*/  STL [R1+0x216c], R163 ;  /* 0x00216ca301007387 */ /* 0x0003e80000100800 */
[----:B------:R-:W-:Y:S04]  /*56cd0*/  STL [R1+0x2158], R167 ;  /* 0x002158a701007387 */ /* 0x000fe80000100800 */
[----:B------:R-:W-:Y:S04]  /*56ce0*/  STL [R1+0x2154], R175 ;  /* 0x002154af01007387 */ /* 0x000fe80000100800 */
[----:B------:R-:W-:Y:S04]  /*56cf0*/  STL [R1+0x2150], R179 ;  /* 0x002150b301007387 */ /* 0x000fe80000100800 */
[----:B------:R-:W-:Y:S04]  /*56d00*/  STL [R1+0x214c], R182 ;  /* 0x00214cb601007387 */ /* 0x000fe80000100800 */
[----:B------:R-:W-:Y:S04]  /*56d10*/  STL [R1+0x2148], R183 ;  /* 0x002148b701007387 */ /* 0x000fe80000100800 */
[----:B------:R-:W5:Y:S01]  /*56d20*/  LDL.LU R2, [R1+0x21cc] ;  /* 0x0021cc0001027983 */ /* 0x000f620000300800 */
[----:B------:R-:W-:Y:S01]  /*56d30*/  HMMA.1688.F32.TF32 R52, R248, R54, R196 ;  /* 0x00000036f834723c */ /* 0x000fe200000810c4 */
[----:B-1----:R-:W-:Y:S01]  /*56d40*/  MOV R144, R72 ;  /* 0x0000004800907202 */ /* 0x002fe20000000f00 */
[----:B--2---:R-:W-:Y:S01]  /*56d50*/  IMAD.MOV.U32 R145, RZ, RZ, R73 ;  /* 0x000000ffff917224 */ /* 0x004fe200078e0049 */
[----:B------:R-:W-:Y:S01]  /*56d60*/  MOV R87, R4 ;  /* 0x0000000400577202 */ /* 0x000fe20000000f00 */
[----:B---3--:R-:W-:Y:S01]  /*56d70*/  IMAD.MOV.U32 R146, RZ, RZ, R74 ;  /* 0x000000ffff927224 */ /* 0x008fe200078e004a */
[----:B------:R-:W-:Y:S01]  /*56d80*/  LDS R132, [R107+0x83000] ;  /* 0x083000006b847984 */ /* 0x000fe20000000800 */
[----:B------:R-:W-:-:S02]  /*56d90*/  IMAD.MOV.U32 R96, RZ, RZ, R75 ;  /* 0x000000ffff607224 */ /* 0x000fc400078e004b */
[----:B------:R-:W-:Y:S01]  /*56da0*/  HMMA.1688.F32.TF32 R72, R248, R6, R188 ;  /* 0x00000006f848723c */ /* 0x000fe200000810bc */
[----:B------:R-:W-:Y:S01]  /*56db0*/  IMAD.MOV.U32 R115, RZ, RZ, R12 ;  /* 0x000000ffff737224 */ /* 0x000fe200078e000c */
[----:B------:R-:W-:Y:S01]  /*56dc0*/  LDS R134, [R107+0x83400] ;  /* 0x083400006b867984 */ /* 0x000fe20000000800 */
[----:B------:R-:W-:-:S03]  /*56dd0*/  IMAD.MOV.U32 R86, RZ, RZ, R5 ;  /* 0x000000ffff567224 */ /* 0x000fc600078e0005 */
[----:B------:R-:W-:Y:S02]  /*56de0*/  LDS R168, [R3+0x83080] ;  /* 0x0830800003a87984 */ /* 0x000fe40000000800 */
[C---:B------:R-:W-:Y:S02]  /*56df0*/  HMMA.1688.F32.TF32 R116, R248.reuse, R50, R200 ;  /* 0x00000032f874723c */ /* 0x040fe400000810c8 */
[----:B------:R-:W-:Y:S04]  /*56e00*/  LDS R170, [R3+0x83480] ;  /* 0x0834800003aa7984 */ /* 0x000fe80000000800 */
[----:B------:R-:W-:Y:S02]  /*56e10*/  LDS R169, [R252+0x83080] ;  /* 0x08308000fca97984 */ /* 0x000fe40000000800 */
[----:B------:R-:W-:Y:S01]  /*56e20*/  IMAD.MOV.U32 R141, RZ, RZ, R52 ;  /* 0x000000ffff8d7224 */ /* 0x000fe200078e0034 */
[----:B----4-:R-:W-:Y:S01]  /*56e30*/  MOV R147, R55 ;  /* 0x0000003700937202 */ /* 0x010fe20000000f00 */
[----:B------:R-:W-:Y:S01]  /*56e40*/  IMAD.MOV.U32 R142, RZ, RZ, R53 ;  /* 0x000000ffff8e7224 */ /* 0x000fe200078e0035 */
[C---:B------:R-:W-:Y:S01]  /*56e50*/  HMMA.1688.F32.TF32 R148, R248.reuse, R42, R208 ;  /* 0x0000002af894723c */ /* 0x040fe200000810d0 */
[----:B------:R-:W-:Y:S01]  /*56e60*/  IMAD.MOV.U32 R143, RZ, RZ, R54 ;  /* 0x000000ffff8f7224 */ /* 0x000fe200078e0036 */
[----:B------:R-:W-:Y:S06]  /*56e70*/  LDS R171, [R252+0x83480] ;  /* 0x08348000fcab7984 */ /* 0x000fec0000000800 */
[C---:B------:R-:W-:Y:S01]  /*56e80*/  HMMA.1688.F32.TF32 R52, R248.reuse, R38, R212 ;  /* 0x00000026f834723c */ /* 0x040fe200000810d4 */
[----:B------:R-:W-:Y:S01]  /*56e90*/  IMAD.MOV.U32 R97, RZ, RZ, R72 ;  /* 0x000000ffff617224 */ /* 0x000fe200078e0048 */
[----:B------:R-:W-:Y:S01]  /*56ea0*/  MOV R98, R73 ;  /* 0x0000004900627202 */ /* 0x000fe20000000f00 */
[----:B------:R-:W-:Y:S01]  /*56eb0*/  IMAD.MOV.U32 R99, RZ, RZ, R74 ;  /* 0x000000ffff637224 */ /* 0x000fe200078e004a */
[----:B------:R-:W-:Y:S04]  /*56ec0*/  LDS R72, [R3+0x83000] ;  /* 0x0830000003487984 */ /* 0x000fe80000000800 */
[C---:B------:R-:W-:Y:S01]  /*56ed0*/  HMMA.1688.F32.TF32 R188, R248.reuse, R58, R192 ;  /* 0x0000003af8bc723c */ /* 0x040fe200000810c0 */
[----:B------:R-:W-:Y:S01]  /*56ee0*/  IMAD.MOV.U32 R140, RZ, RZ, R75 ;  /* 0x000000ffff8c7224 */ /* 0x000fe200078e004b */
[----:B------:R-:W-:Y:S04]  /*56ef0*/  LDS R74, [R3+0x83400] ;  /* 0x08340000034a7984 */ /* 0x000fe80000000800 */
[----:B------:R-:W-:Y:S02]  /*56f00*/  LDS R73, [R252+0x83000] ;  /* 0x08300000fc497984 */ /* 0x000fe40000000800 */
[----:B------:R-:W-:Y:S02]  /*56f10*/  HMMA.1688.F32.TF32 R192, R248, R46, R204 ;  /* 0x0000002ef8c0723c */ /* 0x000fe400000810cc */
[----:B------:R-:W-:Y:S06]  /*56f20*/  LDS R75, [R252+0x83400] ;  /* 0x08340000fc4b7984 */ /* 0x000fec0000000800 */
[----:B------:R-:W-:-:S02]  /*56f30*/  IMAD.MOV.U32 R161, RZ, RZ, R52 ;  /* 0x000000ffffa17224 */ /* 0x000fc400078e0034 */
[----:B------:R-:W-:Y:S02]  /*56f40*/  IMAD.MOV.U32 R162, RZ, RZ, R53 ;  /* 0x000000ffffa27224 */ /* 0x000fe400078e0035 */
[----:B------:R-:W-:Y:S02]  /*56f50*/  IMAD.MOV.U32 R163, RZ, RZ, R54 ;  /* 0x000000ffffa37224 */ /* 0x000fe400078e0036 */
[----:B------:R-:W-:Y:S01]  /*56f60*/  IMAD.MOV.U32 R156, RZ, RZ, R55 ;  /* 0x000000ffff9c7224 */ /* 0x000fe200078e0037 */
[----:B------:R-:W-:Y:S01]  /*56f70*/  HMMA.1688.F32.TF32 R152, R248, R34, R216 ;  /* 0x00000022f898723c */ /* 0x000fe200000810d8 */
[----:B------:R-:W-:Y:S02]  /*56f80*/  IMAD.MOV.U32 R76, RZ, RZ, R33 ;  /* 0x000000ffff4c7224 */ /* 0x000fe400078e0021 */
[----:B------:R-:W-:Y:S01]  /*56f90*/  IMAD.MOV.U32 R77, RZ, RZ, R32 ;  /* 0x000000ffff4d7224 */ /* 0x000fe200078e0020 */
[----:B------:R-:W-:Y:S01]  /*56fa0*/  MOV R79, R28 ;  /* 0x0000001c004f7202 */ /* 0x000fe20000000f00 */
[----:B------:R-:W-:-:S03]  /*56fb0*/  IMAD.MOV.U32 R78, RZ, RZ, R29 ;  /* 0x000000ffff4e7224 */ /* 0x000fc600078e001d */
[C---:B------:R-:W-:Y:S08]  /*56fc0*/  HMMA.1688.F32.TF32 R200, R248.reuse, R30, R220 ;  /* 0x0000001ef8c8723c */ /* 0x040ff000000810dc */
[C---:B------:R-:W-:Y:S08]  /*56fd0*/  HMMA.1688.F32.TF32 R212, R248.reuse, R26, R224 ;  /* 0x0000001af8d4723c */ /* 0x040ff000000810e0 */
[C---:B------:R-:W-:Y:S08]  /*56fe0*/  HMMA.1688.F32.TF32 R216, R248.reuse, R22, R228 ;  /* 0x00000016f8d8723c */ /* 0x040ff000000810e4 */
[C---:B------:R-:W-:Y:S08]  /*56ff0*/  HMMA.1688.F32.TF32 R220, R248.reuse, R18, R232 ;  /* 0x00000012f8dc723c */ /* 0x040ff000000810e8 */
[----:B------:R-:W-:Y:S01]  /*57000*/  HMMA.1688.F32.TF32 R248, R248, R14, R236 ;  /* 0x0000000ef8f8723c */ /* 0x000fe200000810ec */
[----:B-----5:R-:W1:Y:S04]  /*57010*/  LDSM.16.M88.4 R56, [R2+0x8080] ;  /* 0x008080000238783b */ /* 0x020e680000000200 */
[----:B------:R-:W-:Y:S04]  /*57020*/  LDSM.16.M88.4 R52, [R2+0xc080] ;  /* 0x00c080000234783b */ /* 0x000fe80000000200 */
[----:B------:R-:W2:Y:S04]  /*57030*/  LDSM.16.M88.4 R64, [R2+0x80] ;  /* 0x000080000240783b */ /* 0x000ea80000000200 */
[----:B------:R-:W3:Y:S04]  /*57040*/  LDSM.16.M88.4 R48, [R2+0x10080] ;  /* 0x010080000230783b */ /* 0x000ee80000000200 */
[----:B------:R-:W4:Y:S04]  /*57050*/  LDSM.16.M88.4 R44, [R2+0x14080] ;  /* 0x01408000022c783b */ /* 0x000f280000000200 */
[----:B------:R-:W5:Y:S04]  /*57060*/  LDSM.16.M88.4 R40, [R2+0x18080] ;  /* 0x018080000228783b */ /* 0x000f680000000200 */
[----:B------:R-:W1:Y:S04]  /*57070*/  LDSM.16.M88.4 R36, [R2+0x1c080] ;  /* 0x01c080000224783b */ /* 0x000e680000000200 */
[----:B------:R-:W3:Y:S04]  /*57080*/  LDSM.16.M88.4 R32, [R2+0x20080] ;  /* 0x020080000220783b */ /* 0x000ee80000000200 */
[----:B------:R-:W3:Y:S04]  /*57090*/  LDSM.16.M88.4 R28, [R2+0x24080] ;  /* 0x02408000021c783b */ /* 0x000ee80000000200 */
[----:B------:R-:W3:Y:S04]  /*570a0*/  LDSM.16.M88.4 R24, [R2+0x28080] ;  /* 0x028080000218783b */ /* 0x000ee80000000200 */
[----:B------:R-:W3:Y:S04]  /*570b0*/  LDSM.16.M88.4 R20, [R2+0x2c080] ;  /* 0x02c080000214783b */ /* 0x000ee80000000200 */
[----:B------:R-:W4:Y:S04]  /*570c0*/  LDSM.16.M88.4 R16, [R2+0x30080] ;  /* 0x030080000210783b */ /* 0x000f280000000200 */
[----:B------:R-:W4:Y:S04]  /*570d0*/  LDSM.16.M88.4 R12, [R2+0x34080] ;  /* 0x03408000020c783b */ /* 0x000f280000000200 */
[----:B------:R-:W5:Y:S04]  /*570e0*/  LDSM.16.M88.4 R8, [R2+0x38080] ;  /* 0x038080000208783b */ /* 0x000f680000000200 */
[----:B------:R-:W5:Y:S04]  /*570f0*/  LDSM.16.M88.4 R4, [R2+0x3c080] ;  /* 0x03c080000204783b */ /* 0x000f680000000200 */
[----:B------:R-:W5:Y:S04]  /*57100*/  LDSM.16.M88.4 R60, [R2+0x4080] ;  /* 0x00408000023c783b */ /* 0x000f680000000200 */
[----:B-1----:R-:W-:Y:S01]  /*57110*/  STL [R1+0x2090], R58 ;  /* 0x0020903a01007387 */ /* 0x002fe20000100800 */
[----:B--2---:R-:W-:Y:S03]  /*57120*/  HMMA.1688.F32.TF32 R84, R72, R64, R84 ;  /* 0x000000404854723c */ /* 0x004fe60000081054 */
[----:B------:R-:W-:Y:S04]  /*57130*/  STL [R1+0x208c], R59 ;  /* 0x00208c3b01007387 */ /* 0x000fe80000100800 */
[----:B------:R-:W-:Y:S04]  /*57140*/  STL [R1+0x2084], R54 ;  /* 0x0020843601007387 */ /* 0x000fe80000100800 */
        /* <DEDUP_REMOVED lines=22> */
[----:B------:R-:W-:-:S03]  /*572b0*/  IMAD.MOV.U32 R157, RZ, RZ, R84 ;  /* 0x000000ffff9d7224 */ /* 0x000fc600078e0054 */
[----:B------:R-:W-:Y:S01]  /*572c0*/  STL [R1+0x20d8], R11 ;  /* 0x0020d80b01007387 */ /* 0x000fe20000100800 */
[----:B------:R-:W-:-:S03]  /*572d0*/  IMAD.MOV.U32 R158, RZ, RZ, R85 ;  /* 0x000000ffff9e7224 */ /* 0x000fc600078e0055 */
[----:B------:R-:W-:Y:S01]  /*572e0*/  STL [R1+0x20e4], R6 ;  /* 0x0020e40601007387 */ /* 0x000fe20000100800 */
[----:B------:R-:W-:Y:S03]  /*572f0*/  HMMA.1688.F32.TF32 R112, R72, R60, R112 ;  /* 0x0000003c4870723c */ /* 0x000fe60000081070 */
[----:B------:R-:W-:Y:S01]  /*57300*/  STL [R1+0x20e0], R7 ;  /* 0x0020e00701007387 */ /* 0x000fe20000100800 */
[----:B------:R-:W-:-:S03]  /*57310*/  IMAD.MOV.U32 R159, RZ, RZ, R86 ;  /* 0x000000ffff9f7224 */ /* 0x000fc600078e0056 */
[----:B------:R-:W-:Y:S01]  /*57320*/  STL [R1+0x1d48], R2 ;  /* 0x001d480201007387 */ /* 0x000fe20000100800 */
[----:B------:R-:W-:-:S03]  /*57330*/  IMAD.MOV.U32 R167, RZ, RZ, R87 ;  /* 0x000000ffffa77224 */ /* 0x000fc600078e0057 */
[----:B------:R-:W2:Y:S04]  /*57340*/  LDL.LU R84, [R1+0x320] ;  /* 0x0003200001547983 */ /* 0x000ea80000300800 */
[----:B------:R-:W2:Y:S04]  /*57350*/  LDL.LU R85, [R1+0x324] ;  /* 0x0003240001557983 */ /* 0x000ea80000300800 */
[----:B------:R-:W2:Y:S04]  /*57360*/  LDL.LU R86, [R1+0x328] ;  /* 0x0003280001567983 */ /* 0x000ea80000300800 */
[----:B------:R-:W2:Y:S01]  /*57370*/  LDL.LU R87, [R1+0x32c] ;  /* 0x00032c0001577983 */ /* 0x000ea20000300800 */
[----:B------:R-:W-:Y:S01]  /*57380*/  IMAD.MOV.U32 R175, RZ, RZ, R112 ;  /* 0x000000ffffaf7224 */ /* 0x000fe200078e0070 */
[----:B------:R-:W-:Y:S01]  /*57390*/  MOV R179, R113 ;  /* 0x0000007100b37202 */ /* 0x000fe20000000f00 */
[----:B------:R-:W-:Y:S01]  /*573a0*/  IMAD.MOV.U32 R182, RZ, RZ, R114 ;  /* 0x000000ffffb67224 */ /* 0x000fe200078e0072 */
[----:B------:R-:W3:Y:S01]  /*573b0*/  LDL.LU R108, [R1+0x310] ;  /* 0x00031000016c7983 */ /* 0x000ee20000300800 */
[----:B------:R-:W-:-:S02]  /*573c0*/  IMAD.MOV.U32 R183, RZ, RZ, R115 ;  /* 0x000000ffffb77224 */ /* 0x000fc400078e0073 */
[C---:B------:R-:W-:Y:S01]  /*573d0*/  HMMA.1688.F32.TF32 R112, R72.reuse, R56, R100 ;  /* 0x000000384870723c */ /* 0x040fe20000081064 */
[----:B------:R-:W3:Y:S04]  /*573e0*/  LDL.LU R109, [R1+0x314] ;  /* 0x00031400016d7983 */ /* 0x000ee80000300800 */
[----:B------:R-:W3:Y:S03]  /*573f0*/  LDL.LU R110, [R1+0x318] ;  /* 0x00031800016e7983 */ /* 0x000ee60000300800 */
[C---:B------:R-:W-:Y:S01]  /*57400*/  HMMA.1688.F32.TF32 R100, R72.reuse, R52, R76 ;  /* 0x000000344864723c */ /* 0x040fe2000008104c */
[----:B------:R-:W3:Y:S04]  /*57410*/  LDL.LU R111, [R1+0x31c] ;  /* 0x00031c00016f7983 */ /* 0x000ee80000300800 */
[----:B------:R-:W4:Y:S10]  /*57420*/  LDL.LU R76, [R1+0x300] ;  /* 0x00030000014c7983 */ /* 0x000f340000300800 */
[----:B------:R-:W-:Y:S04]  /*57430*/  STL.64 [R1+0xc0], R112 ;  /* 0x0000c07001007387 */ /* 0x000fe80000100a00 */
[----:B------:R-:W-:Y:S04]  /*57440*/  STL.64 [R1+0xc8], R114 ;  /* 0x0000c87201007387 */ /* 0x000fe80000100a00 */
[----:B------:R1:W-:Y:S04]  /*57450*/  STL.64 [R1+0xb0], R100 ;  /* 0x0000b06401007387 */ /* 0x0003e80000100a00 */
[----:B------:R5:W-:Y:S04]  /*57460*/  STL.64 [R1+0xb8], R102 ;  /* 0x0000b86601007387 */ /* 0x000be80000100a00 */
[----:B------:R-:W4:Y:S04]  /*57470*/  LDL.LU R77, [R1+0x304] ;  /* 0x00030400014d7983 */ /* 0x000f280000300800 */
[----:B------:R-:W4:Y:S04]  /*57480*/  LDL.LU R78, [R1+0x308] ;  /* 0x00030800014e7983 */ /* 0x000f280000300800 */
[----:B------:R-:W4:Y:S01]  /*57490*/  LDL.LU R79, [R1+0x30c] ;  /* 0x00030c00014f7983 */ /* 0x000f220000300800 */
[----:B------:R-:W-:Y:S03]  /*574a0*/  HMMA.1688.F32.TF32 R88, R72, R48, R88 ;  /* 0x000000304858723c */ /* 0x000fe60000081058 */
[----:B-1----:R-:W4:Y:S04]  /*574b0*/  LDL.LU R100, [R1+0x2f0] ;  /* 0x0002f00001647983 */ /* 0x002f280000300800 */
[----:B------:R-:W4:Y:S04]  /*574c0*/  LDL.LU R101, [R1+0x2f4] ;  /* 0x0002f40001657983 */ /* 0x000f280000300800 */
[----:B-----5:R-:W5:Y:S04]  /*574d0*/  LDL.LU R102, [R1+0x2f8] ;  /* 0x0002f80001667983 */ /* 0x020f680000300800 */
[----:B------:R-:W5:Y:S09]  /*574e0*/  LDL.LU R103, [R1+0x2fc] ;  /* 0x0002fc0001677983 */ /* 0x000f720000300800 */
[----:B------:R-:W-:Y:S01]  /*574f0*/  IMAD.MOV.U32 R6, RZ, RZ, R88 ;  /* 0x000000ffff067224 */ /* 0x000fe200078e0058 */
[----:B------:R-:W-:Y:S01]  /*57500*/  MOV R11, R91 ;  /* 0x0000005b000b7202 */ /* 0x000fe20000000f00 */
[----:B------:R-:W-:Y:S01]  /*57510*/  IMAD.MOV.U32 R7, RZ, RZ, R89 ;  /* 0x000000ffff077224 */ /* 0x000fe200078e0059 */
[----:B------:R-:W5:Y:S01]  /*57520*/  LDL.LU R88, [R1+0x2e0] ;  /* 0x0002e00001587983 */ /* 0x000f620000300800 */
[----:B------:R-:W-:-:S03]  /*57530*/  IMAD.MOV.U32 R10, RZ, RZ, R90 ;  /* 0x000000ffff0a7224 */ /* 0x000fc600078e005a */
[----:B------:R-:W5:Y:S04]  /*57540*/  LDL.LU R89, [R1+0x2e4] ;  /* 0x0002e40001597983 */ /* 0x000f680000300800 */
[----:B------:R-:W5:Y:S04]  /*57550*/  LDL.LU R90, [R1+0x2e8] ;  /* 0x0002e800015a7983 */ /* 0x000f680000300800 */
[----:B------:R-:W5:Y:S04]  /*57560*/  LDL.LU R91, [R1+0x2ec] ;  /* 0x0002ec00015b7983 */ /* 0x000f680000300800 */
[----:B------:R1:W-:Y:S04]  /*57570*/  STL [R1+0x20f4], R11 ;  /* 0x0020f40b01007387 */ /* 0x0003e80000100800 */
[----:B------:R1:W-:Y:S04]  /*57580*/  STL [R1+0x20f0], R10 ;  /* 0x0020f00a01007387 */ /* 0x0003e80000100800 */
[----:B------:R1:W-:Y:S04]  /*57590*/  STL [R1+0x20ec], R7 ;  /* 0x0020ec0701007387 */ /* 0x0003e80000100800 */
[----:B------:R1:W-:Y:S01]  /*575a0*/  STL [R1+0x20e8], R6 ;  /* 0x0020e80601007387 */ /* 0x0003e20000100800 */
[C---:B--2---:R-:W-:Y:S03]  /*575b0*/  HMMA.1688.F32.TF32 R112, R72.reuse, R44, R84 ;  /* 0x0000002c4870723c */ /* 0x044fe60000081054 */
[----:B------:R-:W2:Y:S05]  /*575c0*/  LDL.LU R84, [R1+0x2d0] ;  /* 0x0002d00001547983 */ /* 0x000eaa0000300800 */
[----:B---3--:R-:W-:Y:S11]  /*575d0*/  HMMA.1688.F32.TF32 R108, R72, R40, R108 ;  /* 0x00000028486c723c */ /* 0x008ff6000008106c */
[----:B------:R-:W-:Y:S04]  /*575e0*/  @!UPT UIADD3 URZ, URZ, URZ, URZ ;  /* 0x0000003f3f3ff290 */ /* 0x000fe8000fffe03f */
[----:B------:R-:W-:Y:S04]  /*575f0*/  STL.64 [R1+0x90], R112 ;  /* 0x0000907001007387 */ /* 0x000fe80000100a00 */
[----:B------:R-:W-:Y:S04]  /*57600*/  STL.64 [R1+0x98], R114 ;  /* 0x0000987201007387 */ /* 0x000fe80000100a00 */
[----:B------:R-:W2:Y:S04]  /*57610*/  LDL.LU R85, [R1+0x2d4] ;  /* 0x0002d40001557983 */ /* 0x000ea80000300800 */
[----:B------:R-:W2:Y:S04]  /*57620*/  LDL.LU R86, [R1+0x2d8] ;  /* 0x0002d80001567983 */ /* 0x000ea80000300800 */
[----:B------:R-:W2:Y:S01]  /*57630*/  LDL.LU R87, [R1+0x2dc] ;  /* 0x0002dc0001577983 */ /* 0x000ea20000300800 */
[----:B-1----:R-:W-:-:S02]  /*57640*/  IMAD.MOV.U32 R11, RZ, RZ, R108 ;  /* 0x000000ffff0b7224 */ /* 0x002fc400078e006c */
[----:B------:R-:W-:Y:S02]  /*57650*/  IMAD.MOV.U32 R10, RZ, RZ, R109 ;  /* 0x000000ffff0a7224 */ /* 0x000fe400078e006d */
[----:B------:R-:W-:Y:S02]  /*57660*/  IMAD.MOV.U32 R7, RZ, RZ, R110 ;  /* 0x000000ffff077224 */ /* 0x000fe400078e006e */
[----:B------:R-:W-:Y:S02]  /*57670*/  IMAD.MOV.U32 R6, RZ, RZ, R111 ;  /* 0x000000ffff067224 */ /* 0x000fe400078e006f */
[C---:B----4-:R-:W-:Y:S03]  /*57680*/  HMMA.1688.F32.TF32 R108, R72.reuse, R36, R76 ;  /* 0x00000024486c723c */ /* 0x050fe6000008104c */
[----:B------:R-:W-:Y:S04]  /*57690*/  STL [R1+0x2104], R6 ;  /* 0x0021040601007387 */ /* 0x000fe80000100800 */
[----:B------:R-:W-:Y:S04]  /*576a0*/  STL [R1+0x2100], R7 ;  /* 0x0021000701007387 */ /* 0x000fe80000100800 */
[----:B------:R-:W-:Y:S04]  /*576b0*/  STL [R1+0x20fc], R11 ;  /* 0x0020fc0b01007387 */ /* 0x000fe80000100800 */
[----:B------:R1:W-:Y:S04]  /*576c0*/  STL [R1+0x20f8], R10 ;  /* 0x0020f80a01007387 */ /* 0x0003e80000100800 */
[----:B------:R-:W3:Y:S04]  /*576d0*/  LDL.LU R76, [R1+0x2c0] ;  /* 0x0002c000014c7983 */ /* 0x000ee80000300800 */
[----:B------:R-:W-:Y:S04]  /*576e0*/  STL.64 [R1+0x70], R108 ;  /* 0x0000706c01007387 */ /* 0x000fe80000100a00 */
[----:B------:R-:W-:Y:S04]  /*576f0*/  STL.64 [R1+0x78], R110 ;  /* 0x0000786e01007387 */ /* 0x000fe80000100a00 */
[----:B------:R-:W3:Y:S04]  /*57700*/  LDL.LU R77, [R1+0x2c4] ;  /* 0x0002c400014d7983 */ /* 0x000ee80000300800 */
[----:B------:R-:W3:Y:S04]  /*57710*/  LDL.LU R78, [R1+0x2c8] ;  /* 0x0002c800014e7983 */ /* 0x000ee80000300800 */
[----:B------:R-:W3:Y:S01]  /*57720*/  LDL.LU R79, [R1+0x2cc] ;  /* 0x0002cc00014f7983 */ /* 0x000ee20000300800 */
[C---:B-----5:R-:W-:Y:S03]  /*57730*/  HMMA.1688.F32.TF32 R100, R72.reuse, R32, R100 ;  /* 0x000000204864723c */ /* 0x060fe60000081064 */
[----:B------:R-:W4:Y:S05]  /*57740*/  LDL R2, [R1+0x474] ;  /* 0x0004740001027983 */ /* 0x000f2a0000100800 */
[----:B------:R-:W-:Y:S11]  /*57750*/  HMMA.1688.F32.TF32 R88, R72, R28, R88 ;  /* 0x0000001c4858723c */ /* 0x000ff60000081058 */
[----:B------:R-:W-:Y:S05]  /*57760*/  @!UPT UIADD3 URZ, URZ, URZ, URZ ;  /* 0x0000003f3f3ff290 */ /* 0x000fea000fffe03f */
[----:B------:R-:W-:Y:S01]  /*57770*/  IMAD.MOV.U32 R19, RZ, RZ, R103 ;  /* 0x000000ffff137224 */ /* 0x000fe200078e0067 */
[----:B------:R-:W-:Y:S01]  /*57780*/  MOV R15, R101 ;  /* 0x00000065000f7202 */ /* 0x000fe20000000f00 */
[----:B------:R-:W-:Y:S02]  /*57790*/  IMAD.MOV.U32 R18, RZ, RZ, R102 ;  /* 0x000000ffff127224 */ /* 0x000fe400078e0066 */
[----:B------:R-:W-:Y:S01]  /*577a0*/  IMAD.MOV.U32 R14, RZ, RZ, R100 ;  /* 0x000000ffff0e7224 */ /* 0x000fe200078e0064 */
[----:B------:R5:W-:Y:S03]  /*577b0*/  STL [R1+0x2114], R19 ;  /* 0x0021141301007387 */ /* 0x000be60000100800 */
[----:B-1----:R-:W-:Y:S01]  /*577c0*/  MOV R10, R91 ;  /* 0x0000005b000a7202 */ /* 0x002fe20000000f00 */
[----:B------:R-:W-:Y:S01]  /*577d0*/  IMAD.MOV.U32 R11, RZ, RZ, R90 ;  /* 0x000000ffff0b7224 */ /* 0x000fe200078e005a */
[----:B------:R1:W-:Y:S01]  /*577e0*/  STL [R1+0x2110], R18 ;  /* 0x0021101201007387 */ /* 0x0003e20000100800 */
[----:B------:R-:W-:-:S02]  /*577f0*/  IMAD.MOV.U32 R6, RZ, RZ, R88 ;  /* 0x000000ffff067224 */ /* 0x000fc400078e0058 */
[----:B------:R-:W-:Y:S01]  /*57800*/  IMAD.MOV.U32 R7, RZ, RZ, R89 ;  /* 0x000000ffff077224 */ /* 0x000fe200078e0059 */
[----:B------:R1:W-:Y:S04]  /*57810*/  STL [R1+0x210c], R15 ;  /* 0x00210c0f01007387 */ /* 0x0003e80000100800 */
[----:B------:R1:W-:Y:S04]  /*57820*/  STL [R1+0x2108], R14 ;  /* 0x0021080e01007387 */ /* 0x0003e80000100800 */
[----:B------:R1:W-:Y:S04]  /*57830*/  STL [R1+0x2124], R10 ;  /* 0x0021240a01007387 */ /* 0x0003e80000100800 */
[----:B------:R1:W-:Y:S04]  /*57840*/  STL [R1+0x2120], R11 ;  /* 0x0021200b01007387 */ /* 0x0003e80000100800 */
[----:B------:R1:W-:Y:S04]  /*57850*/  STL [R1+0x211c], R6 ;  /* 0x00211c0601007387 */ /* 0x0003e80000100800 */
[----:B------:R1:W-:Y:S01]  /*57860*/  STL [R1+0x2118], R7 ;  /* 0x0021180701007387 */ /* 0x0003e20000100800 */
[C---:B--2---:R-:W-:Y:S11]  /*57870*/  HMMA.1688.F32.TF32 R84, R72.reuse, R24, R84 ;  /* 0x000000184854723c */ /* 0x044ff60000081054 */
[----:B------:R-:W-:Y:S11]  /*57880*/  @!UPT UIADD3 URZ, URZ, URZ, URZ ;  /* 0x0000003f3f3ff290 */ /* 0x000ff6000fffe03f */
[----:B------:R-:W-:Y:S02]  /*57890*/  @!UPT UIADD3 URZ, URZ, URZ, URZ ;  /* 0x0000003f3f3ff290 */ /* 0x000fe4000fffe03f */
[----:B-----5:R-:W-:Y:S02]  /*578a0*/  IMAD.MOV.U32 R19, RZ, RZ, R84 ;  /* 0x000000ffff137224 */ /* 0x020fe400078e0054 */
[----:B-1----:R-:W-:Y:S01]  /*578b0*/  IMAD.MOV.U32 R18, RZ, RZ, R85 ;  /* 0x000000ffff127224 */ /* 0x002fe200078e0055 */
[----:B------:R-:W2:Y:S01]  /*578c0*/  LDL.LU R84, [R1+0x2b0] ;  /* 0x0002b00001547983 */ /* 0x000ea20000300800 */
[----:B------:R-:W-:Y:S02]  /*578d0*/  IMAD.MOV.U32 R15, RZ, RZ, R86 ;  /* 0x000000ffff0f7224 */ /* 0x000fe400078e0056 */
[----:B------:R-:W-:Y:S01]  /*578e0*/  IMAD.MOV.U32 R14, RZ, RZ, R87 ;  /* 0x000000ffff0e7224 */ /* 0x000fe200078e0057 */
[----:B------:R-:W2:Y:S04]  /*578f0*/  LDL.LU R85, [R1+0x2b4] ;  /* 0x0002b40001557983 */ /* 0x000ea80000300800 */
[----:B------:R-:W2:Y:S04]  /*57900*/  LDL.LU R86, [R1+0x2b8] ;  /* 0x0002b80001567983 */ /* 0x000ea80000300800 */
[----:B------:R-:W2:Y:S04]  /*57910*/  LDL.LU R87, [R1+0x2bc] ;  /* 0x0002bc0001577983 */ /* 0x000ea80000300800 */
[----:B------:R-:W-:Y:S04]  /*57920*/  STL [R1+0x2134], R14 ;  /* 0x0021340e01007387 */ /* 0x000fe80000100800 */
[----:B------:R-:W-:Y:S01]  /*57930*/  STL [R1+0x2130], R15 ;  /* 0x0021300f01007387 */ /* 0x000fe20000100800 */
[----:B---3--:R-:W-:Y:S03]  /*57940*/  HMMA.1688.F32.TF32 R76, R72, R20, R76 ;  /* 0x00000014484c723c */ /* 0x008fe6000008104c */
[----:B------:R-:W-:Y:S04]  /*57950*/  STL [R1+0x212c], R19 ;  /* 0x00212c1301007387 */ /* 0x000fe80000100800 */
[----:B------:R-:W-:Y:S04]  /*57960*/  STL [R1+0x2128], R18 ;  /* 0x0021281201007387 */ /* 0x000fe80000100800 */
[----:B------:R-:W3:Y:S04]  /*57970*/  LDL.LU R120, [R1+0x2a0] ;  /* 0x0002a00001787983 */ /* 0x000ee80000300800 */
[----:B------:R-:W3:Y:S04]  /*57980*/  LDL.LU R121, [R1+0x2a4] ;  /* 0x0002a40001797983 */ /* 0x000ee80000300800 */
[----:B------:R-:W3:Y:S04]  /*57990*/  LDL.LU R122, [R1+0x2a8] ;  /* 0x0002a800017a7983 */ /* 0x000ee80000300800 */
[----:B------:R-:W3:Y:S04]  /*579a0*/  LDL.LU R123, [R1+0x2ac] ;  /* 0x0002ac00017b7983 */ /* 0x000ee80000300800 */
        /* <DEDUP_REMOVED lines=8> */
[----:B------:R-:W-:-:S03]  /*57a30*/  IMAD.MOV.U32 R10, RZ, RZ, R76 ;  /* 0x000000ffff0a7224 */ /* 0x000fc600078e004c */
[----:B------:R-:W5:Y:S01]  /*57a40*/  LDL.LU R88, [R1+0x1c0] ;  /* 0x0001c00001587983 */ /* 0x000f620000300800 */
[----:B------:R-:W-:-:S03]  /*57a50*/  MOV R11, R77 ;  /* 0x0000004d000b7202 */ /* 0x000fc60000000f00 */
        /* <DEDUP_REMOVED lines=9> */
[----:B------:R-:W-:Y:S04]  /*57af0*/  STL [R1+0x2144], R7 ;  /* 0x0021440701007387 */ /* 0x000fe80000100800 */
[----:B------:R-:W-:Y:S04]  /*57b00*/  STL [R1+0x2140], R6 ;  /* 0x0021400601007387 */ /* 0x000fe80000100800 */
[----:B------:R-:W-:Y:S04]  /*57b10*/  STL [R1+0x213c], R10 ;  /* 0x00213c0a01007387 */ /* 0x000fe80000100800 */
[----:B------:R-:W-:Y:S04]  /*57b20*/  STL [R1+0x2138], R11 ;  /* 0x0021380b01007387 */ /* 0x000fe80000100800 */
[----:B------:R-:W5:Y:S04]  /*57b30*/  LDL.LU R100, [R1+0x120] ;  /* 0x0001200001647983 */ /* 0x000f680000300800 */
[----:B------:R-:W5:Y:S04]  /*57b40*/  LDL.LU R101, [R1+0x124] ;  /* 0x0001240001657983 */ /* 0x000f680000300800 */
[----:B------:R-:W5:Y:S04]  /*57b50*/  LDL.LU R102, [R1+0x128] ;  /* 0x0001280001667983 */ /* 0x000f680000300800 */
[----:B------:R-:W5:Y:S01]  /*57b60*/  LDL.LU R103, [R1+0x12c] ;  /* 0x00012c0001677983 */ /* 0x000f620000300800 */
        /* <DEDUP_REMOVED lines=10> */
[----:B------:R-:W-:Y:S01]  /*57c10*/  MOV R231, R147 ;  /* 0x0000009300e77202 */ /* 0x000fe20000000f00 */
[----:B------:R-:W-:Y:S01]  /*57c20*/  IMAD.MOV.U32 R230, RZ, RZ, R143 ;  /* 0x000000ffffe67224 */ /* 0x000fe200078e008f */
[----:B----4-:R-:W-:Y:S01]  /*57c30*/  LDS R245, [R2+0x83080] ;  /* 0x0830800002f57984 */ /* 0x010fe20000000800 */
[----:B------:R-:W-:Y:S02]  /*57c40*/  IMAD.MOV.U32 R232, RZ, RZ, R161 ;  /* 0x000000ffffe87224 */ /* 0x000fe400078e00a1 */
[----:B------:R-:W-:Y:S01]  /*57c50*/  IMAD.MOV.U32 R233, RZ, RZ, R162 ;  /* 0x000000ffffe97224 */ /* 0x000fe200078e00a2 */
[----:B------:R-:W-:Y:S01]  /*57c60*/  LDS R247, [R2+0x83480] ;  /* 0x0834800002f77984 */ /* 0x000fe20000000800 */
[C---:B--2---:R-:W-:Y:S11]  /*57c70*/  HMMA.1688.F32.TF32 R84, R72.reuse, R16, R84 ;  /* 0x000000104854723c */ /* 0x044ff60000081054 */
[----:B------:R-:W-:Y:S11]  /*57c80*/  @!UPT UIADD3 URZ, URZ, URZ, URZ ;  /* 0x0000003f3f3ff290 */ /* 0x000ff6000fffe03f */
[----:B------:R-:W-:Y:S02]  /*57c90*/  @!UPT UIADD3 URZ, URZ, URZ, URZ ;  /* 0x0000003f3f3ff290 */ /* 0x000fe4000fffe03f */
[----:B------:R-:W-:Y:S02]  /*57ca0*/  IMAD.MOV.U32 R22, RZ, RZ, R84 ;  /* 0x000000ffff167224 */ /* 0x000fe400078e0054 */
[----:B------:R-:W-:Y:S01]  /*57cb0*/  IMAD.MOV.U32 R23, RZ, RZ, R85 ;  /* 0x000000ffff177224 */ /* 0x000fe200078e0055 */
[----:B------:R-:W2:Y:S01]  /*57cc0*/  LDL.LU R84, [R1+0x110] ;  /* 0x0001100001547983 */ /* 0x000ea20000300800 */
[----:B------:R-:W-:Y:S01]  /*57cd0*/  IMAD.MOV.U32 R26, RZ, RZ, R86 ;  /* 0x000000ffff1a7224 */ /* 0x000fe200078e0056 */
[----:B------:R-:W-:Y:S02]  /*57ce0*/  MOV R27, R87 ;  /* 0x00000057001b7202 */ /* 0x000fe40000000f00 */
[----:B------:R-:W2:Y:S04]  /*57cf0*/  LDL.LU R85, [R1+0x114] ;  /* 0x0001140001557983 */ /* 0x000ea80000300800 */
[----:B------:R-:W2:Y:S04]  /*57d00*/  LDL.LU R86, [R1+0x118] ;  /* 0x0001180001567983 */ /* 0x000ea80000300800 */
[----:B------:R-:W2:Y:S01]  /*57d10*/  LDL.LU R87, [R1+0x11c] ;  /* 0x00011c0001577983 */ /* 0x000ea20000300800 */
[C---:B---3--:R-:W-:Y:S08]  /*57d20*/  HMMA.1688.F32.TF32 R120, R72.reuse, R12, R120 ;  /* 0x0000000c4878723c */ /* 0x048ff00000081078 */
[C---:B-----5:R-:W-:Y:S08]  /*57d30*/  HMMA.1688.F32.TF32 R112, R72.reuse, R8, R112 ;  /* 0x000000084870723c */ /* 0x060ff00000081070 */
[----:B------:R-:W-:Y:S01]  /*57d40*/  HMMA.1688.F32.TF32 R72, R72, R4, R88 ;  /* 0x000000044848723c */ /* 0x000fe20000081058 */
[----:B------:R-:W3:Y:S04]  /*57d50*/  LDL.LU R88, [R1+0x100] ;  /* 0x0001000001587983 */ /* 0x000ee80000300800 */
[----:B------:R-:W3:Y:S04]  /*57d60*/  LDL.LU R89, [R1+0x104] ;  /* 0x0001040001597983 */ /* 0x000ee80000300800 */
[----:B------:R-:W3:Y:S04]  /*57d70*/  LDL.LU R90, [R1+0x108] ;  /* 0x00010800015a7983 */ /* 0x000ee80000300800 */
[----:B------:R-:W3:Y:S01]  /*57d80*/  LDL.LU R91, [R1+0x10c] ;  /* 0x00010c00015b7983 */ /* 0x000ee20000300800 */
[C---:B------:R-:W-:Y:S09]  /*57d90*/  HMMA.1688.F32.TF32 R76, R132.reuse, R64, R76 ;  /* 0x00000040844c723c */ /* 0x040ff2000008104c */
[----:B------:R-:W-:Y:S04]  /*57da0*/  STL.64 [R1+0x1fb0], R74 ;  /* 0x001fb04a01007387 */ /* 0x000fe80000100a00 */
[----:B------:R1:W-:Y:S10]  /*57db0*/  STL.64 [R1+0x1fa8], R72 ;  /* 0x001fa84801007387 */ /* 0x0003f40000100a00 */
[----:B------:R4:W-:Y:S01]  /*57dc0*/  STL [R1+0x1fa4], R79 ;  /* 0x001fa44f01007387 */ /* 0x0009e20000100800 */
[----:B-1----:R-:W-:Y:S03]  /*57dd0*/  HMMA.1688.F32.TF32 R72, R132, R60, R108 ;  /* 0x0000003c8448723c */ /* 0x002fe6000008106c */
[----:B------:R-:W5:Y:S04]  /*57de0*/  LDL.LU R108, [R1+0xf0] ;  /* 0x0000f000016c7983 */ /* 0x000f680000300800 */
[----:B------:R-:W5:Y:S04]  /*57df0*/  LDL.LU R109, [R1+0xf4] ;  /* 0x0000f400016d7983 */ /* 0x000f680000300800 */
[----:B------:R-:W5:Y:S04]  /*57e00*/  LDL.LU R110, [R1+0xf8] ;  /* 0x0000f800016e7983 */ /* 0x000f680000300800 */
[----:B------:R-:W5:Y:S09]  /*57e10*/  LDL.LU R111, [R1+0xfc] ;  /* 0x0000fc00016f7983 */ /* 0x000f720000300800 */
[----:B------:R-:W-:Y:S01]  /*57e20*/  IMAD.MOV.U32 R54, RZ, RZ, R72 ;  /* 0x000000ffff367224 */ /* 0x000fe200078e0048 */
[----:B------:R-:W-:Y:S01]  /*57e30*/  MOV R51, R75 ;  /* 0x0000004b00337202 */ /* 0x000fe20000000f00 */
[----:B------:R-:W-:-:S02]  /*57e40*/  IMAD.MOV.U32 R55, RZ, RZ, R73 ;  /* 0x000000ffff377224 */ /* 0x000fc400078e0049 */
[----:B------:R-:W-:Y:S02]  /*57e50*/  IMAD.MOV.U32 R50, RZ, RZ, R74 ;  /* 0x000000ffff327224 */ /* 0x000fe400078e004a */
[----:B------:R-:W-:Y:S11]  /*57e60*/  HMMA.1688.F32.TF32 R72, R132, R56, R100 ;  /* 0x000000388448723c */ /* 0x000ff60000081064 */
[----:B------:R-:W-:Y:S11]  /*57e70*/  @!UPT UIADD3 URZ, URZ, URZ, URZ ;  /* 0x0000003f3f3ff290 */ /* 0x000ff6000fffe03f */
[----:B------:R-:W-:Y:S02]  /*57e80*/  @!UPT UIADD3 URZ, URZ, URZ, URZ ;  /* 0x0000003f3f3ff290 */ /* 0x000fe4000fffe03f */
        /* <DEDUP_REMOVED lines=14> */
[----:B--2---:R-:W-:Y:S01]  /*57f70*/  HMMA.1688.F32.TF32 R72, R132, R52, R84 ;  /* 0x000000348448723c */ /* 0x004fe20000081054 */
[----:B------:R-:W2:Y:S04]  /*57f80*/  LDL.LU R84, [R1+0x190] ;  /* 0x0001900001547983 */ /* 0x000ea80000300800 */
[----:B------:R-:W2:Y:S04]  /*57f90*/  LDL.LU R85, [R1+0x194] ;  /* 0x0001940001557983 */ /* 0x000ea80000300800 */
[----:B------:R-:W2:Y:S04]  /*57fa0*/  LDL.LU R86, [R1+0x198] ;  /* 0x0001980001567983 */ /* 0x000ea80000300800 */
[----:B------:R-:W2:Y:S04]  /*57fb0*/  LDL.LU R87, [R1+0x19c] ;  /* 0x00019c0001577983 */ /* 0x000ea80000300800 */
[----:B------:R-:W2:Y:S04]  /*57fc0*/  LDL.LU R124, [R1+0x1a0] ;  /* 0x0001a000017c7983 */ /* 0x000ea80000300800 */
[----:B------:R-:W2:Y:S03]  /*57fd0*/  LDL.LU R125, [R1+0x1a4] ;  /* 0x0001a400017d7983 */ /* 0x000ea60000300800 */
[----:B------:R-:W-:Y:S01]  /*57fe0*/  IMAD.MOV.U32 R38, RZ, RZ, R72 ;  /* 0x000000ffff267224 */ /* 0x000fe200078e0048 */
[----:B------:R-:W-:Y:S01]  /*57ff0*/  MOV R39, R73 ;  /* 0x0000004900277202 */ /* 0x000fe20000000f00 */
[----:B------:R-:W-:Y:S01]  /*58000*/  IMAD.MOV.U32 R42, RZ, RZ, R74 ;  /* 0x000000ffff2a7224 */ /* 0x000fe200078e004a */
[----:B------:R-:W2:Y:S01]  /*58010*/  LDL.LU R126, [R1+0x1a8] ;  /* 0x0001a800017e7983 */ /* 0x000ea20000300800 */
[----:B------:R-:W-:-:S03]  /*58020*/  IMAD.MOV.U32 R43, RZ, RZ, R75 ;  /* 0x000000ffff2b7224 */ /* 0x000fc600078e004b */
[----:B------:R-:W2:Y:S01]  /*58030*/  LDL.LU R127, [R1+0x1ac] ;  /* 0x0001ac00017f7983 */ /* 0x000ea20000300800 */
[----:B---3--:R-:W-:Y:S03]  /*58040*/  HMMA.1688.F32.TF32 R72, R132, R48, R88 ;  /* 0x000000308448723c */ /* 0x008fe60000081058 */
[----:B------:R-:W3:Y:S04]  /*58050*/  LDL.LU R88, [R1+0x180] ;  /* 0x0001800001587983 */ /* 0x000ee80000300800 */
[----:B------:R-:W3:Y:S04]  /*58060*/  LDL.LU R89, [R1+0x184] ;  /* 0x0001840001597983 */ /* 0x000ee80000300800 */
[----:B------:R-:W3:Y:S04]  /*58070*/  LDL.LU R90, [R1+0x188] ;  /* 0x00018800015a7983 */ /* 0x000ee80000300800 */
[----:B------:R-:W3:Y:S04]  /*58080*/  LDL.LU R91, [R1+0x18c] ;  /* 0x00018c00015b7983 */ /* 0x000ee80000300800 */
[----:B------:R-:W3:Y:S04]  /*58090*/  LDL.LU R100, [R1+0x170] ;  /* 0x0001700001647983 */ /* 0x000ee80000300800 */
[----:B------:R-:W3:Y:S01]  /*580a0*/  LDL.LU R101, [R1+0x174] ;  /* 0x0001740001657983 */ /* 0x000ee20000300800 */
[----:B------:R-:W-:Y:S01]  /*580b0*/  IMAD.MOV.U32 R30, RZ, RZ, R72 ;  /* 0x000000ffff1e7224 */ /* 0x000fe200078e0048 */
[----:B------:R-:W-:Y:S01]  /*580c0*/  MOV R35, R75 ;  /* 0x0000004b00237202 */ /* 0x000fe20000000f00 */
[----:B------:R-:W-:Y:S01]  /*580d0*/  IMAD.MOV.U32 R31, RZ, RZ, R73 ;  /* 0x000000ffff1f7224 */ /* 0x000fe200078e0049 */
[----:B------:R-:W3:Y:S01]  /*580e0*/  LDL.LU R102, [R1+0x178] ;  /* 0x0001780001667983 */ /* 0x000ee20000300800 */
[----:B------:R-:W-:-:S02]  /*580f0*/  IMAD.MOV.U32 R34, RZ, RZ, R74 ;  /* 0x000000ffff227224 */ /* 0x000fc400078e004a */
[----:B-----5:R-:W-:Y:S11]  /*58100*/  HMMA.1688.F32.TF32 R72, R132, R44, R108 ;  /* 0x0000002c8448723c */ /* 0x020ff6000008106c */
[----:B------:R-:W-:Y:S11]  /*58110*/  @!UPT UIADD3 URZ, URZ, URZ, URZ ;  /* 0x0000003f3f3ff290 */ /* 0x000ff6000fffe03f */
[----:B------:R-:W-:Y:S01]  /*58120*/  @!UPT UIADD3 URZ, URZ, URZ, URZ ;  /* 0x0000003f3f3ff290 */ /* 0x000fe2000fffe03f */
[----:B------:R-:W-:Y:S04]  /*58130*/  STL [R1+0xf4], R73 ;  /* 0x0000f44901007387 */ /* 0x000fe80000100800 */
[----:B------:R-:W-:Y:S04]  /*58140*/  STL [R1+0xf8], R74 ;  /* 0x0000f84a01007387 */ /* 0x000fe80000100800 */
        /* <DEDUP_REMOVED lines=10> */
[----:B----4-:R-:W-:Y:S01]  /*581f0*/  IMAD.MOV.U32 R79, RZ, RZ, R72 ;  /* 0x000000ffff4f7224 */ /* 0x010fe200078e0048 */
[----:B------:R-:W-:Y:S01]  /*58200*/  MOV R6, R113 ;  /* 0x0000007100067202 */ /* 0x000fe20000000f00 */
[----:B------:R-:W-:-:S03]  /*58210*/  IMAD.MOV.U32 R10, RZ, RZ, R114 ;  /* 0x000000ffff0a7224 */ /* 0x000fc600078e0072 */
[----:B------:R-:W-:Y:S01]  /*58220*/  STL.64 [R1+0x1fc0], R78 ;  /* 0x001fc04e01007387 */ /* 0x000fe20000100a00 */
[----:B------:R-:W-:-:S03]  /*58230*/  IMAD.MOV.U32 R11, RZ, RZ, R115 ;  /* 0x000000ffff0b7224 */ /* 0x000fc600078e0073 */
[----:B------:R-:W-:Y:S01]  /*58240*/  STL.64 [R1+0x1fb8], R76 ;  /* 0x001fb84c01007387 */ /* 0x000fe20000100a00 */
[----:B------:R-:W-:Y:S02]  /*58250*/  IMAD.MOV.U32 R113, RZ, RZ, R106 ;  /* 0x000000ffff717224 */ /* 0x000fe400078e006a */
[----:B------:R-:W-:Y:S02]  /*58260*/  IMAD.MOV.U32 R114, RZ, RZ, R105 ;  /* 0x000000ffff727224 */ /* 0x000fe400078e0069 */
[----:B------:R-:W-:Y:S02]  /*58270*/  IMAD.MOV.U32 R115, RZ, RZ, R104 ;  /* 0x000000ffff737224 */ /* 0x000fe400078e0068 */
[----:B------:R-:W-:Y:S01]  /*58280*/  IMAD.MOV.U32 R139, RZ, RZ, R128 ;  /* 0x000000ffff8b7224 */ /* 0x000fe200078e0080 */
[----:B------:R-:W-:Y:S01]  /*58290*/  MOV R137, R130 ;  /* 0x0000008200897202 */ /* 0x000fe20000000f00 */
[----:B------:R-:W-:Y:S02]  /*582a0*/  IMAD.MOV.U32 R138, RZ, RZ, R129 ;  /* 0x000000ffff8a7224 */ /* 0x000fe400078e0081 */
[----:B------:R-:W-:Y:S01]  /*582b0*/  IMAD.MOV.U32 R136, RZ, RZ, R131 ;  /* 0x000000ffff887224 */ /* 0x000fe200078e0083 */
[C---:B--2---:R-:W-:Y:S08]  /*582c0*/  HMMA.1688.F32.TF32 R84, R132.reuse, R36, R84 ;  /* 0x000000248454723c */ /* 0x044ff00000081054 */
[C---:B------:R-:W-:Y:S08]  /*582d0*/  HMMA.1688.F32.TF32 R236, R132.reuse, R40, R124 ;  /* 0x0000002884ec723c */ /* 0x040ff0000008107c */
[C---:B------:R-:W-:Y:S11]  /*582e0*/  HMMA.1688.F32.TF32 R124, R132.reuse, R12, R120 ;  /* 0x0000000c847c723c */ /* 0x040ff60000081078 */
[----:B------:R-:W-:Y:S04]  /*582f0*/  @!UPT UIADD3 URZ, URZ, URZ, URZ ;  /* 0x0000003f3f3ff290 */ /* 0x000fe8000fffe03f */
[----:B------:R1:W-:Y:S02]  /*58300*/  STL.64 [R1+0x1f68], R238 ;  /* 0x001f68ee01007387 */ /* 0x0003e40000100a00 */
[----:B-1----:R-:W-:Y:S01]  /*58310*/  MOV R239, R107 ;  /* 0x0000006b00ef7202 */ /* 0x002fe20000000f00 */
[C---:B---3--:R-:W-:Y:S08]  /*58320*/  HMMA.1688.F32.TF32 R88, R132.reuse, R28, R88 ;  /* 0x0000001c8458723c */ /* 0x048ff00000081058 */
[C---:B------:R-:W-:Y:S01]  /*58330*/  HMMA.1688.F32.TF32 R100, R132.reuse, R24, R100 ;  /* 0x000000188464723c */ /* 0x040fe20000081064 */
[----:B------:R-:W-:Y:S04]  /*58340*/  STL.64 [R1+0x1f60], R236 ;  /* 0x001f60ec01007387 */ /* 0x000fe80000100a00 */
[----:B------:R-:W-:Y:S04]  /*58350*/  STL.64 [R1+0x1f78], R86 ;  /* 0x001f785601007387 */ /* 0x000fe80000100a00 */
[----:B------:R-:W-:Y:S01]  /*58360*/  STL.64 [R1+0x1f70], R84 ;  /* 0x001f705401007387 */ /* 0x000fe20000100a00 */
[C---:B-----5:R-:W-:Y:S08]  /*58370*/  HMMA.1688.F32.TF32 R108, R132.reuse, R16, R108 ;  /* 0x00000010846c723c */ /* 0x060ff0000008106c */
[----:B------:R-:W-:Y:S08]  /*58380*/  HMMA.1688.F32.TF32 R68, R132, R32, R68 ;  /* 0x000000208444723c */ /* 0x000ff00000081044 */
[----:B------:R-:W-:Y:S01]  /*58390*/  HMMA.1688.F32.TF32 R204, R168, R52, R204 ;  /* 0x00000034a8cc723c */ /* 0x000fe200000810cc */
[----:B------:R-:W-:-:S02]  /*583a0*/  IMAD.MOV.U32 R72, RZ, RZ, R144 ;  /* 0x000000ffff487224 */ /* 0x000fc400078e0090 */
[----:B------:R-:W-:Y:S02]  /*583b0*/  IMAD.MOV.U32 R73, RZ, RZ, R145 ;  /* 0x000000ffff497224 */ /* 0x000fe400078e0091 */
[----:B------:R-:W-:Y:S02]  /*583c0*/  IMAD.MOV.U32 R0, RZ, RZ, R75 ;  /* 0x000000ffff007224 */ /* 0x000fe400078e004b */
[----:B------:R-:W-:Y:S01]  /*583d0*/  IMAD.MOV.U32 R74, RZ, RZ, R146 ;  /* 0x000000ffff4a7224 */ /* 0x000fe200078e0092 */
[C---:B------:R-:W-:Y:S01]  /*583e0*/  HMMA.1688.F32.TF32 R104, R132.reuse, R20, R92 ;  /* 0x000000148468723c */ /* 0x040fe2000008105c */
[----:B------:R-:W-:Y:S02]  /*583f0*/  IMAD.MOV.U32 R234, RZ, RZ, R163 ;  /* 0x000000ffffea7224 */ /* 0x000fe400078e00a3 */
[----:B------:R-:W-:Y:S01]  /*58400*/  IMAD.MOV.U32 R235, RZ, RZ, R156 ;  /* 0x000000ffffeb7224 */ /* 0x000fe200078e009c */
[----:B------:R-:W-:Y:S01]  /*58410*/  MOV R77, R158 ;  /* 0x0000009e004d7202 */ /* 0x000fe20000000f00 */
[----:B------:R-:W-:Y:S01]  /*58420*/  IMAD.MOV.U32 R76, RZ, RZ, R157 ;  /* 0x000000ffff4c7224 */ /* 0x000fe200078e009d */
[----:B------:R-:W-:Y:S04]  /*58430*/  LDS R244, [R239+0x83080] ;  /* 0x08308000eff47984 */ /* 0x000fe80000000800 */
        /* <DEDUP_REMOVED lines=24> */
[----:B------:R-:W5:Y:S04]  /*585c0*/  LDL.LU R80, [R1+0x21b4] ;  /* 0x0021b40001507983 */ /* 0x000f680000300800 */
[----:B------:R-:W5:Y:S04]  /*585d0*/  LDL.LU R81, [R1+0x21b0] ;  /* 0x0021b00001517983 */ /* 0x000f680000300800 */
[----:B------:R-:W5:Y:S04]  /*585e0*/  LDL.LU R82, [R1+0x21ac] ;  /* 0x0021ac0001527983 */ /* 0x000f680000300800 */
[----:B------:R-:W5:Y:S01]  /*585f0*/  LDL.LU R83, [R1+0x21a8] ;  /* 0x0021a80001537983 */ /* 0x000f620000300800 */
[----:B------:R-:W-:Y:S03]  /*58600*/  HMMA.1688.F32.TF32 R112, R132, R8, R112 ;  /* 0x000000088470723c */ /* 0x000fe60000081070 */
[----:B------:R-:W5:Y:S04]  /*58610*/  LDL.LU R196, [R1+0x200] ;  /* 0x0002000001c47983 */ /* 0x000f680000300800 */
[----:B------:R-:W5:Y:S01]  /*58620*/  LDL.LU R197, [R1+0x204] ;  /* 0x0002040001c57983 */ /* 0x000f620000300800 */
[----:B------:R-:W-:Y:S03]  /*58630*/  HMMA.1688.F32.TF32 R136, R168, R48, R136 ;  /* 0x00000030a888723c */ /* 0x000fe60000081088 */
[----:B------:R-:W5:Y:S04]  /*58640*/  LDL.LU R198, [R1+0x208] ;  /* 0x0002080001c67983 */ /* 0x000f680000300800 */
[----:B------:R-:W5:Y:S01]  /*58650*/  LDL.LU R199, [R1+0x20c] ;  /* 0x00020c0001c77983 */ /* 0x000f620000300800 */
[----:B------:R-:W-:-:S02]  /*58660*/  IMAD.MOV.U32 R75, RZ, RZ, R96 ;  /* 0x000000ffff4b7224 */ /* 0x000fc400078e0060 */
[----:B------:R-:W-:Y:S01]  /*58670*/  IMAD.MOV.U32 R78, RZ, RZ, R159 ;  /* 0x000000ffff4e7224 */ /* 0x000fe200078e009f */
[----:B------:R-:W1:Y:S04]  /*58680*/  LDS R246, [R239+0x83480] ;  /* 0x08348000eff67984 */ /* 0x000e680000000800 */
[----:B------:R-:W-:Y:S04]  /*58690*/  STL.64 [R1+0x2010], R114 ;  /* 0x0020107201007387 */ /* 0x000fe80000100a00 */
[----:B------:R-:W-:Y:S01]  /*586a0*/  STL.64 [R1+0x2008], R112 ;  /* 0x0020087001007387 */ /* 0x000fe20000100a00 */
[----:B------:R-:W-:Y:S07]  /*586b0*/  HMMA.1688.F32.TF32 R92, R168, R40, R224 ;  /* 0x00000028a85c723c */ /* 0x000fee00000810e0 */
[----:B------:R-:W-:Y:S01]  /*586c0*/  IMAD.MOV.U32 R224, RZ, RZ, R97 ;  /* 0x000000ffffe07224 */ /* 0x000fe200078e0061 */
[----:B------:R-:W-:Y:S01]  /*586d0*/  MOV R225, R98 ;  /* 0x0000006200e17202 */ /* 0x000fe20000000f00 */
[----:B------:R-:W-:-:S02]  /*586e0*/  IMAD.MOV.U32 R226, RZ, RZ, R99 ;  /* 0x000000ffffe27224 */ /* 0x000fc400078e0063 */
[----:B------:R-:W-:Y:S02]  /*586f0*/  IMAD.MOV.U32 R227, RZ, RZ, R140 ;  /* 0x000000ffffe37224 */ /* 0x000fe400078e008c */
[----:B------:R-:W-:Y:S01]  /*58700*/  IMAD.MOV.U32 R79, RZ, RZ, R167 ;  /* 0x000000ffff4f7224 */ /* 0x000fe200078e00a7 */
[C---:B--2---:R-:W-:Y:S08]  /*58710*/  HMMA.1688.F32.TF32 R120, R168.reuse, R64, R120 ;  /* 0x00000040a878723c */ /* 0x044ff00000081078 */
[C---:B---3--:R-:W-:Y:S08]  /*58720*/  HMMA.1688.F32.TF32 R184, R168.reuse, R60, R184 ;  /* 0x0000003ca8b8723c */ /* 0x048ff000000810b8 */
[----:B----4-:R-:W-:Y:S08]  /*58730*/  HMMA.1688.F32.TF32 R128, R168, R56, R128 ;  /* 0x00000038a880723c */ /* 0x010ff00000081080 */
[----:B-----5:R-:W-:Y:S11]  /*58740*/  HMMA.1688.F32.TF32 R132, R132, R4, R80 ;  /* 0x000000048484723c */ /* 0x020ff60000081050 */
[----:B------:R-:W-:Y:S11]  /*58750*/  @!UPT UIADD3 URZ, URZ, URZ, URZ ;  /* 0x0000003f3f3ff290 */ /* 0x000ff6000fffe03f */
[----:B------:R-:W-:Y:S01]  /*58760*/  @!UPT UIADD3 URZ, URZ, URZ, URZ ;  /* 0x0000003f3f3ff290 */ /* 0x000fe2000fffe03f */
[----:B------:R-:W-:Y:S04]  /*58770*/  STL.64 [R1+0x2020], R134 ;  /* 0x0020208601007387 */ /* 0x000fe80000100a00 */
[----:B------:R-:W-:Y:S04]  /*58780*/  STL.64 [R1+0x2018], R132 ;  /* 0x0020188401007387 */ /* 0x000fe80000100a00 */
[----:B------:R-:W2:Y:S04]  /*58790*/  LDL.LU R144, [R1+0x21a4] ;  /* 0x0021a40001907983 */ /* 0x000ea80000300800 */
[----:B------:R-:W2:Y:S04]  /*587a0*/  LDL.LU R145, [R1+0x21a0] ;  /* 0x0021a00001917983 */ /* 0x000ea80000300800 */
[----:B------:R-:W2:Y:S04]  /*587b0*/  LDL.LU R146, [R1+0x219c] ;  /* 0x00219c0001927983 */ /* 0x000ea80000300800 */
[----:B------:R-:W3:Y:S04]  /*587c0*/  LDL.LU R96, [R1+0x2198] ;  /* 0x0021980001607983 */ /* 0x000ee80000300800 */
[----:B------:R-:W4:Y:S04]  /*587d0*/  LDL.LU R208, [R1+0x1e0] ;  /* 0x0001e00001d07983 */ /* 0x000f280000300800 */
[----:B------:R-:W4:Y:S04]  /*587e0*/  LDL.LU R209, [R1+0x1e4] ;  /* 0x0001e40001d17983 */ /* 0x000f280000300800 */
[----:B------:R-:W4:Y:S04]  /*587f0*/  LDL.LU R210, [R1+0x1e8] ;  /* 0x0001e80001d27983 */ /* 0x000f280000300800 */
[----:B------:R-:W4:Y:S04]  /*58800*/  LDL.LU R211, [R1+0x1ec] ;  /* 0x0001ec0001d37983 */ /* 0x000f280000300800 */
        /* <DEDUP_REMOVED lines=10> */
[----:B------:R-:W3:Y:S04]  /*588b0*/  LDL.LU R97, [R1+0x2194] ;  /* 0x0021940001617983 */ /* 0x000ee80000300800 */
[----:B------:R-:W3:Y:S04]  /*588c0*/  LDL.LU R98, [R1+0x2190] ;  /* 0x0021900001627983 */ /* 0x000ee80000300800 */
[----:B------:R-:W3:Y:S04]  /*588d0*/  LDL.LU R99, [R1+0x218c] ;  /* 0x00218c0001637983 */ /* 0x000ee80000300800 */
        /* <DEDUP_REMOVED lines=13> */
[C---:B------:R-:W-:Y:S08]  /*589b0*/  HMMA.1688.F32.TF32 R196, R168.reuse, R44, R196 ;  /* 0x0000002ca8c4723c */ /* 0x040ff000000810c4 */
[----:B------:R-:W-:Y:S07]  /*589c0*/  HMMA.1688.F32.TF32 R80, R168, R20, R72 ;  /* 0x00000014a850723c */ /* 0x000fee0000081048 */
[----:B------:R-:W-:Y:S01]  /*589d0*/  IMAD.MOV.U32 R72, RZ, RZ, R175 ;  /* 0x000000ffff487224 */ /* 0x000fe200078e00af */
[----:B------:R-:W-:Y:S01]  /*589e0*/  MOV R75, R183 ;  /* 0x000000b7004b7202 */ /* 0x000fe20000000f00 */
[----:B------:R-:W-:Y:S01]  /*589f0*/  IMAD.MOV.U32 R73, RZ, RZ, R179 ;  /* 0x000000ffff497224 */ /* 0x000fe200078e00b3 */
[----:B------:R-:W2:Y:S01]  /*58a00*/  LDL.LU R175, [R1+0x2154] ;  /* 0x0021540001af7983 */ /* 0x000ea20000300800 */
[----:B------:R-:W-:Y:S01]  /*58a10*/  IMAD.MOV.U32 R74, RZ, RZ, R182 ;  /* 0x000000ffff4a7224 */ /* 0x000fe200078e00b6 */
[C---:B-1----:R-:W-:Y:S02]  /*58a20*/  HMMA.1688.F32.TF32 R220, R244.reuse, R8, R220 ;  /* 0x00000008f4dc723c */ /* 0x042fe400000810dc */
[----:B------:R-:W2:Y:S04]  /*58a30*/  LDL.LU R179, [R1+0x2150] ;  /* 0x0021500001b37983 */ /* 0x000ea80000300800 */
[----:B------:R-:W2:Y:S02]  /*58a40*/  LDL.LU R182, [R1+0x214c] ;  /* 0x00214c0001b67983 */ /* 0x000ea40000300800 */
[----:B------:R-:W-:Y:S02]  /*58a50*/  HMMA.1688.F32.TF32 R248, R244, R4, R248 ;  /* 0x00000004f4f8723c */ /* 0x000fe400000810f8 */
[----:B------:R-:W2:Y:S06]  /*58a60*/  LDL.LU R183, [R1+0x2148] ;  /* 0x0021480001b77983 */ /* 0x000eac0000300800 */
[C---:B----4-:R-:W-:Y:S08]  /*58a70*/  HMMA.1688.F32.TF32 R208, R168.reuse, R24, R208 ;  /* 0x00000018a8d0723c */ /* 0x050ff000000810d0 */
[C---:B---3--:R-:W-:Y:S08]  /*58a80*/  HMMA.1688.F32.TF32 R96, R168.reuse, R32, R96 ;  /* 0x00000020a860723c */ /* 0x048ff00000081060 */
[C---:B-----5:R-:W-:Y:S08]  /*58a90*/  HMMA.1688.F32.TF32 R140, R168.reuse, R36, R140 ;  /* 0x00000024a88c723c */ /* 0x060ff0000008108c */
[C---:B--2---:R-:W-:Y:S08]  /*58aa0*/  HMMA.1688.F32.TF32 R144, R168.reuse, R28, R144 ;  /* 0x0000001ca890723c */ /* 0x044ff00000081090 */
[C---:B------:R-:W-:Y:S08]  /*58ab0*/  HMMA.1688.F32.TF32 R160, R168.reuse, R12, R160 ;  /* 0x0000000ca8a0723c */ /* 0x040ff000000810a0 */
[C---:B------:R-:W-:Y:S08]  /*58ac0*/  HMMA.1688.F32.TF32 R156, R168.reuse, R16, R156 ;  /* 0x00000010a89c723c */ /* 0x040ff0000008109c */
[C---:B------:R-:W-:Y:S08]  /*58ad0*/  HMMA.1688.F32.TF32 R164, R168.reuse, R8, R164 ;  /* 0x00000008a8a4723c */ /* 0x040ff000000810a4 */
[----:B------:R-:W-:Y:S01]  /*58ae0*/  HMMA.1688.F32.TF32 R168, R168, R4, R240 ;  /* 0x00000004a8a8723c */ /* 0x000fe200000810f0 */
[----:B------:R-:W-:Y:S04]  /*58af0*/  LDS R240, [R3+0x83800] ;  /* 0x0838000003f07984 */ /* 0x000fe80000000800 */
[----:B------:R-:W-:Y:S04]  /*58b00*/  LDS R242, [R3+0x83c00] ;  /* 0x083c000003f27984 */ /* 0x000fe80000000800 */
[----:B------:R-:W-:Y:S04]  /*58b10*/  LDS R241, [R252+0x83800] ;  /* 0x08380000fcf17984 */ /* 0x000fe80000000800 */
[----:B------:R-:W1:Y:S02]  /*58b20*/  LDS R243, [R252+0x83c00] ;  /* 0x083c0000fcf37984 */ /* 0x000e640000000800 */
[C---:B-1----:R-:W-:Y:S11]  /*58b30*/  HMMA.1688.F32.TF32 R68, R240.reuse, R66, R76 ;  /* 0x00000042f044723c */ /* 0x042ff6000008104c */
[----:B------:R-:W-:Y:S11]  /*58b40*/  @!UPT UIADD3 URZ, URZ, URZ, URZ ;  /* 0x0000003f3f3ff290 */ /* 0x000ff6000fffe03f */
[----:B------:R-:W-:Y:S02]  /*58b50*/  @!UPT UIADD3 URZ, URZ, URZ, URZ ;  /* 0x0000003f3f3ff290 */ /* 0x000fe4000fffe03f */
[----:B------:R-:W-:Y:S02]  /*58b60*/  IMAD.MOV.U32 R9, RZ, RZ, R68 ;  /* 0x000000ffff097224 */ /* 0x000fe400078e0044 */
[----:B------:R-:W-:Y:S02]  /*58b70*/  IMAD.MOV.U32 R8, RZ, RZ, R69 ;  /* 0x000000ffff087224 */ /* 0x000fe400078e0045 */
[----:B------:R-:W-:Y:S02]  /*58b80*/  IMAD.MOV.U32 R5, RZ, RZ, R70 ;  /* 0x000000ffff057224 */ /* 0x000fe400078e0046 */
[----:B------:R-:W-:Y:S02]  /*58b90*/  IMAD.MOV.U32 R4, RZ, RZ, R71 ;  /* 0x000000ffff047224 */ /* 0x000fe400078e0047 */
[----:B------:R-:W-:Y:S07]  /*58ba0*/  HMMA.1688.F32.TF32 R68, R240, R62, R72 ;  /* 0x0000003ef044723c */ /* 0x000fee0000081048 */
[----:B------:R-:W-:Y:S01]  /*58bb0*/  IMAD.MOV.U32 R72, RZ, RZ, R7 ;  /* 0x000000ffff487224 */ /* 0x000fe200078e0007 */
[----:B------:R-:W-:Y:S01]  /*58bc0*/  MOV R74, R10 ;  /* 0x0000000a004a7202 */ /* 0x000fe20000000f00 */
[----:B------:R-:W2:Y:S01]  /*58bd0*/  LDL.LU R7, [R1+0x2144] ;  /* 0x0021440001077983 */ /* 0x000ea20000300800 */
[----:B------:R-:W-:-:S02]  /*58be0*/  IMAD.MOV.U32 R73, RZ, RZ, R6 ;  /* 0x000000ffff497224 */ /* 0x000fc400078e0006 */
[----:B------:R-:W-:Y:S01]  /*58bf0*/  IMAD.MOV.U32 R75, RZ, RZ, R11 ;  /* 0x000000ffff4b7224 */ /* 0x000fe200078e000b */
[----:B------:R-:W3:Y:S04]  /*58c00*/  LDL.LU R6, [R1+0x2140] ;  /* 0x0021400001067983 */ /* 0x000ee80000300800 */
[----:B------:R-:W4:Y:S04]  /*58c10*/  LDL.LU R10, [R1+0x213c] ;  /* 0x00213c00010a7983 */ /* 0x000f280000300800 */
[----:B------:R-:W5:Y:S01]  /*58c20*/  LDL.LU R11, [R1+0x2138] ;  /* 0x00213800010b7983 */ /* 0x000f620000300800 */
[----:B------:R-:W-:-:S02]  /*58c30*/  IMAD.MOV.U32 R76, RZ, RZ, R14 ;  /* 0x000000ffff4c7224 */ /* 0x000fc400078e000e */
[----:B------:R-:W-:Y:S01]  /*58c40*/  IMAD.MOV.U32 R77, RZ, RZ, R15 ;  /* 0x000000ffff4d7224 */ /* 0x000fe200078e000f */
[----:B------:R-:W5:Y:S01]  /*58c50*/  LDL.LU R14, [R1+0x2134] ;  /* 0x00213400010e7983 */ /* 0x000f620000300800 */
[----:B------:R-:W-:Y:S02]  /*58c60*/  IMAD.MOV.U32 R78, RZ, RZ, R19 ;  /* 0x000000ffff4e7224 */ /* 0x000fe400078e0013 */
[----:B------:R-:W-:Y:S01]  /*58c70*/  IMAD.MOV.U32 R79, RZ, RZ, R18 ;  /* 0x000000ffff4f7224 */ /* 0x000fe200078e0012 */
[----:B------:R-:W5:Y:S04]  /*58c80*/  LDL.LU R15, [R1+0x2130] ;  /* 0x00213000010f7983 */ /* 0x000f680000300800 */
[----:B------:R-:W5:Y:S04]  /*58c90*/  LDL.LU R19, [R1+0x212c] ;  /* 0x00212c0001137983 */ /* 0x000f680000300800 */
[----:B------:R-:W5:Y:S01]  /*58ca0*/  LDL.LU R18, [R1+0x2128] ;  /* 0x0021280001127983 */ /* 0x000f620000300800 */
[----:B--2---:R-:W-:-:S02]  /*58cb0*/  IMAD.MOV.U32 R107, RZ, RZ, R7 ;  /* 0x000000ffff6b7224 */ /* 0x004fc400078e0007 */
[----:B---3--:R-:W-:Y:S01]  /*58cc0*/  IMAD.MOV.U32 R106, RZ, RZ, R6 ;  /* 0x000000ffff6a7224 */ /* 0x008fe200078e0006 */
[----:B----4-:R-:W-:Y:S02]  /*58cd0*/  MOV R104, R10 ;  /* 0x0000000a00687202 */ /* 0x010fe40000000f00 */
[----:B------:R-:W2:Y:S01]  /*58ce0*/  LDL.LU R10, [R1+0x2124] ;  /* 0x00212400010a7983 */ /* 0x000ea20000300800 */
[----:B-----5:R-:W-:-:S03]  /*58cf0*/  IMAD.MOV.U32 R105, RZ, RZ, R11 ;  /* 0x000000ffff697224 */ /* 0x020fc600078e000b */
[----:B------:R-:W3:Y:S04]  /*58d00*/  LDL.LU R11, [R1+0x2120] ;  /* 0x00212000010b7983 */ /* 0x000ee80000300800 */
[----:B------:R-:W4:Y:S04]  /*58d10*/  LDL.LU R6, [R1+0x211c] ;  /* 0x00211c0001067983 */ /* 0x000f280000300800 */
[----:B------:R-:W5:Y:S01]  /*58d20*/  LDL.LU R7, [R1+0x2118] ;  /* 0x0021180001077983 */ /* 0x000f620000300800 */
[----:B------:R-:W-:Y:S01]  /*58d30*/  IMAD.MOV.U32 R108, RZ, RZ, R19 ;  /* 0x000000ffff6c7224 */ /* 0x000fe200078e0013 */
[----:B------:R-:W-:-:S02]  /*58d40*/  MOV R110, R15 ;  /* 0x0000000f006e7202 */ /* 0x000fc40000000f00 */
[----:B------:R-:W5:Y:S01]  /*58d50*/  LDL.LU R19, [R1+0x2114] ;  /* 0x0021140001137983 */ /* 0x000f620000300800 */
[----:B------:R-:W-:-:S03]  /*58d60*/  IMAD.MOV.U32 R109, RZ, RZ, R18 ;  /* 0x000000ffff6d7224 */ /* 0x000fc600078e0012 */
[----:B------:R-:W5:Y:S01]  /*58d70*/  LDL.LU R18, [R1+0x2110] ;  /* 0x0021100001127983 */ /* 0x000f620000300800 */
[----:B------:R-:W-:-:S03]  /*58d80*/  IMAD.MOV.U32 R111, RZ, RZ, R14 ;  /* 0x000000ffff6f7224 */ /* 0x000fc600078e000e */
[----:B------:R-:W5:Y:S04]  /*58d90*/  LDL.LU R15, [R1+0x210c] ;  /* 0x00210c00010f7983 */ /* 0x000f680000300800 */
[----:B------:R-:W5:Y:S01]  /*58da0*/  LDL.LU R14, [R1+0x2108] ;  /* 0x00210800010e7983 */ /* 0x000f620000300800 */
[----:B--2---:R-:W-:Y:S02]  /*58db0*/  IMAD.MOV.U32 R127, RZ, RZ, R10 ;  /* 0x000000ffff7f7224 */ /* 0x004fe400078e000a */
[----:B---3--:R-:W-:Y:S02]  /*58dc0*/  IMAD.MOV.U32 R126, RZ, RZ, R11 ;  /* 0x000000ffff7e7224 */ /* 0x008fe400078e000b */
[----:B----4-:R-:W-:Y:S02]  /*58dd0*/  IMAD.MOV.U32 R124, RZ, RZ, R6 ;  /* 0x000000ffff7c7224 */ /* 0x010fe400078e0006 */
[----:B------:R-:W2:Y:S01]  /*58de0*/  LDL.LU R6, [R1+0x2104] ;  /* 0x0021040001067983 */ /* 0x000ea20000300800 */
[----:B-----5:R-:W-:-:S03]  /*58df0*/  IMAD.MOV.U32 R125, RZ, RZ, R7 ;  /* 0x000000ffff7d7224 */ /* 0x020fc600078e0007 */
[----:B------:R-:W3:Y:S04]  /*58e00*/  LDL.LU R7, [R1+0x2100] ;  /* 0x0021000001077983 */ /* 0x000ee80000300800 */
[----:B------:R-:W4:Y:S04]  /*58e10*/  LDL.LU R11, [R1+0x20fc] ;  /* 0x0020fc00010b7983 */ /* 0x000f280000300800 */
[----:B------:R-:W5:Y:S04]  /*58e20*/  LDL.LU R10, [R1+0x20f8] ;  /* 0x0020f800010a7983 */ /* 0x000f680000300800 */
[----:B------:R-:W5:Y:S04]  /*58e30*/  LDL.LU R132, [R1+0x70] ;  /* 0x0000700001847983 */ /* 0x000f680000300800 */
        /* <DEDUP_REMOVED lines=25> */
[----:B------:R-:W-:Y:S01]  /*58fd0*/  IMAD.MOV.U32 R114, RZ, RZ, R18 ;  /* 0x000000ffff727224 */ /* 0x000fe200078e0012 */
[----:B------:R-:W-:Y:S01]  /*58fe0*/  MOV R100, R22 ;  /* 0x0000001600647202 */ /* 0x000fe20000000f00 */
[----:B------:R-:W-:Y:S02]  /*58ff0*/  IMAD.MOV.U32 R115, RZ, RZ, R19 ;  /* 0x000000ffff737224 */ /* 0x000fe400078e0013 */
[----:B------:R-:W-:Y:S02]  /*59000*/  IMAD.MOV.U32 R101, RZ, RZ, R23 ;  /* 0x000000ffff657224 */ /* 0x000fe400078e0017 */
[----:B------:R-:W-:Y:S02]  /*59010*/  IMAD.MOV.U32 R102, RZ, RZ, R26 ;  /* 0x000000ffff667224 */ /* 0x000fe400078e001a */
[----:B------:R-:W-:Y:S01]  /*59020*/  IMAD.MOV.U32 R103, RZ, RZ, R27 ;  /* 0x000000ffff677224 */ /* 0x000fe200078e001b */
[----:B------:R-:W-:Y:S01]  /*59030*/  HMMA.1688.F32.TF32 R172, R244, R64, R172 ;  /* 0x00000040f4ac723c */ /* 0x000fe200000810ac */
[----:B------:R-:W-:Y:S01]  /*59040*/  IMAD.MOV.U32 R236, RZ, RZ, R30 ;  /* 0x000000ffffec7224 */ /* 0x000fe200078e001e */
[----:B------:R-:W-:Y:S01]  /*59050*/  MOV R238, R34 ;  /* 0x0000002200ee7202 */ /* 0x000fe20000000f00 */
[----:B------:R-:W-:-:S02]  /*59060*/  IMAD.MOV.U32 R237, RZ, RZ, R31 ;  /* 0x000000ffffed7224 */ /* 0x000fc400078e001f */
[----:B------:R-:W-:Y:S02]  /*59070*/  IMAD.MOV.U32 R84, RZ, RZ, R38 ;  /* 0x000000ffff547224 */ /* 0x000fe400078e0026 */
[----:B------:R-:W-:Y:S02]  /*59080*/  IMAD.MOV.U32 R65, RZ, RZ, R239 ;  /* 0x000000ffff417224 */ /* 0x000fe400078e00ef */
[----:B------:R-:W-:Y:S01]  /*59090*/  IMAD.MOV.U32 R239, RZ, RZ, R35 ;  /* 0x000000ffffef7224 */ /* 0x000fe200078e0023 */
[----:B------:R-:W-:Y:S01]  /*590a0*/  HMMA.1688.F32.TF32 R212, R244, R16, R212 ;  /* 0x00000010f4d4723c */ /* 0x000fe200000810d4 */
[----:B------:R-:W-:Y:S02]  /*590b0*/  IMAD.MOV.U32 R85, RZ, RZ, R39 ;  /* 0x000000ffff557224 */ /* 0x000fe400078e0027 */
[----:B------:R-:W-:Y:S02]  /*590c0*/  IMAD.MOV.U32 R86, RZ, RZ, R42 ;  /* 0x000000ffff567224 */ /* 0x000fe400078e002a */
[----:B------:R-:W-:-:S02]  /*590d0*/  IMAD.MOV.U32 R87, RZ, RZ, R43 ;  /* 0x000000ffff577224 */ /* 0x000fc400078e002b */
[----:B------:R-:W-:Y:S01]  /*590e0*/  MOV R17, R68 ;  /* 0x0000004400117202 */ /* 0x000fe20000000f00 */
[----:B------:R-:W-:Y:S01]  /*590f0*/  HMMA.1688.F32.TF32 R216, R244, R12, R216 ;  /* 0x0000000cf4d8723c */ /* 0x000fe200000810d8 */
[----:B------:R-:W-:Y:S01]  /*59100*/  IMAD.MOV.U32 R16, RZ, RZ, R69 ;  /* 0x000000ffff107224 */ /* 0x000fe200078e0045 */
[----:B------:R-:W-:Y:S01]  /*59110*/  MOV R68, R46 ;  /* 0x0000002e00447202 */ /* 0x000fe20000000f00 */
[----:B------:R-:W-:-:S04]  /*59120*/  IMAD.MOV.U32 R69, RZ, RZ, R58 ;  /* 0x000000ffff457224 */ /* 0x000fc800078e003a */
        /* <DEDUP_REMOVED lines=8> */
[----:B--2---:R-:W-:Y:S01]  /*591b0*/  IMAD.MOV.U32 R131, RZ, RZ, R11 ;  /* 0x000000ffff837224 */ /* 0x004fe200078e000b */
[----:B---3--:R-:W-:Y:S01]  /*591c0*/  MOV R130, R10 ;  /* 0x0000000a00827202 */ /* 0x008fe20000000f00 */
[----:B----4-:R-:W-:Y:S02]  /*591d0*/  IMAD.MOV.U32 R129, RZ, RZ, R7 ;  /* 0x000000ffff817224 */ /* 0x010fe400078e0007 */
[----:B-----5:R-:W-:Y:S02]  /*591e0*/  IMAD.MOV.U32 R128, RZ, RZ, R6 ;  /* 0x000000ffff807224 */ /* 0x020fe400078e0006 */
[----:B------:R-:W2:Y:S04]  /*591f0*/  LDL.LU R6, [R1+0x20e4] ;  /* 0x0020e40001067983 */ /* 0x000ea80000300800 */
[----:B------:R-:W2:Y:S04]  /*59200*/  LDL.LU R7, [R1+0x20e0] ;  /* 0x0020e00001077983 */ /* 0x000ea80000300800 */
[----:B------:R-:W3:Y:S04]  /*59210*/  LDL.LU R10, [R1+0x20dc] ;  /* 0x0020dc00010a7983 */ /* 0x000ee80000300800 */
[----:B------:R-:W3:Y:S04]  /*59220*/  LDL.LU R11, [R1+0x20d8] ;  /* 0x0020d800010b7983 */ /* 0x000ee80000300800 */
[----:B------:R-:W4:Y:S04]  /*59230*/  LDL.LU R14, [R1+0x20d4] ;  /* 0x0020d400010e7983 */ /* 0x000f280000300800 */
[----:B------:R-:W4:Y:S04]  /*59240*/  LDL.LU R15, [R1+0x20d0] ;  /* 0x0020d000010f7983 */ /* 0x000f280000300800 */
        /* <DEDUP_REMOVED lines=23> */
[----:B------:R-:W-:Y:S08]  /*593c0*/  HMMA.1688.F32.TF32 R152, R244, R24, R152 ;  /* 0x00000018f498723c */ /* 0x000ff00000081098 */
[C---:B---3--:R-:W-:Y:S08]  /*593d0*/  HMMA.1688.F32.TF32 R72, R240.reuse, R10, R72 ;  /* 0x0000000af048723c */ /* 0x048ff00000081048 */
[C---:B----4-:R-:W-:Y:S08]  /*593e0*/  HMMA.1688.F32.TF32 R76, R240.reuse, R14, R76 ;  /* 0x0000000ef04c723c */ /* 0x050ff0000008104c */
[C---:B-----5:R-:W-:Y:S08]  /*593f0*/  HMMA.1688.F32.TF32 R100, R240.reuse, R18, R100 ;  /* 0x00000012f064723c */ /* 0x060ff00000081064 */
[C---:B--2---:R-:W-:Y:S08]  /*59400*/  HMMA.1688.F32.TF32 R104, R240.reuse, R22, R104 ;  /* 0x00000016f068723c */ /* 0x044ff00000081068 */
        /* <DEDUP_REMOVED lines=13> */
[----:B------:R-:W-:-:S03]  /*594e0*/  IMAD.MOV.U32 R24, RZ, RZ, R137 ;  /* 0x000000ffff187224 */ /* 0x000fc600078e0089 */
[----:B------:R-:W2:Y:S04]  /*594f0*/  LDL.LU.64 R136, [R1+0x2068] ;  /* 0x0020680001887983 */ /* 0x000ea80000300a00 */
[----:B------:R-:W-:Y:S04]  /*59500*/  STL.64 [R1+0x400], R204 ;  /* 0x000400cc01007387 */ /* 0x000fe80000100a00 */
[----:B------:R1:W-:Y:S04]  /*59510*/  STL.64 [R1+0x408], R206 ;  /* 0x000408ce01007387 */ /* 0x0003e80000100a00 */
[----:B-1----:R-:W3:Y:S04]  /*59520*/  LDL.LU.64 R206, [R1+0x2060] ;  /* 0x0020600001ce7983 */ /* 0x002ee80000300a00 */
        /* <DEDUP_REMOVED lines=45> */
[C---:B------:R-:W-:Y:S08]  /*59800*/  HMMA.1688.F32.TF32 R176, R244.reuse, R60, R176 ;  /* 0x0000003cf4b0723c */ /* 0x040ff000000810b0 */
[C---:B------:R-:W-:Y:S08]  /*59810*/  HMMA.1688.F32.TF32 R180, R244.reuse, R56, R180 ;  /* 0x00000038f4b4723c */ /* 0x040ff000000810b4 */
[C---:B------:R-:W-:Y:S08]  /*59820*/  HMMA.1688.F32.TF32 R224, R244.reuse, R52, R224 ;  /* 0x00000034f4e0723c */ /* 0x040ff000000810e0 */
[C---:B------:R-:W-:Y:S08]  /*59830*/  HMMA.1688.F32.TF32 R188, R244.reuse, R48, R188 ;  /* 0x00000030f4bc723c */ /* 0x040ff000000810bc */
[----:B------:R-:W-:Y:S08]  /*59840*/  HMMA.1688.F32.TF32 R228, R244, R44, R228 ;  /* 0x0000002cf4e4723c */ /* 0x000ff000000810e4 */
[----:B--2---:R-:W-:Y:S07]  /*59850*/  HMMA.1688.F32.TF32 R72, R240, R6, R72 ;  /* 0x00000006f048723c */ /* 0x004fee0000081048 */
[----:B------:R-:W-:-:S02]  /*59860*/  MOV R240, R79 ;  /* 0x0000004f00f07202 */ /* 0x000fc40000000f00 */
[----:B------:R-:W2:Y:S01]  /*59870*/  LDL.LU R79, [R1+0x1fa4] ;  /* 0x001fa400014f7983 */ /* 0x000ea20000300800 */
        /* <DEDUP_REMOVED lines=8> */
[----:B------:R-:W-:-:S03]  /*59900*/  IMAD.MOV.U32 R243, RZ, RZ, R0 ;  /* 0x000000fffff37224 */ /* 0x000fc600078e0000 */
[----:B------:R-:W-:Y:S04]  /*59910*/  STL.64 [R1+0x250], R72 ;  /* 0x0002504801007387 */ /* 0x000fe80000100a00 */
[----:B------:R-:W-:Y:S04]  /*59920*/  STL.64 [R1+0x258], R74 ;  /* 0x0002584a01007387 */ /* 0x000fe80000100a00 */
[----:B------:R-:W3:Y:S04]  /*59930*/  LDL.LU R241, [R1+0xf4] ;  /* 0x0000f40001f17983 */ /* 0x000ee80000300800 */
[----:B------:R-:W3:Y:S04]  /*59940*/  LDL.LU R242, [R1+0xf8] ;  /* 0x0000f80001f27983 */ /* 0x000ee80000300800 */
[----:B------:R-:W3:Y:S04]  /*59950*/  LDL.LU R0, [R1+0x1fa0] ;  /* 0x001fa00001007983 */ /* 0x000ee80000300800 */
[----:B------:R-:W-:Y:S04]  /*59960*/  LDS R72, [R3+0x83880] ;  /* 0x0838800003487984 */ /* 0x000fe80000000800 */
[----:B------:R-:W-:Y:S04]  /*59970*/  LDS R74, [R3+0x83c80] ;  /* 0x083c8000034a7984 */ /* 0x000fe80000000800 */
[----:B------:R-:W-:Y:S04]  /*59980*/  LDS R73, [R252+0x83880] ;  /* 0x08388000fc497984 */ /* 0x000fe80000000800 */
[----:B------:R-:W-:Y:S01]  /*59990*/  LDS R75, [R252+0x83c80] ;  /* 0x083c8000fc4b7984 */ /* 0x000fe20000000800 */
        /* <DEDUP_REMOVED lines=11> */
[C---:B------:R-:W-:Y:S03]  /*59a50*/  HMMA.1688.F32.TF32 R100, R244.reuse, R26, R100 ;  /* 0x0000001af464723c */ /* 0x040fe60000081064 */
[----:B------:R-:W-:Y:S04]  /*59a60*/  LDS R76, [R65+0x83880] ;  /* 0x08388000414c7984 */ /* 0x000fe80000000800 */
[----:B------:R-:W-:Y:S04]  /*59a70*/  LDS R78, [R65+0x83c80] ;  /* 0x083c8000414e7984 */ /* 0x000fe80000000800 */
[----:B-1----:R-:W2:Y:S04]  /*59a80*/  LDL.LU.64 R90, [R1+0x1f98] ;  /* 0x001f9800015a7983 */ /* 0x002ea80000300a00 */
[----:B------:R-:W2:Y:S04]  /*59a90*/  LDL.LU.64 R88, [R1+0x1f90] ;  /* 0x001f900001587983 */ /* 0x000ea80000300a00 */
[----:B------:R-:W-:Y:S04]  /*59aa0*/  STL.64 [R1+0xe0], R68 ;  /* 0x0000e04401007387 */ /* 0x000fe80000100a00 */
[----:B------:R1:W-:Y:S01]  /*59ab0*/  STL.64 [R1+0xe8], R70 ;  /* 0x0000e84601007387 */ /* 0x0003e20000100a00 */
[C---:B---3--:R-:W-:Y:S03]  /*59ac0*/  HMMA.1688.F32.TF32 R240, R244.reuse, R46, R240 ;  /* 0x0000002ef4f0723c */ /* 0x048fe600000810f0 */
[----:B------:R-:W-:Y:S04]  /*59ad0*/  LDS R77, [R2+0x83880] ;  /* 0x08388000024d7984 */ /* 0x000fe80000000800 */
[----:B------:R-:W3:Y:S04]  /*59ae0*/  LDS R79, [R2+0x83c80] ;  /* 0x083c8000024f7984 */ /* 0x000ee80000000800 */
        /* <DEDUP_REMOVED lines=11> */
[----:B------:R-:W-:Y:S01]  /*59ba0*/  STL.64 [R1+0x208], R242 ;  /* 0x000208f201007387 */ /* 0x000fe20000100a00 */
[----:B------:R-:W-:Y:S08]  /*59bb0*/  HMMA.1688.F32.TF32 R124, R244, R14, R124 ;  /* 0x0000000ef47c723c */ /* 0x000ff0000008107c */
[----:B---3--:R-:W-:Y:S08]  /*59bc0*/  HMMA.1688.F32.TF32 R228, R76, R46, R228 ;  /* 0x0000002e4ce4723c */ /* 0x008ff000000810e4 */
[C---:B--2---:R-:W-:Y:S11]  /*59bd0*/  HMMA.1688.F32.TF32 R236, R244.reuse, R42, R236 ;  /* 0x0000002af4ec723c */ /* 0x044ff600000810ec */
[----:B------:R-:W-:Y:S11]  /*59be0*/  @!UPT UIADD3 URZ, URZ, URZ, URZ ;  /* 0x0000003f3f3ff290 */ /* 0x000ff6000fffe03f */
[----:B------:R-:W-:Y:S01]  /*59bf0*/  @!UPT UIADD3 URZ, URZ, URZ, URZ ;  /* 0x0000003f3f3ff290 */ /* 0x000fe2000fffe03f */
[----:B------:R-:W-:Y:S04]  /*59c00*/  STL.64 [R1+0x1f0], R236 ;  /* 0x0001f0ec01007387 */ /* 0x000fe80000100a00 */
[----:B------:R1:W-:Y:S02]  /*59c10*/  STL.64 [R1+0x1f8], R238 ;  /* 0x0001f8ee01007387 */ /* 0x0003e40000100a00 */
[C---:B-1----:R-:W-:Y:S08]  /*59c20*/  HMMA.1688.F32.TF32 R236, R244.reuse, R34, R68 ;  /* 0x00000022f4ec723c */ /* 0x042ff00000081044 */
[C---:B------:R-:W-:Y:S08]  /*59c30*/  HMMA.1688.F32.TF32 R68, R244.reuse, R30, R88 ;  /* 0x0000001ef444723c */ /* 0x040ff00000081058 */
[C---:B------:R-:W-:Y:S07]  /*59c40*/  HMMA.1688.F32.TF32 R88, R244.reuse, R22, R104 ;  /* 0x00000016f458723c */ /* 0x040fee0000081068 */
[----:B------:R-:W-:Y:S04]  /*59c50*/  STL.64 [R1+0x1d0], R236 ;  /* 0x0001d0ec01007387 */ /* 0x000fe80000100a00 */
[----:B------:R-:W-:Y:S04]  /*59c60*/  STL.64 [R1+0x1d8], R238 ;  /* 0x0001d8ee01007387 */ /* 0x000fe80000100a00 */
[----:B------:R-:W-:Y:S04]  /*59c70*/  STL.64 [R1+0x1c0], R68 ;  /* 0x0001c04401007387 */ /* 0x000fe80000100a00 */
[----:B------:R1:W-:Y:S02]  /*59c80*/  STL.64 [R1+0x1c8], R70 ;  /* 0x0001c84601007387 */ /* 0x0003e40000100a00 */
[C---:B-1----:R-:W-:Y:S02]  /*59c90*/  HMMA.1688.F32.TF32 R68, R244.reuse, R18, R108 ;  /* 0x00000012f444723c */ /* 0x042fe4000008106c */
[----:B------:R-:W-:Y:S04]  /*59ca0*/  STL.64 [R1+0x1b0], R100 ;  /* 0x0001b06401007387 */ /* 0x000fe80000100a00 */
[----:B------:R-:W-:Y:S04]  /*59cb0*/  STL.64 [R1+0x1b8], R102 ;  /* 0x0001b86601007387 */ /* 0x000fe80000100a00 */
[----:B------:R-:W-:Y:S04]  /*59cc0*/  STL.64 [R1+0x1a0], R88 ;  /* 0x0001a05801007387 */ /* 0x000fe80000100a00 */
[----:B------:R1:W-:Y:S04]  /*59cd0*/  STL.64 [R1+0x1a8], R90 ;  /* 0x0001a85a01007387 */ /* 0x0003e80000100a00 */
[----:B------:R-:W-:Y:S05]  /*59ce0*/  STL [R1+0x1f3c], R124 ;  /* 0x001f3c7c01007387 */ /* 0x000fea0000100800 */
[----:B------:R-:W-:Y:S01]  /*59cf0*/  STL.64 [R1+0x340], R68 ;  /* 0x0003404401007387 */ /* 0x000fe20000100a00 */
[C---:B-1----:R-:W-:Y:S03]  /*59d00*/  HMMA.1688.F32.TF32 R88, R244.reuse, R10, R112 ;  /* 0x0000000af458723c */ /* 0x042fe60000081070 */
[----:B------:R1:W-:Y:S05]  /*59d10*/  STL.64 [R1+0x348], R70 ;  /* 0x0003484601007387 */ /* 0x0003ea0000100a00 */
[----:B-1----:R-:W-:Y:S01]  /*59d20*/  HMMA.1688.F32.TF32 R68, R244, R6, R132 ;  /* 0x00000006f444723c */ /* 0x002fe20000081084 */
[----:B------:R-:W-:Y:S04]  /*59d30*/  STL [R1+0x1f38], R125 ;  /* 0x001f387d01007387 */ /* 0x000fe80000100800 */
[----:B------:R-:W-:Y:S04]  /*59d40*/  STL [R1+0x1f34], R126 ;  /* 0x001f347e01007387 */ /* 0x000fe80000100800 */
[----:B------:R-:W-:Y:S06]  /*59d50*/  STL [R1+0x1f30], R127 ;  /* 0x001f307f01007387 */ /* 0x000fec0000100800 */
[----:B------:R-:W-:Y:S04]  /*59d60*/  STL.64 [R1+0x330], R88 ;  /* 0x0003305801007387 */ /* 0x000fe80000100a00 */
[----:B------:R-:W-:Y:S01]  /*59d70*/  STL.64 [R1+0x338], R90 ;  /* 0x0003385a01007387 */ /* 0x000fe20000100a00 */
[----:B------:R-:W-:Y:S08]  /*59d80*/  HMMA.1688.F32.TF32 R100, R72, R66, R120 ;  /* 0x000000424864723c */ /* 0x000ff00000081078 */
[----:B------:R-:W-:Y:S01]  /*59d90*/  HMMA.1688.F32.TF32 R240, R244, R38, R84 ;  /* 0x00000026f4f0723c */ /* 0x000fe20000081054 */
[----:B------:R-:W-:Y:S04]  /*59da0*/  STL.64 [R1+0x190], R68 ;  /* 0x0001904401007387 */ /* 0x000fe80000100a00 */
[----:B------:R4:W-:Y:S01]  /*59db0*/  STL.64 [R1+0x198], R70 ;  /* 0x0001984601007387 */ /* 0x0009e20000100a00 */
[----:B------:R-:W-:Y:S01]  /*59dc0*/  IMAD.MOV.U32 R106, RZ, RZ, R13 ;  /* 0x000000ffff6a7224 */ /* 0x000fe200078e000d */
[----:B------:R-:W-:Y:S01]  /*59dd0*/  MOV R107, R12 ;  /* 0x0000000c006b7202 */ /* 0x000fe20000000f00 */
[----:B------:R-:W-:-:S02]  /*59de0*/  IMAD.MOV.U32 R104, RZ, RZ, R17 ;  /* 0x000000ffff687224 */ /* 0x000fc400078e0011 */
[----:B------:R-:W-:Y:S01]  /*59df0*/  IMAD.MOV.U32 R105, RZ, RZ, R16 ;  /* 0x000000ffff697224 */ /* 0x000fe200078e0010 */
[----:B------:R-:W-:Y:S01]  /*59e00*/  HMMA.1688.F32.TF32 R236, R76, R38, R192 ;  /* 0x000000264cec723c */ /* 0x000fe200000810c0 */
[----:B------:R-:W-:Y:S04]  /*59e10*/  LDS R133, [R2+0x84000] ;  /* 0x0840000002857984 */ /* 0x000fe80000000800 */
[----:B------:R-:W-:Y:S03]  /*59e20*/  LDS R135, [R2+0x84400] ;  /* 0x0844000002877984 */ /* 0x000fe60000000800 */
[C---:B----4-:R-:W-:Y:S11]  /*59e30*/  HMMA.1688.F32.TF32 R68, R72.reuse, R58, R128 ;  /* 0x0000003a4844723c */ /* 0x050ff60000081080 */
[----:B------:R-:W-:Y:S11]  /*59e40*/  @!UPT UIADD3 URZ, URZ, URZ, URZ ;  /* 0x0000003f3f3ff290 */ /* 0x000ff6000fffe03f */
[----:B------:R-:W-:Y:S02]  /*59e50*/  @!UPT UIADD3 URZ, URZ, URZ, URZ ;  /* 0x0000003f3f3ff290 */ /* 0x000fe4000fffe03f */
[----:B------:R-:W-:Y:S01]  /*59e60*/  MOV R123, R68 ;  /* 0x00000044007b7202 */ /* 0x000fe20000000f00 */
        /* <DEDUP_REMOVED lines=10> */
[C---:B------:R-:W-:Y:S08]  /*59f10*/  HMMA.1688.F32.TF32 R68, R72.reuse, R50, R136 ;  /* 0x000000324844723c */ /* 0x040ff00000081088 */
[C---:B-----5:R-:W-:Y:S11]  /*59f20*/  HMMA.1688.F32.TF32 R88, R72.reuse, R62, R184 ;  /* 0x0000003e4858723c */ /* 0x060ff600000810b8 */
[----:B------:R-:W-:Y:S05]  /*59f30*/  @!UPT UIADD3 URZ, URZ, URZ, URZ ;  /* 0x0000003f3f3ff290 */ /* 0x000fea000fffe03f */
[----:B------:R-:W-:Y:S02]  /*59f40*/  IMAD.MOV.U32 R139, RZ, RZ, R68 ;  /* 0x000000ffff8b7224 */ /* 0x000fe400078e0044 */
[----:B------:R-:W-:Y:S02]  /*59f50*/  IMAD.MOV.U32 R138, RZ, RZ, R69 ;  /* 0x000000ffff8a7224 */ /* 0x000fe400078e0045 */
[----:B------:R-:W-:Y:S02]  /*59f60*/  IMAD.MOV.U32 R137, RZ, RZ, R70 ;  /* 0x000000ffff897224 */ /* 0x000fe400078e0046 */
[----:B------:R-:W-:Y:S02]  /*59f70*/  IMAD.MOV.U32 R136, RZ, RZ, R71 ;  /* 0x000000ffff887224 */ /* 0x000fe400078e0047 */
[----:B------:R-:W-:Y:S01]  /*59f80*/  HMMA.1688.F32.TF32 R68, R72, R42, R92 ;  /* 0x0000002a4844723c */ /* 0x000fe2000008105c */
[----:B------:R-:W-:Y:S04]  /*59f90*/  STL.64 [R1+0x320], R100 ;  /* 0x0003206401007387 */ /* 0x000fe80000100a00 */
[----:B------:R-:W-:Y:S04]  /*59fa0*/  STL.64 [R1+0x328], R102 ;  /* 0x0003286601007387 */ /* 0x000fe80000100a00 */
[----:B------:R-:W-:Y:S04]  /*59fb0*/  STL.64 [R1+0x310], R88 ;  /* 0x0003105801007387 */ /* 0x000fe80000100a00 */
[----:B------:R-:W-:Y:S04]  /*59fc0*/  STL.64 [R1+0x318], R90 ;  /* 0x0003185a01007387 */ /* 0x000fe80000100a00 */
[----:B------:R1:W-:Y:S04]  /*59fd0*/  STL [R1+0x1f4c], R120 ;  /* 0x001f4c7801007387 */ /* 0x0003e80000100800 */
[----:B------:R2:W-:Y:S04]  /*59fe0*/  STL [R1+0x1f48], R122 ;  /* 0x001f487a01007387 */ /* 0x0005e80000100800 */
[----:B------:R3:W-:Y:S01]  /*59ff0*/  STL [R1+0x1f44], R123 ;  /* 0x001f447b01007387 */ /* 0x0007e20000100800 */
[----:B-1----:R-:W-:-:S03]  /*5a000*/  MOV R120, R68 ;  /* 0x0000004400787202 */ /* 0x002fc60000000f00 */
[----:B------:R1:W-:Y:S01]  /*5a010*/  STL [R1+0x1f40], R121 ;  /* 0x001f407901007387 */ /* 0x0003e20000100800 */
[----:B--2---:R-:W-:Y:S02]  /*5a020*/  IMAD.MOV.U32 R122, RZ, RZ, R69 ;  /* 0x000000ffff7a7224 */ /* 0x004fe400078e0045 */
[----:B---3--:R-:W-:Y:S02]  /*5a030*/  IMAD.MOV.U32 R123, RZ, RZ, R70 ;  /* 0x000000ffff7b7224 */ /* 0x008fe400078e0046 */
[----:B-1----:R-:W-:Y:S02]  /*5a040*/  IMAD.MOV.U32 R121, RZ, RZ, R71 ;  /* 0x000000ffff797224 */ /* 0x002fe400078e0047 */
[C---:B------:R-:W-:Y:S08]  /*5a050*/  HMMA.1688.F32.TF32 R68, R72.reuse, R38, R140 ;  /* 0x000000264844723c */ /* 0x040ff0000008108c */
[----:B------:R-:W-:Y:S01]  /*5a060*/  HMMA.1688.F32.TF32 R88, R72, R46, R196 ;  /* 0x0000002e4858723c */ /* 0x000fe200000810c4 */
[----:B------:R-:W-:Y:S04]  /*5a070*/  STL [R1+0x1f5c], R128 ;  /* 0x001f5c8001007387 */ /* 0x000fe80000100800 */
[----:B------:R-:W-:Y:S03]  /*5a080*/  STL [R1+0x1f58], R129 ;  /* 0x001f588101007387 */ /* 0x000fe60000100800 */
[----:B------:R-:W-:Y:S01]  /*5a090*/  HMMA.1688.F32.TF32 R244, R76, R30, R232 ;  /* 0x0000001e4cf4723c */ /* 0x000fe200000810e8 */
[----:B------:R-:W-:Y:S01]  /*5a0a0*/  IMAD.MOV.U32 R87, RZ, RZ, R240 ;  /* 0x000000ffff577224 */ /* 0x000fe200078e00f0 */
[----:B------:R-:W-:Y:S06]  /*5a0b0*/  LDSM.16.M88.4 R36, [R0+0x20100] ;  /* 0x020100000024783b */ /* 0x000fec0000000200 */
[----:B------:R-:W-:Y:S01]  /*5a0c0*/  IMAD.MOV.U32 R143, RZ, RZ, R68 ;  /* 0x000000ffff8f7224 */ /* 0x000fe200078e0044 */
[----:B------:R-:W-:Y:S01]  /*5a0d0*/  MOV R141, R70 ;  /* 0x00000046008d7202 */ /* 0x000fe20000000f00 */
[----:B------:R-:W-:-:S02]  /*5a0e0*/  IMAD.MOV.U32 R142, RZ, RZ, R69 ;  /* 0x000000ffff8e7224 */ /* 0x000fc400078e0045 */
[----:B------:R-:W-:Y:S01]  /*5a0f0*/  IMAD.MOV.U32 R140, RZ, RZ, R71 ;  /* 0x000000ffff8c7224 */ /* 0x000fe200078e0047 */
[----:B------:R-:W-:Y:S01]  /*5a100*/  HMMA.1688.F32.TF32 R204, R76, R66, R172 ;  /* 0x000000424ccc723c */ /* 0x000fe200000810ac */
[----:B------:R-:W-:Y:S01]  /*5a110*/  IMAD.MOV.U32 R86, RZ, RZ, R241 ;  /* 0x000000ffff567224 */ /* 0x000fe200078e00f1 */
[----:B------:R-:W-:Y:S06]  /*5a120*/  LDSM.16.M88.4 R44, [R0+0x28100] ;  /* 0x02810000002c783b */ /* 0x000fec0000000200 */
[C---:B------:R-:W-:Y:S01]  /*5a130*/  HMMA.1688.F32.TF32 R68, R72.reuse, R34, R96 ;  /* 0x000000224844723c */ /* 0x040fe20000081060 */
[----:B------:R-:W-:Y:S04]  /*5a140*/  STL [R1+0x1f54], R130 ;  /* 0x001f548201007387 */ /* 0x000fe80000100800 */
[----:B------:R-:W-:Y:S04]  /*5a150*/  STL [R1+0x1f50], R131 ;  /* 0x001f508301007387 */ /* 0x000fe80000100800 */
[----:B------:R-:W-:Y:S04]  /*5a160*/  STL.64 [R1+0x2d0], R88 ;  /* 0x0002d05801007387 */ /* 0x000fe80000100a00 */
[----:B------:R1:W-:Y:S02]  /*5a170*/  STL.64 [R1+0x2d8], R90 ;  /* 0x0002d85a01007387 */ /* 0x0003e40000100a00 */
[----:B-1----:R-:W-:Y:S08]  /*5a180*/  HMMA.1688.F32.TF32 R88, R72, R30, R144 ;  /* 0x0000001e4858723c */ /* 0x002ff00000081090 */
[----:B------:R-:W-:Y:S01]  /*5a190*/  HMMA.1688.F32.TF32 R28, R76, R22, R200 ;  /* 0x000000164c1c723c */ /* 0x000fe200000810c8 */
[----:B------:R-:W-:Y:S01]  /*5a1a0*/  IMAD.MOV.U32 R128, RZ, RZ, R68 ;  /* 0x000000ffff807224 */ /* 0x000fe200078e0044 */
[----:B------:R-:W-:Y:S01]  /*5a1b0*/  LDS R200, [R3+0x84080] ;  /* 0x0840800003c87984 */ /* 0x000fe20000000800 */
[----:B------:R-:W-:-:S02]  /*5a1c0*/  IMAD.MOV.U32 R129, RZ, RZ, R69 ;  /* 0x000000ffff817224 */ /* 0x000fc400078e0045 */
[----:B------:R-:W-:Y:S01]  /*5a1d0*/  IMAD.MOV.U32 R130, RZ, RZ, R70 ;  /* 0x000000ffff827224 */ /* 0x000fe200078e0046 */
[----:B------:R-:W-:Y:S01]  /*5a1e0*/  LDS R202, [R3+0x84480] ;  /* 0x0844800003ca7984 */ /* 0x000fe20000000800 */
[----:B------:R-:W-:Y:S02]  /*5a1f0*/  IMAD.MOV.U32 R131, RZ, RZ, R71 ;  /* 0x000000ffff837224 */ /* 0x000fe400078e0047 */
[----:B------:R-:W-:Y:S08]  /*5a200*/  HMMA.1688.F32.TF32 R68, R72, R26, R208 ;  /* 0x0000001a4844723c */ /* 0x000ff000000810d0 */
[C---:B------:R-:W-:Y:S08]  /*5a210*/  HMMA.1688.F32.TF32 R56, R76.reuse, R58, R180 ;  /* 0x0000003a4c38723c */ /* 0x040ff000000810b4 */
[C---:B------:R-:W-:Y:S01]  /*5a220*/  HMMA.1688.F32.TF32 R52, R76.reuse, R54, R224 ;  /* 0x000000364c34723c */ /* 0x040fe200000810e0 */
[----:B------:R-:W-:Y:S07]  /*5a230*/  STL.64 [R1+0x290], R88 ;  /* 0x0002905801007387 */ /* 0x000fee0000100a00 */
[----:B------:R-:W-:Y:S01]  /*5a240*/  HMMA.1688.F32.TF32 R40, R76, R42, R116 ;  /* 0x0000002a4c28723c */ /* 0x000fe20000081074 */
[----:B------:R-:W-:Y:S01]  /*5a250*/  IMAD.MOV.U32 R85, RZ, RZ, R242 ;  /* 0x000000ffff557224 */ /* 0x000fe200078e00f2 */
[----:B------:R-:W-:Y:S01]  /*5a260*/  LDS R201, [R252+0x84080] ;  /* 0x08408000fcc97984 */ /* 0x000fe20000000800 */
[----:B------:R-:W-:-:S05]  /*5a270*/  IMAD.MOV.U32 R84, RZ, RZ, R243 ;  /* 0x000000ffff547224 */ /* 0x000fca00078e00f3 */
[----:B------:R-:W-:Y:S01]  /*5a280*/  HMMA.1688.F32.TF32 R184, R72, R22, R80 ;  /* 0x0000001648b8723c */ /* 0x000fe20000081050 */
[----:B------:R-:W-:Y:S01]  /*5a290*/  IMAD.MOV.U32 R103, RZ, RZ, R65 ;  /* 0x000000ffff677224 */ /* 0x000fe200078e0041 */
[----:B------:R-:W-:Y:S06]  /*5a2a0*/  LDS R203, [R252+0x84480] ;  /* 0x08448000fccb7984 */ /* 0x000fec0000000800 */
[C---:B------:R-:W-:Y:S08]  /*5a2b0*/  HMMA.1688.F32.TF32 R208, R76.reuse, R62, R176 ;  /* 0x0000003e4cd0723c */ /* 0x040ff000000810b0 */
[----:B------:R-:W-:Y:S01]  /*5a2c0*/  HMMA.1688.F32.TF32 R224, R76, R50, R188 ;  /* 0x000000324ce0723c */ /* 0x000fe200000810bc */
[----:B------:R-:W-:Y:S01]  /*5a2d0*/  IMAD.MOV.U32 R235, RZ, RZ, R28 ;  /* 0x000000ffffeb7224 */ /* 0x000fe200078e001c */
[----:B------:R-:W-:Y:S01]  /*5a2e0*/  MOV R232, R31 ;  /* 0x0000001f00e87202 */ /* 0x000fe20000000f00 */
[----:B------:R-:W-:-:S02]  /*5a2f0*/  IMAD.MOV.U32 R234, RZ, RZ, R29 ;  /* 0x000000ffffea7224 */ /* 0x000fc400078e001d */
[----:B------:R-:W-:Y:S01]  /*5a300*/  IMAD.MOV.U32 R233, RZ, RZ, R30 ;  /* 0x000000ffffe97224 */ /* 0x000fe200078e001e */
[----:B------:R-:W-:Y:S02]  /*5a310*/  STL.64 [R1+0x298], R90 ;  /* 0x0002985a01007387 */ /* 0x000fe40000100a00 */
[----:B------:R-:W-:Y:S02]  /*5a320*/  HMMA.1688.F32.TF32 R28, R76, R18, R212 ;  /* 0x000000124c1c723c */ /* 0x000fe400000810d4 */
[----:B------:R-:W-:Y:S04]  /*5a330*/  STL [R1+0x1f08], R204 ;  /* 0x001f08cc01007387 */ /* 0x000fe80000100800 */
[----:B------:R-:W-:Y:S04]  /*5a340*/  STL [R1+0x1f04], R205 ;  /* 0x001f04cd01007387 */ /* 0x000fe80000100800 */
[----:B------:R-:W-:Y:S04]  /*5a350*/  STL [R1+0x1f00], R206 ;  /* 0x001f00ce01007387 */ /* 0x000fe80000100800 */
[----:B------:R-:W-:Y:S01]  /*5a360*/  STL [R1+0x1efc], R207 ;  /* 0x001efccf01007387 */ /* 0x000fe20000100800 */
[----:B------:R-:W-:-:S03]  /*5a370*/  MOV R147, R68 ;  /* 0x0000004400937202 */ /* 0x000fc60000000f00 */
[----:B------:R-:W-:Y:S01]  /*5a380*/  STL [R1+0x1f10], R208 ;  /* 0x001f10d001007387 */ /* 0x000fe20000100800 */
[----:B------:R-:W-:-:S03]  /*5a390*/  IMAD.MOV.U32 R146, RZ, RZ, R69 ;  /* 0x000000ffff927224 */ /* 0x000fc600078e0045 */
[----:B------:R-:W-:Y:S01]  /*5a3a0*/  STL [R1+0x1f0c], R209 ;  /* 0x001f0cd101007387 */ /* 0x000fe20000100800 */
[----:B------:R-:W-:Y:S02]  /*5a3b0*/  IMAD.MOV.U32 R145, RZ, RZ, R70 ;  /* 0x000000ffff917224 */ /* 0x000fe400078e0046 */
[----:B------:R-:W-:Y:S01]  /*5a3c0*/  IMAD.MOV.U32 R144, RZ, RZ, R71 ;  /* 0x000000ffff907224 */ /* 0x000fe200078e0047 */
[----:B------:R-:W-:Y:S01]  /*5a3d0*/  STL [R1+0x1ef8], R210 ;  /* 0x001ef8d201007387 */ /* 0x000fe20000100800 */
[----:B------:R-:W-:Y:S03]  /*5a3e0*/  HMMA.1688.F32.TF32 R68, R72, R18, R156 ;  /* 0x000000124844723c */ /* 0x000fe6000008109c */
[----:B------:R-:W-:Y:S04]  /*5a3f0*/  STL [R1+0x1ef4], R211 ;  /* 0x001ef4d301007387 */ /* 0x000fe80000100800 */
[----:B------:R-:W-:Y:S04]  /*5a400*/  STL.64 [R1+0x170], R56 ;  /* 0x0001703801007387 */ /* 0x000fe80000100a00 */
[----:B------:R-:W-:Y:S04]  /*5a410*/  STL.64 [R1+0x178], R58 ;  /* 0x0001783a01007387 */ /* 0x000fe80000100a00 */
[----:B------:R-:W-:Y:S04]  /*5a420*/  STL [R1+0x1f1c], R224 ;  /* 0x001f1ce001007387 */ /* 0x000fe80000100800 */
[----:B------:R-:W-:Y:S04]  /*5a430*/  STL.64 [R1+0x160], R52 ;  /* 0x0001603401007387 */ /* 0x000fe80000100a00 */
[----:B------:R-:W-:Y:S04]  /*5a440*/  STL.64 [R1+0x168], R54 ;  /* 0x0001683601007387 */ /* 0x000fe80000100a00 */
[----:B------:R-:W-:Y:S04]  /*5a450*/  STL [R1+0x1f18], R225 ;  /* 0x001f18e101007387 */ /* 0x000fe80000100800 */
[----:B------:R-:W-:Y:S04]  /*5a460*/  STL [R1+0x1f14], R226 ;  /* 0x001f14e201007387 */ /* 0x000fe80000100800 */
[----:B------:R-:W-:Y:S04]  /*5a470*/  STL [R1+0x1ef0], R227 ;  /* 0x001ef0e301007387 */ /* 0x000fe80000100800 */
[----:B------:R1:W-:Y:S04]  /*5a480*/  STL [R1+0x1f2c], R228 ;  /* 0x001f2ce401007387 */ /* 0x0003e80000100800 */
[----:B------:R2:W-:Y:S04]  /*5a490*/  STL [R1+0x1f28], R229 ;  /* 0x001f28e501007387 */ /* 0x0005e80000100800 */
[----:B------:R3:W-:Y:S01]  /*5a4a0*/  STL [R1+0x1f24], R230 ;  /* 0x001f24e601007387 */ /* 0x0007e20000100800 */
[----:B-1----:R-:W-:-:S03]  /*5a4b0*/  IMAD.MOV.U32 R228, RZ, RZ, R28 ;  /* 0x000000ffffe47224 */ /* 0x002fc600078e001c */
[----:B------:R1:W-:Y:S01]  /*5a4c0*/  STL [R1+0x1f20], R231 ;  /* 0x001f20e701007387 */ /* 0x0003e20000100800 */
[----:B--2---:R-:W-:Y:S01]  /*5a4d0*/  IMAD.MOV.U32 R229, RZ, RZ, R29 ;  /* 0x000000ffffe57224 */ /* 0x004fe200078e001d */
[----:B------:R-:W-:Y:S01]  /*5a4e0*/  MOV R157, R70 ;  /* 0x00000046009d7202 */ /* 0x000fe20000000f00 */
[----:B------:R-:W-:Y:S01]  /*5a4f0*/  IMAD.MOV.U32 R159, RZ, RZ, R68 ;  /* 0x000000ffff9f7224 */ /* 0x000fe200078e0044 */
[----:B------:R-:W-:Y:S01]  /*5a500*/  HMMA.1688.F32.TF32 R196, R72, R10, R164 ;  /* 0x0000000a48c4723c */ /* 0x000fe200000810a4 */
[----:B---3--:R-:W-:Y:S01]  /*5a510*/  IMAD.MOV.U32 R230, RZ, RZ, R30 ;  /* 0x000000ffffe67224 */ /* 0x008fe200078e001e */
[----:B------:R-:W-:Y:S01]  /*5a520*/  LDSM.16.M88.4 R16, [R0+0xc100] ;  /* 0x00c100000010783b */ /* 0x000fe20000000200 */
[----:B-1----:R-:W-:Y:S01]  /*5a530*/  IMAD.MOV.U32 R231, RZ, RZ, R31 ;  /* 0x000000ffffe77224 */ /* 0x002fe200078e001f */
[----:B------:R-:W-:Y:S01]  /*5a540*/  MOV R89, R24 ;  /* 0x0000001800597202 */ /* 0x000fe20000000f00 */
[----:B------:R-:W-:-:S03]  /*5a550*/  IMAD.MOV.U32 R158, RZ, RZ, R69 ;  /* 0x000000ffff9e7224 */ /* 0x000fc600078e0045 */
[-C--:B------:R-:W-:Y:S01]  /*5a560*/  HMMA.1688.F32.TF32 R28, R76, R14.reuse, R216 ;  /* 0x0000000e4c1c723c */ /* 0x080fe200000810d8 */
[----:B------:R-:W-:Y:S01]  /*5a570*/  IMAD.MOV.U32 R156, RZ, RZ, R71 ;  /* 0x000000ffff9c7224 */ /* 0x000fe200078e0047 */
[----:B------:R-:W-:Y:S01]  /*5a580*/  LDSM.16.M88.4 R48, [R0+0x2c100] ;  /* 0x02c100000030783b */ /* 0x000fe20000000200 */
[----:B------:R-:W-:Y:S02]  /*5a590*/  IMAD.MOV.U32 R90, RZ, RZ, R21 ;  /* 0x000000ffff5a7224 */ /* 0x000fe400078e0015 */
[----:B------:R-:W-:Y:S01]  /*5a5a0*/  IMAD.MOV.U32 R91, RZ, RZ, R20 ;  /* 0x000000ffff5b7224 */ /* 0x000fe200078e0014 */
[----:B------:R-:W-:Y:S02]  /*5a5b0*/  STL.64 [R1+0x150], R40 ;  /* 0x0001502801007387 */ /* 0x000fe40000100a00 */
[----:B------:R-:W-:Y:S01]  /*5a5c0*/  HMMA.1688.F32.TF32 R68, R72, R14, R160 ;  /* 0x0000000e4844723c */ /* 0x000fe200000810a0 */
[----:B------:R-:W-:Y:S01]  /*5a5d0*/  IMAD.MOV.U32 R88, RZ, RZ, R25 ;  /* 0x000000ffff587224 */ /* 0x000fe200078e0019 */
[----:B------:R-:W-:Y:S04]  /*5a5e0*/  LDSM.16.M88.4 R52, [R0+0x30100] ;  /* 0x030100000034783b */ /* 0x000fe80000000200 */
[----:B------:R-:W-:Y:S02]  /*5a5f0*/  LDSM.16.M88.4 R56, [R0+0x34100] ;  /* 0x034100000038783b */ /* 0x000fe40000000200 */
[----:B------:R-:W-:Y:S02]  /*5a600*/  HMMA.1688.F32.TF32 R240, R76, R34, R148 ;  /* 0x000000224cf0723c */ /* 0x000fe40000081094 */
[----:B------:R-:W-:Y:S04]  /*5a610*/  LDSM.16.M88.4 R60, [R0+0x38100] ;  /* 0x03810000003c783b */ /* 0x000fe80000000200 */
[----:B------:R-:W-:Y:S02]  /*5a620*/  LDSM.16.M88.4 R64, [R0+0x3c100] ;  /* 0x03c100000040783b */ /* 0x000fe40000000200 */
[----:B------:R-:W-:Y:S01]  /*5a630*/  IMAD.MOV.U32 R209, RZ, RZ, R28 ;  /* 0x000000ffffd17224 */ /* 0x000fe200078e001c */
[----:B------:R-:W-:Y:S01]  /*5a640*/  MOV R204, R29 ;  /* 0x0000001d00cc7202 */ /* 0x000fe20000000f00 */
[----:B------:R-:W-:Y:S01]  /*5a650*/  IMAD.MOV.U32 R205, RZ, RZ, R30 ;  /* 0x000000ffffcd7224 */ /* 0x000fe200078e001e */
[----:B------:R-:W-:Y:S01]  /*5a660*/  LDS R132, [R103+0x84000] ;  /* 0x0840000067847984 */ /* 0x000fe20000000800 */
[----:B------:R-:W-:-:S02]  /*5a670*/  IMAD.MOV.U32 R206, RZ, RZ, R31 ;  /* 0x000000ffffce7224 */ /* 0x000fc400078e001f */
[----:B------:R-:W-:Y:S01]  /*5a680*/  HMMA.1688.F32.TF32 R28, R76, R10, R220 ;  /* 0x0000000a4c1c723c */ /* 0x000fe200000810dc */
[----:B------:R1:W-:Y:S01]  /*5a690*/  STL.64 [R1+0x158], R42 ;  /* 0x0001582a01007387 */ /* 0x0003e20000100a00 */
[----:B------:R-:W-:Y:S02]  /*5a6a0*/  IMAD.MOV.U32 R124, RZ, RZ, R68 ;  /* 0x000000ffff7c7224 */ /* 0x000fe400078e0044 */
[----:B------:R-:W-:Y:S01]  /*5a6b0*/  IMAD.MOV.U32 R125, RZ, RZ, R69 ;  /* 0x000000ffff7d7224 */ /* 0x000fe200078e0045 */
[----:B------:R-:W-:Y:S01]  /*5a6c0*/  LDSM.16.M88.4 R12, [R0+0x8100] ;  /* 0x00810000000c783b */ /* 0x000fe20000000200 */
[----:B------:R-:W-:Y:S02]  /*5a6d0*/  IMAD.MOV.U32 R126, RZ, RZ, R70 ;  /* 0x000000ffff7e7224 */ /* 0x000fe400078e0046 */
[----:B------:R-:W-:Y:S01]  /*5a6e0*/  IMAD.MOV.U32 R127, RZ, RZ, R71 ;  /* 0x000000ffff7f7224 */ /* 0x000fe200078e0047 */
[----:B------:R-:W-:Y:S01]  /*5a6f0*/  LDSM.16.M88.4 R20, [R0+0x10100] ;  /* 0x010100000014783b */ /* 0x000fe20000000200 */
[----:B------:R-:W-:Y:S03]  /*5a700*/  HMMA.1688.F32.TF32 R68, R72, R6, R168 ;  /* 0x000000064844723c */ /* 0x000fe600000810a8 */
[----:B------:R-:W-:Y:S04]  /*5a710*/  LDSM.16.M88.4 R32, [R0+0x1c100] ;  /* 0x01c100000020783b */ /* 0x000fe80000000200 */
[----:B------:R-:W-:Y:S07]  /*5a720*/  LDS R134, [R103+0x84400] ;  /* 0x0844000067867984 */ /* 0x000fee0000000800 */
[----:B------:R-:W-:Y:S01]  /*5a730*/  IMAD.MOV.U32 R215, RZ, RZ, R28 ;  /* 0x000000ffffd77224 */ /* 0x000fe200078e001c */
[----:B------:R-:W-:Y:S01]  /*5a740*/  MOV R212, R31 ;  /* 0x0000001f00d47202 */ /* 0x000fe20000000f00 */
[----:B------:R-:W-:-:S02]  /*5a750*/  IMAD.MOV.U32 R214, RZ, RZ, R29 ;  /* 0x000000ffffd67224 */ /* 0x000fc400078e001d */
[----:B------:R-:W-:Y:S02]  /*5a760*/  IMAD.MOV.U32 R213, RZ, RZ, R30 ;  /* 0x000000ffffd57224 */ /* 0x000fe400078e001e */
[C---:B------:R-:W-:Y:S08]  /*5a770*/  HMMA.1688.F32.TF32 R28, R76.reuse, R6, R248 ;  /* 0x000000064c1c723c */ /* 0x040ff000000810f8 */
[----:B-1----:R-:W-:Y:S01]  /*5a780*/  HMMA.1688.F32.TF32 R40, R76, R26, R152 ;  /* 0x0000001a4c28723c */ /* 0x002fe20000081098 */
[----:B------:R-:W-:-:S02]  /*5a790*/  IMAD.MOV.U32 R161, RZ, RZ, R70 ;  /* 0x000000ffffa17224 */ /* 0x000fc400078e0046 */
[----:B------:R-:W-:Y:S01]  /*5a7a0*/  IMAD.MOV.U32 R160, RZ, RZ, R71 ;  /* 0x000000ffffa07224 */ /* 0x000fe200078e0047 */
[----:B------:R-:W-:Y:S01]  /*5a7b0*/  MOV R163, R68 ;  /* 0x0000004400a37202 */ /* 0x000fe20000000f00 */
[----:B------:R-:W-:Y:S01]  /*5a7c0*/  IMAD.MOV.U32 R70, RZ, RZ, R5 ;  /* 0x000000ffff467224 */ /* 0x000fe200078e0005 */
[----:B------:R-:W-:Y:S01]  /*5a7d0*/  LDSM.16.M88.4 R24, [R0+0x14100] ;  /* 0x014100000018783b */ /* 0x000fe20000000200 */
[----:B------:R-:W-:Y:S02]  /*5a7e0*/  IMAD.MOV.U32 R71, RZ, RZ, R4 ;  /* 0x000000ffff477224 */ /* 0x000fe400078e0004 */
[----:B------:R-:W-:Y:S01]  /*5a7f0*/  IMAD.MOV.U32 R162, RZ, RZ, R69 ;  /* 0x000000ffffa27224 */ /* 0x000fe200078e0045 */
[----:B------:R-:W1:Y:S01]  /*5a800*/  LDSM.16.M88.4 R4, [R0+0x100] ;  /* 0x000100000004783b */ /* 0x000e620000000200 */
[----:B------:R-:W-:Y:S02]  /*5a810*/  IMAD.MOV.U32 R68, RZ, RZ, R9 ;  /* 0x000000ffff447224 */ /* 0x000fe400078e0009 */
[----:B------:R-:W-:Y:S01]  /*5a820*/  IMAD.MOV.U32 R69, RZ, RZ, R8 ;  /* 0x000000ffff457224 */ /* 0x000fe200078e0008 */
[----:B------:R-:W-:Y:S04]  /*5a830*/  LDS R76, [R3+0x84000] ;  /* 0x08400000034c7984 */ /* 0x000fe80000000800 */
[----:B------:R-:W2:Y:S01]  /*5a840*/  LDSM.16.M88.4 R8, [R0+0x4100] ;  /* 0x004100000008783b */ /* 0x000ea20000000200 */
[----:B------:R-:W-:-:S02]  /*5a850*/  IMAD.MOV.U32 R207, RZ, RZ, R28 ;  /* 0x000000ffffcf7224 */ /* 0x000fc400078e001c */
[----:B------:R-:W-:Y:S01]  /*5a860*/  IMAD.MOV.U32 R210, RZ, RZ, R29 ;  /* 0x000000ffffd27224 */ /* 0x000fe200078e001d */
[----:B------:R-:W-:Y:S01]  /*5a870*/  LDS R78, [R3+0x84400] ;  /* 0x08440000034e7984 */ /* 0x000fe20000000800 */
[----:B------:R-:W-:Y:S02]  /*5a880*/  IMAD.MOV.U32 R211, RZ, RZ, R30 ;  /* 0x000000ffffd37224 */ /* 0x000fe400078e001e */
[----:B------:R-:W-:Y:S01]  /*5a890*/  IMAD.MOV.U32 R227, RZ, RZ, R31 ;  /* 0x000000ffffe37224 */ /* 0x000fe200078e001f */
[----:B------:R-:W-:Y:S04]  /*5a8a0*/  LDS R77, [R252+0x84000] ;  /* 0x08400000fc4d7984 */ /* 0x000fe80000000800 */
[----:B------:R-:W3:Y:S04]  /*5a8b0*/  LDS R79, [R252+0x84400] ;  /* 0x08440000fc4f7984 */ /* 0x000ee80000000800 */
[----:B------:R-:W4:Y:S01]  /*5a8c0*/  LDSM.16.M88.4 R28, [R0+0x18100] ;  /* 0x01810000001c783b */ /* 0x000f220000000200 */
[----:B------:R-:W-:Y:S01]  /*5a8d0*/  IMAD.MOV.U32 R224, RZ, RZ, R40 ;  /* 0x000000ffffe07224 */ /* 0x000fe200078e0028 */
[----:B------:R-:W-:Y:S01]  /*5a8e0*/  MOV R225, R41 ;  /* 0x0000002900e17202 */ /* 0x000fe20000000f00 */
[----:B------:R-:W-:-:S02]  /*5a8f0*/  IMAD.MOV.U32 R226, RZ, RZ, R42 ;  /* 0x000000ffffe27224 */ /* 0x000fc400078e002a */
[----:B------:R-:W-:Y:S02]  /*5a900*/  IMAD.MOV.U32 R208, RZ, RZ, R43 ;  /* 0x000000ffffd07224 */ /* 0x000fe400078e002b */
[----:B------:R-:W5:Y:S04]  /*5a910*/  LDSM.16.M88.4 R40, [R0+0x24100] ;  /* 0x024100000028783b */ /* 0x000f680000000200 */
[----:B-1----:R-:W-:Y:S04]  /*5a920*/  STL [R1+0x1e40], R6 ;  /* 0x001e400601007387 */ /* 0x002fe80000100800 */
[----:B------:R-:W-:Y:S04]  /*5a930*/  STL [R1+0x1e3c], R7 ;  /* 0x001e3c0701007387 */ /* 0x000fe80000100800 */
[----:B--2---:R-:W-:Y:S04]  /*5a940*/  STL [R1+0x1e34], R10 ;  /* 0x001e340a01007387 */ /* 0x004fe80000100800 */
[----:B------:R-:W-:Y:S04]  /*5a950*/  STL [R1+0x1e30], R11 ;  /* 0x001e300b01007387 */ /* 0x000fe80000100800 */
[----:B------:R-:W-:Y:S04]  /*5a960*/  STL [R1+0x1e44], R14 ;  /* 0x001e440e01007387 */ /* 0x000fe80000100800 */
[----:B------:R-:W-:Y:S04]  /*5a970*/  STL [R1+0x1e38], R15 ;  /* 0x001e380f01007387 */ /* 0x000fe80000100800 */
[----:B------:R-:W-:Y:S04]  /*5a980*/  STL [R1+0x1e4c], R18 ;  /* 0x001e4c1201007387 */ /* 0x000fe80000100800 */
[----:B------:R-:W-:Y:S01]  /*5a990*/  STL [R1+0x1e48], R19 ;  /* 0x001e481301007387 */ /* 0x000fe20000100800 */
[C---:B---3--:R-:W-:Y:S03]  /*5a9a0*/  HMMA.1688.F32.TF32 R72, R76.reuse, R4, R68 ;  /* 0x000000044c48723c */ /* 0x048fe60000081044 */
[----:B------:R-:W-:Y:S04]  /*5a9b0*/  STL [R1+0x1e54], R22 ;  /* 0x001e541601007387 */ /* 0x000fe80000100800 */
[----:B------:R-:W-:Y:S04]  /*5a9c0*/  STL [R1+0x1e50], R23 ;  /* 0x001e501701007387 */ /* 0x000fe80000100800 */
[----:B------:R-:W-:Y:S04]  /*5a9d0*/  STL [R1+0x1e5c], R26 ;  /* 0x001e5c1a01007387 */ /* 0x000fe80000100800 */
[----:B------:R-:W-:Y:S04]  /*5a9e0*/  STL [R1+0x1e58], R27 ;  /* 0x001e581b01007387 */ /* 0x000fe80000100800 */
[----:B----4-:R-:W-:Y:S04]  /*5a9f0*/  STL [R1+0x1e64], R30 ;  /* 0x001e641e01007387 */ /* 0x010fe80000100800 */
[----:B------:R-:W-:Y:S04]  /*5aa00*/  STL [R1+0x1e60], R31 ;  /* 0x001e601f01007387 */ /* 0x000fe80000100800 */
[----:B------:R-:W-:Y:S04]  /*5aa10*/  STL [R1+0x1e6c], R34 ;  /* 0x001e6c2201007387 */ /* 0x000fe80000100800 */
[----:B------:R-:W-:Y:S04]  /*5aa20*/  STL [R1+0x1e68], R35 ;  /* 0x001e682301007387 */ /* 0x000fe80000100800 */
[----:B------:R-:W-:Y:S04]  /*5aa30*/  STL [R1+0x1e74], R38 ;  /* 0x001e742601007387 */ /* 0x000fe80000100800 */
        /* <DEDUP_REMOVED lines=16> */
[----:B------:R-:W2:Y:S04]  /*5ab40*/  LDL.LU R68, [R1+0x400] ;  /* 0x0004000001447983 */ /* 0x000ea80000300800 */
[----:B------:R-:W-:Y:S04]  /*5ab50*/  STL.64 [R1+0xd0], R72 ;  /* 0x0000d04801007387 */ /* 0x000fe80000100a00 */
[----:B------:R1:W-:Y:S04]  /*5ab60*/  STL.64 [R1+0xd8], R74 ;  /* 0x0000d84a01007387 */ /* 0x0003e80000100a00 */
[----:B------:R-:W2:Y:S04]  /*5ab70*/  LDL.LU R69, [R1+0x404] ;  /* 0x0004040001457983 */ /* 0x000ea80000300800 */
[----:B------:R-:W2:Y:S04]  /*5ab80*/  LDL.LU R70, [R1+0x408] ;  /* 0x0004080001467983 */ /* 0x000ea80000300800 */
[----:B------:R-:W2:Y:S04]  /*5ab90*/  LDL.LU R71, [R1+0x40c] ;  /* 0x00040c0001477983 */ /* 0x000ea80000300800 */
[----:B------:R-:W3:Y:S04]  /*5aba0*/  LDL.LU R108, [R1+0x3f0] ;  /* 0x0003f000016c7983 */ /* 0x000ee80000300800 */
[----:B------:R-:W3:Y:S04]  /*5abb0*/  LDL.LU R109, [R1+0x3f4] ;  /* 0x0003f400016d7983 */ /* 0x000ee80000300800 */
[----:B------:R-:W3:Y:S04]  /*5abc0*/  LDL.LU R110, [R1+0x3f8] ;  /* 0x0003f800016e7983 */ /* 0x000ee80000300800 */
[----:B------:R-:W3:Y:S01]  /*5abd0*/  LDL.LU R111, [R1+0x3fc] ;  /* 0x0003fc00016f7983 */ /* 0x000ee20000300800 */
[C---:B-1----:R-:W-:Y:S11]  /*5abe0*/  HMMA.1688.F32.TF32 R72, R76.reuse, R8, R104 ;  /* 0x000000084c48723c */ /* 0x042ff60000081068 */
[----:B------:R-:W-:Y:S11]  /*5abf0*/  @!UPT UIADD3 URZ, URZ, URZ, URZ ;  /* 0x0000003f3f3ff290 */ /* 0x000ff6000fffe03f */
[----:B------:R-:W-:Y:S02]  /*5ac00*/  @!UPT UIADD3 URZ, URZ, URZ, URZ ;  /* 0x0000003f3f3ff290 */ /* 0x000fe4000fffe03f */
[----:B------:R-:W-:Y:S01]  /*5ac10*/  IMAD.MOV.U32 R58, RZ, RZ, R72 ;  /* 0x000000ffff3a7224 */ /* 0x000fe200078e0048 */
[----:B------:R-:W-:Y:S01]  /*5ac20*/  MOV R59, R73 ;  /* 0x00000049003b7202 */ /* 0x000fe20000000f00 */
[----:B------:R-:W-:Y:S02]  /*5ac30*/  IMAD.MOV.U32 R54, RZ, RZ, R74 ;  /* 0x000000ffff367224 */ /* 0x000fe400078e004a */
[----:B------:R-:W-:Y:S02]  /*5ac40*/  IMAD.MOV.U32 R55, RZ, RZ, R75 ;  /* 0x000000ffff377224 */ /* 0x000fe400078e004b */
[----:B------:R-:W-:Y:S03]  /*5ac50*/  HMMA.1688.F32.TF32 R72, R76, R12, R88 ;  /* 0x0000000c4c48723c */ /* 0x000fe60000081058 */
[----:B------:R1:W-:Y:S04]  /*5ac60*/  STL [R1+0x1ebc], R55 ;  /* 0x001ebc3701007387 */ /* 0x0003e80000100800 */
[----:B------:R4:W-:Y:S04]  /*5ac70*/  STL [R1+0x1eb8], R54 ;  /* 0x001eb83601007387 */ /* 0x0009e80000100800 */
[----:B------:R5:W-:Y:S04]  /*5ac80*/  STL [R1+0x1eb4], R59 ;  /* 0x001eb43b01007387 */ /* 0x000be80000100800 */
[----:B------:R1:W-:Y:S04]  /*5ac90*/  STL [R1+0x1eb0], R58 ;  /* 0x001eb03a01007387 */ /* 0x0003e80000100800 */
[----:B------:R-:W4:Y:S04]  /*5aca0*/  LDL.LU R104, [R1+0x3e0] ;  /* 0x0003e00001687983 */ /* 0x000f280000300800 */
[----:B------:R-:W4:Y:S01]  /*5acb0*/  LDL.LU R105, [R1+0x3e4] ;  /* 0x0003e40001697983 */ /* 0x000f220000300800 */
[----:B------:R-:W-:Y:S01]  /*5acc0*/  MOV R39, R75 ;  /* 0x0000004b00277202 */ /* 0x000fe20000000f00 */
[----:B------:R-:W-:-:S02]  /*5acd0*/  IMAD.MOV.U32 R38, RZ, RZ, R74 ;  /* 0x000000ffff267224 */ /* 0x000fc400078e004a */
        /* <DEDUP_REMOVED lines=8> */
[----:B------:R1:W-:Y:S04]  /*5ad60*/  STL [R1+0x1ecc], R39 ;  /* 0x001ecc2701007387 */ /* 0x0003e80000100800 */
[----:B------:R1:W-:Y:S04]  /*5ad70*/  STL [R1+0x1ec8], R38 ;  /* 0x001ec82601007387 */ /* 0x0003e80000100800 */
[----:B------:R1:W-:Y:S04]  /*5ad80*/  STL [R1+0x1ec4], R43 ;  /* 0x001ec42b01007387 */ /* 0x0003e80000100800 */
[----:B------:R1:W-:Y:S01]  /*5ad90*/  STL [R1+0x1ec0], R42 ;  /* 0x001ec02a01007387 */ /* 0x0003e20000100800 */
[C---:B--2---:R-:W-:Y:S11]  /*5ada0*/  HMMA.1688.F32.TF32 R68, R76.reuse, R16, R68 ;  /* 0x000000104c44723c */ /* 0x044ff60000081044 */
[----:B------:R-:W-:Y:S11]  /*5adb0*/  @!UPT UIADD3 URZ, URZ, URZ, URZ ;  /* 0x0000003f3f3ff290 */ /* 0x000ff6000fffe03f */
[----:B------:R-:W-:Y:S02]  /*5adc0*/  @!UPT UIADD3 URZ, URZ, URZ, URZ ;  /* 0x0000003f3f3ff290 */ /* 0x000fe4000fffe03f */
[----:B------:R-:W-:Y:S02]  /*5add0*/  IMAD.MOV.U32 R34, RZ, RZ, R68 ;  /* 0x000000ffff227224 */ /* 0x000fe400078e0044 */
[----:B------:R-:W-:Y:S01]  /*5ade0*/  IMAD.MOV.U32 R35, RZ, RZ, R69 ;  /* 0x000000ffff237224 */ /* 0x000fe200078e0045 */
[----:B------:R-:W2:Y:S01]  /*5adf0*/  LDL.LU R68, [R1+0x3c0] ;  /* 0x0003c00001447983 */ /* 0x000ea20000300800 */
[----:B------:R-:W-:Y:S02]  /*5ae00*/  IMAD.MOV.U32 R30, RZ, RZ, R70 ;  /* 0x000000ffff1e7224 */ /* 0x000fe400078e0046 */
[----:B------:R-:W-:Y:S01]  /*5ae10*/  IMAD.MOV.U32 R31, RZ, RZ, R71 ;  /* 0x000000ffff1f7224 */ /* 0x000fe200078e0047 */
[----:B------:R-:W2:Y:S04]  /*5ae20*/  LDL.LU R69, [R1+0x3c4] ;  /* 0x0003c40001457983 */ /* 0x000ea80000300800 */
[----:B------:R-:W2:Y:S04]  /*5ae30*/  LDL.LU R70, [R1+0x3c8] ;  /* 0x0003c80001467983 */ /* 0x000ea80000300800 */
[----:B------:R-:W2:Y:S01]  /*5ae40*/  LDL.LU R71, [R1+0x3cc] ;  /* 0x0003cc0001477983 */ /* 0x000ea20000300800 */
[----:B---3--:R-:W-:Y:S03]  /*5ae50*/  HMMA.1688.F32.TF32 R72, R76, R20, R108 ;  /* 0x000000144c48723c */ /* 0x008fe6000008106c */
[----:B------:R3:W-:Y:S04]  /*5ae60*/  STL [R1+0x1edc], R31 ;  /* 0x001edc1f01007387 */ /* 0x0007e80000100800 */
[----:B------:R-:W-:Y:S04]  /*5ae70*/  STL [R1+0x1ed8], R30 ;  /* 0x001ed81e01007387 */ /* 0x000fe80000100800 */
[----:B------:R1:W-:Y:S04]  /*5ae80*/  STL [R1+0x1ed4], R35 ;  /* 0x001ed42301007387 */ /* 0x0003e80000100800 */
[----:B------:R1:W-:Y:S09]  /*5ae90*/  STL [R1+0x1ed0], R34 ;  /* 0x001ed02201007387 */ /* 0x0003f20000100800 */
[----:B------:R-:W-:Y:S01]  /*5aea0*/  IMAD.MOV.U32 R23, RZ, RZ, R75 ;  /* 0x000000ffff177224 */ /* 0x000fe200078e004b */
[----:B------:R-:W-:Y:S01]  /*5aeb0*/  MOV R27, R73 ;  /* 0x00000049001b7202 */ /* 0x000fe20000000f00 */
[----:B------:R-:W-:-:S02]  /*5aec0*/  IMAD.MOV.U32 R22, RZ, RZ, R74 ;  /* 0x000000ffff167224 */ /* 0x000fc400078e004a */
[----:B------:R-:W-:Y:S01]  /*5aed0*/  IMAD.MOV.U32 R26, RZ, RZ, R72 ;  /* 0x000000ffff1a7224 */ /* 0x000fe200078e0048 */
[----:B------:R1:W-:Y:S04]  /*5aee0*/  STL [R1+0x1eec], R23 ;  /* 0x001eec1701007387 */ /* 0x0003e80000100800 */
[----:B------:R1:W-:Y:S04]  /*5aef0*/  STL [R1+0x1ee8], R22 ;  /* 0x001ee81601007387 */ /* 0x0003e80000100800 */
[----:B------:R1:W-:Y:S04]  /*5af00*/  STL [R1+0x1ee4], R27 ;  /* 0x001ee41b01007387 */ /* 0x0003e80000100800 */
[----:B------:R1:W-:Y:S04]  /*5af10*/  STL [R1+0x1ee0], R26 ;  /* 0x001ee01a01007387 */ /* 0x0003e80000100800 */
        /* <DEDUP_REMOVED lines=15> */
[----:B------:R-:W5:Y:S01]  /*5b010*/  LDL.LU R111, [R1+0x38c] ;  /* 0x00038c00016f7983 */ /* 0x000f620000300800 */
[----:B----4-:R-:W-:Y:S03]  /*5b020*/  HMMA.1688.F32.TF32 R72, R76, R24, R104 ;  /* 0x000000184c48723c */ /* 0x010fe60000081068 */
[----:B------:R-:W4:Y:S04]  /*5b030*/  LDL.LU R104, [R1+0x370] ;  /* 0x0003700001687983 */ /* 0x000f280000300800 */
[----:B------:R-:W4:Y:S04]  /*5b040*/  LDL.LU R105, [R1+0x374] ;  /* 0x0003740001697983 */ /* 0x000f280000300800 */
[----:B------:R-:W4:Y:S04]  /*5b050*/  LDL.LU R106, [R1+0x378] ;  /* 0x00037800016a7983 */ /* 0x000f280000300800 */
[----:B------:R-:W4:Y:S01]  /*5b060*/  LDL.LU R107, [R1+0x37c] ;  /* 0x00037c00016b7983 */ /* 0x000f220000300800 */
[----:B------:R-:W-:-:S08]  /*5b070*/  IMAD.MOV.U32 R0, RZ, RZ, R103 ;  /* 0x000000ffff007224 */ /* 0x000fd000078e0067 */
[----:B------:R-:W-:Y:S01]  /*5b080*/  IMAD.MOV.U32 R18, RZ, RZ, R72 ;  /* 0x000000ffff127224 */ /* 0x000fe200078e0048 */
[----:B------:R-:W-:Y:S01]  /*5b090*/  MOV R6, R75 ;  /* 0x0000004b00067202 */ /* 0x000fe20000000f00 */
[----:B------:R-:W-:Y:S02]  /*5b0a0*/  IMAD.MOV.U32 R19, RZ, RZ, R73 ;  /* 0x000000ffff137224 */ /* 0x000fe400078e0049 */
[----:B------:R-:W-:Y:S02]  /*5b0b0*/  IMAD.MOV.U32 R14, RZ, RZ, R74 ;  /* 0x000000ffff0e7224 */ /* 0x000fe400078e004a */
[C---:B------:R-:W-:Y:S08]  /*5b0c0*/  HMMA.1688.F32.TF32 R72, R76.reuse, R28, R88 ;  /* 0x0000001c4c48723c */ /* 0x040ff00000081058 */
[----:B--2---:R-:W-:Y:S11]  /*5b0d0*/  HMMA.1688.F32.TF32 R68, R76, R32, R68 ;  /* 0x000000204c44723c */ /* 0x004ff60000081044 */
[----:B------:R-:W-:Y:S11]  /*5b0e0*/  @!UPT UIADD3 URZ, URZ, URZ, URZ ;  /* 0x0000003f3f3ff290 */ /* 0x000ff6000fffe03f */
[----:B------:R-:W-:Y:S02]  /*5b0f0*/  @!UPT UIADD3 URZ, URZ, URZ, URZ ;  /* 0x0000003f3f3ff290 */ /* 0x000fe4000fffe03f */
[----:B------:R-:W-:Y:S01]  /*5b100*/  MOV R50, R68 ;  /* 0x0000004400327202 */ /* 0x000fe20000000f00 */
[----:B------:R-:W-:Y:S01]  /*5b110*/  IMAD.MOV.U32 R51, RZ, RZ, R69 ;  /* 0x000000ffff337224 */ /* 0x000fe200078e0045 */
[----:B------:R-:W2:Y:S01]  /*5b120*/  LDL.LU R68, [R1+0x360] ;  /* 0x0003600001447983 */ /* 0x000ea20000300800 */
[----:B------:R-:W-:Y:S02]  /*5b130*/  IMAD.MOV.U32 R46, RZ, RZ, R70 ;  /* 0x000000ffff2e7224 */ /* 0x000fe400078e0046 */
[----:B------:R-:W-:Y:S01]  /*5b140*/  IMAD.MOV.U32 R47, RZ, RZ, R71 ;  /* 0x000000ffff2f7224 */ /* 0x000fe200078e0047 */
        /* <DEDUP_REMOVED lines=11> */
[----:B------:R-:W-:-:S02]  /*5b200*/  IMAD.MOV.U32 R7, RZ, RZ, R72 ;  /* 0x000000ffff077224 */ /* 0x000fc400078e0048 */
[----:B------:R-:W-:Y:S02]  /*5b210*/  IMAD.MOV.U32 R15, RZ, RZ, R73 ;  /* 0x000000ffff0f7224 */ /* 0x000fe400078e0049 */
        /* <DEDUP_REMOVED lines=12> */
[----:B-1----:R-:W-:Y:S02]  /*5b2e0*/  IMAD.MOV.U32 R55, RZ, RZ, R72 ;  /* 0x000000ffff377224 */ /* 0x002fe400078e0048 */
[----:B------:R-:W-:Y:S02]  /*5b2f0*/  IMAD.MOV.U32 R54, RZ, RZ, R73 ;  /* 0x000000ffff367224 */ /* 0x000fe400078e0049 */
[----:B-----5:R-:W-:Y:S02]  /*5b300*/  IMAD.MOV.U32 R59, RZ, RZ, R74 ;  /* 0x000000ffff3b7224 */ /* 0x020fe400078e004a */
[----:B------:R-:W-:Y:S02]  /*5b310*/  IMAD.MOV.U32 R58, RZ, RZ, R75 ;  /* 0x000000ffff3a7224 */ /* 0x000fe400078e004b */
[C---:B------:R-:W-:Y:S11]  /*5b320*/  HMMA.1688.F32.TF32 R72, R76.reuse, R44, R112 ;  /* 0x0000002c4c48723c */ /* 0x040ff60000081070 */
        /* <DEDUP_REMOVED lines=13> */
[C---:B----4-:R-:W-:Y:S11]  /*5b400*/  HMMA.1688.F32.TF32 R72, R76.reuse, R52, R104 ;  /* 0x000000344c48723c */ /* 0x050ff60000081068 */
[----:B------:R-:W-:Y:S11]  /*5b410*/  @!UPT UIADD3 URZ, URZ, URZ, URZ ;  /* 0x0000003f3f3ff290 */ /* 0x000ff6000fffe03f */
[----:B------:R-:W-:Y:S02]  /*5b420*/  @!UPT UIADD3 URZ, URZ, URZ, URZ ;  /* 0x0000003f3f3ff290 */ /* 0x000fe4000fffe03f */
[----:B------:R-:W-:Y:S02]  /*5b430*/  IMAD.MOV.U32 R23, RZ, RZ, R72 ;  /* 0x000000ffff177224 */ /* 0x000fe400078e0048 */
[----:B------:R-:W-:Y:S02]  /*5b440*/  IMAD.MOV.U32 R22, RZ, RZ, R73 ;  /* 0x000000ffff167224 */ /* 0x000fe400078e0049 */
[----:B------:R-:W-:Y:S02]  /*5b450*/  IMAD.MOV.U32 R27, RZ, RZ, R74 ;  /* 0x000000ffff1b7224 */ /* 0x000fe400078e004a */
[----:B------:R-:W-:Y:S01]  /*5b460*/  IMAD.MOV.U32 R26, RZ, RZ, R75 ;  /* 0x000000ffff1a7224 */ /* 0x000fe200078e004b */
[C---:B--2---:R-:W-:Y:S08]  /*5b470*/  HMMA.1688.F32.TF32 R68, R76.reuse, R56, R68 ;  /* 0x000000384c44723c */ /* 0x044ff00000081044 */
[----:B------:R-:W-:Y:S11]  /*5b480*/  HMMA.1688.F32.TF32 R72, R76, R60, R100 ;  /* 0x0000003c4c48723c */ /* 0x000ff60000081064 */
[----:B------:R-:W-:Y:S04]  /*5b490*/  @!UPT UIADD3 URZ, URZ, URZ, URZ ;  /* 0x0000003f3f3ff290 */ /* 0x000fe8000fffe03f */
[----:B------:R-:W-:Y:S04]  /*5b4a0*/  STL.64 [R1+0x1d68], R70 ;  /* 0x001d684601007387 */ /* 0x000fe80000100a00 */
[----:B------:R1:W-:Y:S04]  /*5b4b0*/  STL.64 [R1+0x1d60], R68 ;  /* 0x001d604401007387 */ /* 0x0003e80000100a00 */
[----:B------:R-:W-:Y:S04]  /*5b4c0*/  STL.64 [R1+0x1d78], R74 ;  /* 0x001d784a01007387 */ /* 0x000fe80000100a00 */
[----:B------:R2:W-:Y:S04]  /*5b4d0*/  STL.64 [R1+0x1d70], R72 ;  /* 0x001d704801007387 */ /* 0x0005e80000100a00 */
[----:B------:R-:W1:Y:S04]  /*5b4e0*/  LDL.LU R164, [R1+0xe0] ;  /* 0x0000e00001a47983 */ /* 0x000e680000300800 */
[----:B------:R-:W1:Y:S04]  /*5b4f0*/  LDL.LU R165, [R1+0xe4] ;  /* 0x0000e40001a57983 */ /* 0x000e680000300800 */
[----:B------:R-:W1:Y:S04]  /*5b500*/  LDL.LU R166, [R1+0xe8] ;  /* 0x0000e80001a67983 */ /* 0x000e680000300800 */
[----:B------:R-:W1:Y:S04]  /*5b510*/  LDL.LU R167, [R1+0xec] ;  /* 0x0000ec0001a77983 */ /* 0x000e680000300800 */
[----:B------:R-:W2:Y:S04]  /*5b520*/  LDL.LU R168, [R1+0x230] ;  /* 0x0002300001a87983 */ /* 0x000ea80000300800 */
[----:B------:R-:W2:Y:S04]  /*5b530*/  LDL.LU R169, [R1+0x234] ;  /* 0x0002340001a97983 */ /* 0x000ea80000300800 */
[----:B------:R-:W2:Y:S04]  /*5b540*/  LDL.LU R170, [R1+0x238] ;  /* 0x0002380001aa7983 */ /* 0x000ea80000300800 */
[----:B------:R-:W2:Y:S01]  /*5b550*/  LDL.LU R171, [R1+0x23c] ;  /* 0x00023c0001ab7983 */ /* 0x000ea20000300800 */
[----:B------:R-:W-:-:S03]  /*5b560*/  IMAD.MOV.U32 R103, RZ, RZ, R84 ;  /* 0x000000ffff677224 */ /* 0x000fc600078e0054 */
[----:B------:R-:W3:Y:S01]  /*5b570*/  LDL.LU R80, [R1+0x240] ;  /* 0x0002400001507983 */ /* 0x000ee20000300800 */
[----:B------:R-:W-:-:S03]  /*5b580*/  IMAD.MOV.U32 R102, RZ, RZ, R85 ;  /* 0x000000ffff667224 */ /* 0x000fc600078e0055 */
[----:B------:R-:W3:Y:S01]  /*5b590*/  LDL.LU R81, [R1+0x244] ;  /* 0x0002440001517983 */ /* 0x000ee20000300800 */
[----:B------:R-:W-:-:S03]  /*5b5a0*/  IMAD.MOV.U32 R101, RZ, RZ, R86 ;  /* 0x000000ffff657224 */ /* 0x000fc600078e0056 */
[----:B------:R-:W3:Y:S01]  /*5b5b0*/  LDL.LU R82, [R1+0x248] ;  /* 0x0002480001527983 */ /* 0x000ee20000300800 */
[----:B------:R-:W-:-:S03]  /*5b5c0*/  MOV R100, R87 ;  /* 0x0000005700647202 */ /* 0x000fc60000000f00 */
[----:B------:R-:W3:Y:S01]  /*5b5d0*/  LDL.LU R83, [R1+0x24c] ;  /* 0x00024c0001537983 */ /* 0x000ee20000300800 */
[----:B------:R-:W-:Y:S03]  /*5b5e0*/  HMMA.1688.F32.TF32 R76, R76, R64, R88 ;  /* 0x000000404c4c723c */ /* 0x000fe60000081058 */
        /* <DEDUP_REMOVED lines=24> */
[----:B------:R-:W-:Y:S03]  /*5b770*/  HMMA.1688.F32.TF32 R100, R132, R32, R100 ;  /* 0x000000208464723c */ /* 0x000fe60000081064 */
[----:B------:R-:W5:Y:S04]  /*5b780*/  LDL.LU R112, [R1+0x1b0] ;  /* 0x0001b00001707983 */ /* 0x000f680000300800 */
[----:B------:R-:W5:Y:S04]  /*5b790*/  LDL.LU R113, [R1+0x1b4] ;  /* 0x0001b40001717983 */ /* 0x000f680000300800 */
[----:B------:R-:W5:Y:S04]  /*5b7a0*/  LDL.LU R114, [R1+0x1b8] ;  /* 0x0001b80001727983 */ /* 0x000f680000300800 */
[----:B------:R-:W5:Y:S04]  /*5b7b0*/  LDL.LU R115, [R1+0x1bc] ;  /* 0x0001bc0001737983 */ /* 0x000f680000300800 */
[----:B------:R-:W-:Y:S04]  /*5b7c0*/  STL.64 [R1+0x1d88], R78 ;  /* 0x001d884e01007387 */ /* 0x000fe80000100a00 */
[----:B------:R-:W-:Y:S01]  /*5b7d0*/  STL.64 [R1+0x1d80], R76 ;  /* 0x001d804c01007387 */ /* 0x000fe20000100a00 */
[----:B------:R-:W-:Y:S01]  /*5b7e0*/  IMAD.MOV.U32 R172, RZ, RZ, R128 ;  /* 0x000000ffffac7224 */ /* 0x000fe200078e0080 */
[----:B------:R-:W-:Y:S01]  /*5b7f0*/  MOV R173, R129 ;  /* 0x0000008100ad7202 */ /* 0x000fe20000000f00 */
[----:B------:R-:W-:-:S02]  /*5b800*/  IMAD.MOV.U32 R174, RZ, RZ, R130 ;  /* 0x000000ffffae7224 */ /* 0x000fc400078e0082 */
[----:B------:R-:W-:Y:S01]  /*5b810*/  IMAD.MOV.U32 R175, RZ, RZ, R131 ;  /* 0x000000ffffaf7224 */ /* 0x000fe200078e0083 */
[C---:B-1----:R-:W-:Y:S08]  /*5b820*/  HMMA.1688.F32.TF32 R68, R132.reuse, R12, R164 ;  /* 0x0000000c8444723c */ /* 0x042ff000000810a4 */
[C---:B--2---:R-:W-:Y:S08]  /*5b830*/  HMMA.1688.F32.TF32 R72, R132.reuse, R8, R168 ;  /* 0x000000088448723c */ /* 0x044ff000000810a8 */
[C---:B---3--:R-:W-:Y:S08]  /*5b840*/  HMMA.1688.F32.TF32 R80, R132.reuse, R4, R80 ;  /* 0x000000048450723c */ /* 0x048ff00000081050 */
[C---:B----4-:R-:W-:Y:S08]  /*5b850*/  HMMA.1688.F32.TF32 R84, R132.reuse, R16, R84 ;  /* 0x000000108454723c */ /* 0x050ff00000081054 */
[C---:B-----5:R-:W-:Y:S07]  /*5b860*/  HMMA.1688.F32.TF32 R88, R132.reuse, R20, R88 ;  /* 0x000000148458723c */ /* 0x060fee0000081058 */
[----:B------:R1:W-:Y:S01]  /*5b870*/  STL [R1+0x1d5c], R83 ;  /* 0x001d5c5301007387 */ /* 0x0003e20000100800 */
[----:B------:R-:W-:Y:S01]  /*5b880*/  HMMA.1688.F32.TF32 R92, R132, R24, R92 ;  /* 0x00000018845c723c */ /* 0x000fe2000008105c */
[----:B-1----:R-:W-:-:S02]  /*5b890*/  IMAD.MOV.U32 R83, RZ, RZ, R68 ;  /* 0x000000ffff537224 */ /* 0x002fc400078e0044 */
[----:B------:R-:W-:Y:S05]  /*5b8a0*/  STL [R1+0xe4], R69 ;  /* 0x0000e44501007387 */ /* 0x000fea0000100800 */
[C---:B------:R-:W-:Y:S01]  /*5b8b0*/  HMMA.1688.F32.TF32 R96, R132.reuse, R28, R96 ;  /* 0x0000001c8460723c */ /* 0x040fe20000081060 */
[----:B------:R-:W-:Y:S04]  /*5b8c0*/  STL.64 [R1+0xf0], R72 ;  /* 0x0000f04801007387 */ /* 0x000fe80000100a00 */
[----:B------:R-:W-:Y:S03]  /*5b8d0*/  STL.64 [R1+0xf8], R74 ;  /* 0x0000f84a01007387 */ /* 0x000fe60000100a00 */
[C---:B------:R-:W-:Y:S01]  /*5b8e0*/  HMMA.1688.F32.TF32 R104, R132.reuse, R36, R104 ;  /* 0x000000248468723c */ /* 0x040fe20000081068 */
[----:B------:R-:W-:Y:S04]  /*5b8f0*/  STL.64 [R1+0xe8], R70 ;  /* 0x0000e84601007387 */ /* 0x000fe80000100a00 */
[----:B------:R-:W-:Y:S03]  /*5b900*/  STL.64 [R1+0x1d98], R82 ;  /* 0x001d985201007387 */ /* 0x000fe60000100a00 */
[----:B------:R-:W-:Y:S01]  /*5b910*/  HMMA.1688.F32.TF32 R108, R132, R40, R108 ;  /* 0x00000028846c723c */ /* 0x000fe2000008106c */
[----:B------:R1:W-:Y:S04]  /*5b920*/  STL.64 [R1+0x1d90], R80 ;  /* 0x001d905001007387 */ /* 0x0003e80000100a00 */
[----:B------:R2:W-:Y:S04]  /*5b930*/  STL.64 [R1+0x1da8], R86 ;  /* 0x001da85601007387 */ /* 0x0005e80000100a00 */
[----:B------:R3:W-:Y:S04]  /*5b940*/  STL.64 [R1+0x1da0], R84 ;  /* 0x001da05401007387 */ /* 0x0007e80000100a00 */
[----:B------:R-:W-:Y:S04]  /*5b950*/  STL.64 [R1+0x1db8], R90 ;  /* 0x001db85a01007387 */ /* 0x000fe80000100a00 */
[----:B------:R4:W-:Y:S04]  /*5b960*/  STL.64 [R1+0x1db0], R88 ;  /* 0x001db05801007387 */ /* 0x0009e80000100a00 */
[----:B------:R-:W-:Y:S04]  /*5b970*/  STL.64 [R1+0x1dc8], R94 ;  /* 0x001dc85e01007387 */ /* 0x000fe80000100a00 */
        /* <DEDUP_REMOVED lines=8> */
[----:B------:R-:W-:Y:S01]  /*5ba00*/  STL.64 [R1+0x1e00], R108 ;  /* 0x001e006c01007387 */ /* 0x000fe20000100a00 */
[----:B------:R-:W-:-:S03]  /*5ba10*/  IMAD.MOV.U32 R164, RZ, RZ, R120 ;  /* 0x000000ffffa47224 */ /* 0x000fc600078e0078 */
[----:B------:R-:W2:Y:S01]  /*5ba20*/  LDL.LU R128, [R1+0x1f5c] ;  /* 0x001f5c0001807983 */ /* 0x000ea20000300800 */
[----:B------:R-:W-:-:S03]  /*5ba30*/  IMAD.MOV.U32 R165, RZ, RZ, R122 ;  /* 0x000000ffffa57224 */ /* 0x000fc600078e007a */
[----:B------:R-:W3:Y:S01]  /*5ba40*/  LDL.LU R129, [R1+0x1f58] ;  /* 0x001f580001817983 */ /* 0x000ee20000300800 */
[----:B------:R-:W-:-:S03]  /*5ba50*/  IMAD.MOV.U32 R166, RZ, RZ, R123 ;  /* 0x000000ffffa67224 */ /* 0x000fc600078e007b */
[----:B------:R-:W4:Y:S01]  /*5ba60*/  LDL.LU R130, [R1+0x1f54] ;  /* 0x001f540001827983 */ /* 0x000f220000300800 */
[----:B------:R-:W-:-:S03]  /*5ba70*/  IMAD.MOV.U32 R167, RZ, RZ, R121 ;  /* 0x000000ffffa77224 */ /* 0x000fc600078e0079 */
        /* <DEDUP_REMOVED lines=9> */
[----:B------:R-:W-:Y:S01]  /*5bb10*/  IMAD.MOV.U32 R190, RZ, RZ, R157 ;  /* 0x000000ffffbe7224 */ /* 0x000fe200078e009d */
[----:B------:R-:W5:Y:S01]  /*5bb20*/  LDL.LU R136, [R1+0x190] ;  /* 0x0001900001887983 */ /* 0x000f620000300800 */
[----:B------:R-:W-:Y:S01]  /*5bb30*/  IMAD.MOV.U32 R158, RZ, RZ, R137 ;  /* 0x000000ffff9e7224 */ /* 0x000fe200078e0089 */
[----:B------:R-:W-:Y:S01]  /*5bb40*/  MOV R157, R138 ;  /* 0x0000008a009d7202 */ /* 0x000fe20000000f00 */
[----:B------:R-:W-:Y:S01]  /*5bb50*/  IMAD.MOV.U32 R156, RZ, RZ, R139 ;  /* 0x000000ffff9c7224 */ /* 0x000fe200078e008b */
[----:B------:R-:W5:Y:S04]  /*5bb60*/  LDL.LU R137, [R1+0x194] ;  /* 0x0001940001897983 */ /* 0x000f680000300800 */
[----:B------:R-:W5:Y:S04]  /*5bb70*/  LDL.LU R138, [R1+0x198] ;  /* 0x00019800018a7983 */ /* 0x000f680000300800 */
[----:B------:R-:W5:Y:S04]  /*5bb80*/  LDL.LU R139, [R1+0x19c] ;  /* 0x00019c00018b7983 */ /* 0x000f680000300800 */
[----:B------:R-:W5:Y:S04]  /*5bb90*/  LDL.LU R116, [R1+0x1a0] ;  /* 0x0001a00001747983 */ /* 0x000f680000300800 */
[----:B------:R-:W5:Y:S04]  /*5bba0*/  LDL.LU R117, [R1+0x1a4] ;  /* 0x0001a40001757983 */ /* 0x000f680000300800 */
[----:B------:R-:W5:Y:S04]  /*5bbb0*/  LDL.LU R118, [R1+0x1a8] ;  /* 0x0001a80001767983 */ /* 0x000f680000300800 */
[----:B------:R-:W5:Y:S01]  /*5bbc0*/  LDL.LU R119, [R1+0x1ac] ;  /* 0x0001ac0001777983 */ /* 0x000f620000300800 */
        /* <DEDUP_REMOVED lines=13> */
[----:B---3--:R-:W-:Y:S02]  /*5bca0*/  IMAD.MOV.U32 R154, RZ, RZ, R129 ;  /* 0x000000ffff9a7224 */ /* 0x008fe400078e0081 */
[----:B----4-:R-:W-:Y:S02]  /*5bcb0*/  IMAD.MOV.U32 R153, RZ, RZ, R130 ;  /* 0x000000ffff997224 */ /* 0x010fe400078e0082 */
[----:B-----5:R-:W-:-:S02]  /*5bcc0*/  IMAD.MOV.U32 R151, RZ, RZ, R120 ;  /* 0x000000ffff977224 */ /* 0x020fc400078e0078 */
[----:B------:R-:W2:Y:S01]  /*5bcd0*/  LDL.LU R120, [R1+0x340] ;  /* 0x0003400001787983 */ /* 0x000ea20000300800 */
[----:B------:R-:W-:Y:S02]  /*5bce0*/  IMAD.MOV.U32 R149, RZ, RZ, R122 ;  /* 0x000000ffff957224 */ /* 0x000fe400078e007a */
[----:B------:R-:W-:Y:S02]  /*5bcf0*/  IMAD.MOV.U32 R148, RZ, RZ, R123 ;  /* 0x000000ffff947224 */ /* 0x000fe400078e007b */
[----:B------:R-:W-:Y:S02]  /*5bd00*/  IMAD.MOV.U32 R150, RZ, RZ, R121 ;  /* 0x000000ffff967224 */ /* 0x000fe400078e0079 */
[----:B------:R-:W2:Y:S04]  /*5bd10*/  LDL.LU R121, [R1+0x344] ;  /* 0x0003440001797983 */ /* 0x000ea80000300800 */
[----:B------:R-:W2:Y:S01]  /*5bd20*/  LDL.LU R122, [R1+0x348] ;  /* 0x00034800017a7983 */ /* 0x000ea20000300800 */
[----:B------:R-:W-:-:S03]  /*5bd30*/  IMAD.MOV.U32 R152, RZ, RZ, R131 ;  /* 0x000000ffff987224 */ /* 0x000fc600078e0083 */
        /* <DEDUP_REMOVED lines=17> */
[----:B------:R-:W3:Y:S04]  /*5be50*/  LDL.LU R176, [R1+0x290] ;  /* 0x0002900001b07983 */ /* 0x000ee80000300800 */
[----:B------:R-:W3:Y:S04]  /*5be60*/  LDL.LU R177, [R1+0x294] ;  /* 0x0002940001b17983 */ /* 0x000ee80000300800 */
[----:B------:R-:W3:Y:S04]  /*5be70*/  LDL.LU R178, [R1+0x298] ;  /* 0x0002980001b27983 */ /* 0x000ee80000300800 */
[----:B------:R-:W3:Y:S01]  /*5be80*/  LDL.LU R179, [R1+0x29c] ;  /* 0x00029c0001b37983 */ /* 0x000ee20000300800 */
[----:B------:R-:W-:Y:S01]  /*5be90*/  HMMA.1688.F32.TF32 R112, R132, R44, R112 ;  /* 0x0000002c8470723c */ /* 0x000fe20000081070 */
[----:B------:R-:W-:Y:S01]  /*5bea0*/  IMAD.MOV.U32 R192, RZ, RZ, R124 ;  /* 0x000000ffffc07224 */ /* 0x000fe200078e007c */
[----:B------:R-:W-:Y:S01]  /*5beb0*/  MOV R193, R125 ;  /* 0x0000007d00c17202 */ /* 0x000fe20000000f00 */
[----:B------:R-:W3:Y:S01]  /*5bec0*/  LDL.LU R124, [R1+0x1f3c] ;  /* 0x001f3c00017c7983 */ /* 0x000ee20000300800 */
[----:B------:R-:W-:-:S02]  /*5bed0*/  IMAD.MOV.U32 R194, RZ, RZ, R126 ;  /* 0x000000ffffc27224 */ /* 0x000fc400078e007e */
[----:B------:R-:W-:Y:S01]  /*5bee0*/  IMAD.MOV.U32 R195, RZ, RZ, R127 ;  /* 0x000000ffffc37224 */ /* 0x000fe200078e007f */
[----:B------:R-:W3:Y:S01]  /*5bef0*/  LDL.LU R125, [R1+0x1f38] ;  /* 0x001f3800017d7983 */ /* 0x000ee20000300800 */
[----:B------:R-:W-:Y:S03]  /*5bf00*/  HMMA.1688.F32.TF32 R116, R132, R48, R116 ;  /* 0x000000308474723c */ /* 0x000fe60000081074 */
[----:B------:R-:W3:Y:S04]  /*5bf10*/  LDL.LU R126, [R1+0x1f34] ;  /* 0x001f3400017e7983 */ /* 0x000ee80000300800 */
[----:B------:R-:W3:Y:S01]  /*5bf20*/  LDL.LU R127, [R1+0x1f30] ;  /* 0x001f3000017f7983 */ /* 0x000ee20000300800 */
[----:B-1----:R-:W-:-:S02]  /*5bf30*/  IMAD.MOV.U32 R80, RZ, RZ, R228 ;  /* 0x000000ffff507224 */ /* 0x002fc400078e00e4 */
[----:B------:R-:W-:-:S05]  /*5bf40*/  IMAD.MOV.U32 R81, RZ, RZ, R229 ;  /* 0x000000ffff517224 */ /* 0x000fca00078e00e5 */
[----:B------:R-:W-:Y:S04]  /*5bf50*/  STL.64 [R1+0x1e18], R114 ;  /* 0x001e187201007387 */ /* 0x000fe80000100a00 */
[----:B------:R-:W-:Y:S01]  /*5bf60*/  STL.64 [R1+0x1e10], R112 ;  /* 0x001e107001007387 */ /* 0x000fe20000100a00 */
[----:B------:R-:W-:-:S03]  /*5bf70*/  IMAD.MOV.U32 R82, RZ, RZ, R230 ;  /* 0x000000ffff527224 */ /* 0x000fc600078e00e6 */
[----:B------:R-:W-:Y:S01]  /*5bf80*/  STL.64 [R1+0x1e28], R118 ;  /* 0x001e287601007387 */ /* 0x000fe20000100a00 */
[----:B------:R-:W-:-:S03]  /*5bf90*/  MOV R83, R231 ;  /* 0x000000e700537202 */ /* 0x000fc60000000f00 */
[----:B------:R-:W-:Y:S04]  /*5bfa0*/  STL.64 [R1+0x1e20], R116 ;  /* 0x001e207401007387 */ /* 0x000fe80000100a00 */
[----:B------:R-:W3:Y:S04]  /*5bfb0*/  LDL.LU R228, [R1+0x1f2c] ;  /* 0x001f2c0001e47983 */ /* 0x000ee80000300800 */
[----:B------:R-:W3:Y:S04]  /*5bfc0*/  LDL.LU R229, [R1+0x1f28] ;  /* 0x001f280001e57983 */ /* 0x000ee80000300800 */
[----:B------:R-:W3:Y:S01]  /*5bfd0*/  LDL.LU R230, [R1+0x1f24] ;  /* 0x001f240001e67983 */ /* 0x000ee20000300800 */
[C---:B------:R-:W-:Y:S03]  /*5bfe0*/  HMMA.1688.F32.TF32 R148, R200.reuse, R12, R148 ;  /* 0x0000000cc894723c */ /* 0x040fe60000081094 */
[----:B------:R-:W3:Y:S04]  /*5bff0*/  LDL.LU R231, [R1+0x1f20] ;  /* 0x001f200001e77983 */ /* 0x000ee80000300800 */
[----:B------:R-:W3:Y:S01]  /*5c000*/  LDL.LU R220, [R1+0x160] ;  /* 0x0001600001dc7983 */ /* 0x000ee20000300800 */
[C---:B------:R-:W-:Y:S03]  /*5c010*/  HMMA.1688.F32.TF32 R152, R200.reuse, R16, R152 ;  /* 0x00000010c898723c */ /* 0x040fe60000081098 */
[----:B------:R-:W3:Y:S04]  /*5c020*/  LDL.LU R221, [R1+0x164] ;  /* 0x0001640001dd7983 */ /* 0x000ee80000300800 */
[----:B------:R-:W3:Y:S01]  /*5c030*/  LDL.LU R222, [R1+0x168] ;  /* 0x0001680001de7983 */ /* 0x000ee20000300800 */
[C---:B------:R-:W-:Y:S03]  /*5c040*/  HMMA.1688.F32.TF32 R156, R200.reuse, R20, R156 ;  /* 0x00000014c89c723c */ /* 0x040fe6000008109c */
[----:B------:R-:W3:Y:S05]  /*5c050*/  LDL.LU R223, [R1+0x16c] ;  /* 0x00016c0001df7983 */ /* 0x000eea0000300800 */
[----:B------:R-:W-:Y:S01]  /*5c060*/  HMMA.1688.F32.TF32 R164, R200, R28, R164 ;  /* 0x0000001cc8a4723c */ /* 0x000fe200000810a4 */
[----:B------:R-:W-:-:S07]  /*5c070*/  IMAD.MOV.U32 R87, RZ, RZ, R232 ;  /* 0x000000ffff577224 */ /* 0x000fce00078e00e8 */
[----:B------:R-:W-:Y:S01]  /*5c080*/  HMMA.1688.F32.TF32 R168, R200, R32, R168 ;  /* 0x00000020c8a8723c */ /* 0x000fe200000810a8 */
[----:B------:R-:W-:-:S07]  /*5c090*/  IMAD.MOV.U32 R86, RZ, RZ, R233 ;  /* 0x000000ffff567224 */ /* 0x000fce00078e00e9 */
[----:B------:R-:W-:Y:S01]  /*5c0a0*/  HMMA.1688.F32.TF32 R172, R200, R36, R172 ;  /* 0x00000024c8ac723c */ /* 0x000fe200000810ac */
[----:B------:R-:W-:-:S07]  /*5c0b0*/  IMAD.MOV.U32 R85, RZ, RZ, R234 ;  /* 0x000000ffff557224 */ /* 0x000fce00078e00ea */
[C---:B------:R-:W-:Y:S08]  /*5c0c0*/  HMMA.1688.F32.TF32 R180, R200.reuse, R44, R180 ;  /* 0x0000002cc8b4723c */ /* 0x040ff000000810b4 */
[C---:B------:R-:W-:Y:S08]  /*5c0d0*/  HMMA.1688.F32.TF32 R184, R200.reuse, R48, R184 ;  /* 0x00000030c8b8723c */ /* 0x040ff000000810b8 */
[C---:B------:R-:W-:Y:S08]  /*5c0e0*/  HMMA.1688.F32.TF32 R188, R200.reuse, R52, R188 ;  /* 0x00000034c8bc723c */ /* 0x040ff000000810bc */
[C---:B------:R-:W-:Y:S08]  /*5c0f0*/  HMMA.1688.F32.TF32 R192, R200.reuse, R56, R192 ;  /* 0x00000038c8c0723c */ /* 0x040ff000000810c0 */
[----:B------:R-:W-:Y:S01]  /*5c100*/  HMMA.1688.F32.TF32 R196, R200, R60, R196 ;  /* 0x0000003cc8c4723c */ /* 0x000fe200000810c4 */
        /* <DEDUP_REMOVED lines=9> */
[----:B------:R-:W-:Y:S01]  /*5c1a0*/  IMAD.MOV.U32 R68, RZ, RZ, R207 ;  /* 0x000000ffff447224 */ /* 0x000fe200078e00cf */
[C---:B----4-:R-:W-:Y:S08]  /*5c1b0*/  HMMA.1688.F32.TF32 R140, R200.reuse, R4, R140 ;  /* 0x00000004c88c723c */ /* 0x050ff0000008108c */
[C---:B-----5:R-:W-:Y:S08]  /*5c1c0*/  HMMA.1688.F32.TF32 R144, R200.reuse, R8, R144 ;  /* 0x00000008c890723c */ /* 0x060ff00000081090 */
[C---:B--2---:R-:W-:Y:S08]  /*5c1d0*/  HMMA.1688.F32.TF32 R160, R200.reuse, R24, R160 ;  /* 0x00000018c8a0723c */ /* 0x044ff000000810a0 */
[C---:B---3--:R-:W-:Y:S08]  /*5c1e0*/  HMMA.1688.F32.TF32 R176, R200.reuse, R40, R176 ;  /* 0x00000028c8b0723c */ /* 0x048ff000000810b0 */
[----:B------:R-:W-:Y:S01]  /*5c1f0*/  HMMA.1688.F32.TF32 R200, R200, R64, R216 ;  /* 0x00000040c8c8723c */ /* 0x000fe200000810d8 */
        /* <DEDUP_REMOVED lines=11> */
[----:B------:R-:W5:Y:S04]  /*5c2b0*/  LDL.LU R208, [R1+0x1f10] ;  /* 0x001f100001d07983 */ /* 0x000f680000300800 */
[----:B------:R-:W5:Y:S04]  /*5c2c0*/  LDL.LU R209, [R1+0x1f0c] ;  /* 0x001f0c0001d17983 */ /* 0x000f680000300800 */
[----:B------:R-:W2:Y:S04]  /*5c2d0*/  LDL.LU R204, [R1+0x1f08] ;  /* 0x001f080001cc7983 */ /* 0x000ea80000300800 */
[----:B------:R-:W2:Y:S04]  /*5c2e0*/  LDL.LU R205, [R1+0x1f04] ;  /* 0x001f040001cd7983 */ /* 0x000ea80000300800 */
[----:B------:R-:W2:Y:S04]  /*5c2f0*/  LDL.LU R206, [R1+0x1f00] ;  /* 0x001f000001ce7983 */ /* 0x000ea80000300800 */
        /* <DEDUP_REMOVED lines=9> */
[----:B------:R-:W-:-:S02]  /*5c390*/  IMAD.MOV.U32 R69, RZ, RZ, R210 ;  /* 0x000000ffff457224 */ /* 0x000fc400078e00d2 */
[----:B------:R-:W-:Y:S01]  /*5c3a0*/  IMAD.MOV.U32 R70, RZ, RZ, R211 ;  /* 0x000000ffff467224 */ /* 0x000fe200078e00d3 */
[----:B------:R-:W-:Y:S01]  /*5c3b0*/  MOV R73, R214 ;  /* 0x000000d600497202 */ /* 0x000fe20000000f00 */
[----:B------:R-:W-:Y:S01]  /*5c3c0*/  IMAD.MOV.U32 R71, RZ, RZ, R227 ;  /* 0x000000ffff477224 */ /* 0x000fe200078e00e3 */
[----:B------:R-:W5:Y:S01]  /*5c3d0*/  LDL.LU R210, [R1+0x1ef8] ;  /* 0x001ef80001d27983 */ /* 0x000f620000300800 */
[----:B------:R-:W-:Y:S02]  /*5c3e0*/  IMAD.MOV.U32 R72, RZ, RZ, R215 ;  /* 0x000000ffff487224 */ /* 0x000fe400078e00d7 */
[----:B------:R-:W-:Y:S01]  /*5c3f0*/  IMAD.MOV.U32 R74, RZ, RZ, R213 ;  /* 0x000000ffff4a7224 */ /* 0x000fe200078e00d5 */
[----:B------:R-:W5:Y:S01]  /*5c400*/  LDL.LU R211, [R1+0x1ef4] ;  /* 0x001ef40001d37983 */ /* 0x000f620000300800 */
[----:B------:R-:W-:-:S03]  /*5c410*/  IMAD.MOV.U32 R75, RZ, RZ, R212 ;  /* 0x000000ffff4b7224 */ /* 0x000fc600078e00d4 */
[----:B------:R-:W4:Y:S01]  /*5c420*/  LDL.LU R227, [R1+0x1ef0] ;  /* 0x001ef00001e37983 */ /* 0x000f220000300800 */
[----:B------:R-:W-:Y:S02]  /*5c430*/  IMAD.MOV.U32 R88, RZ, RZ, R50 ;  /* 0x000000ffff587224 */ /* 0x000fe400078e0032 */
[----:B------:R-:W-:Y:S02]  /*5c440*/  IMAD.MOV.U32 R89, RZ, RZ, R51 ;  /* 0x000000ffff597224 */ /* 0x000fe400078e0033 */
[----:B------:R-:W-:Y:S02]  /*5c450*/  IMAD.MOV.U32 R90, RZ, RZ, R46 ;  /* 0x000000ffff5a7224 */ /* 0x000fe400078e002e */
[----:B------:R-:W-:Y:S01]  /*5c460*/  IMAD.MOV.U32 R91, RZ, RZ, R47 ;  /* 0x000000ffff5b7224 */ /* 0x000fe200078e002f */
[----:B------:R-:W-:Y:S01]  /*5c470*/  MOV R97, R19 ;  /* 0x0000001300617202 */ /* 0x000fe20000000f00 */
[----:B------:R-:W-:Y:S01]  /*5c480*/  IMAD.MOV.U32 R96, RZ, RZ, R18 ;  /* 0x000000ffff607224 */ /* 0x000fe200078e0012 */
[----:B------:R-:W-:Y:S01]  /*5c490*/  MOV R95, R11 ;  /* 0x0000000b005f7202 */ /* 0x000fe20000000f00 */
[----:B------:R-:W-:Y:S01]  /*5c4a0*/  IMAD.MOV.U32 R98, RZ, RZ, R14 ;  /* 0x000000ffff627224 */ /* 0x000fe200078e000e */
[----:B------:R-:W-:Y:S01]  /*5c4b0*/  LDS R212, [R3+0x84800] ;  /* 0x0848000003d47984 */ /* 0x000fe20000000800 */
[----:B------:R-:W-:-:S02]  /*5c4c0*/  IMAD.MOV.U32 R99, RZ, RZ, R6 ;  /* 0x000000ffff637224 */ /* 0x000fc400078e0006 */
[----:B------:R-:W-:Y:S01]  /*5c4d0*/  IMAD.MOV.U32 R92, RZ, RZ, R7 ;  /* 0x000000ffff5c7224 */ /* 0x000fe200078e0007 */
[----:B------:R-:W-:Y:S01]  /*5c4e0*/  LDS R214, [R3+0x84c00] ;  /* 0x084c000003d67984 */ /* 0x000fe20000000800 */
[----:B------:R-:W-:Y:S02]  /*5c4f0*/  IMAD.MOV.U32 R93, RZ, RZ, R15 ;  /* 0x000000ffff5d7224 */ /* 0x000fe400078e000f */
[----:B------:R-:W-:Y:S01]  /*5c500*/  IMAD.MOV.U32 R94, RZ, RZ, R10 ;  /* 0x000000ffff5e7224 */ /* 0x000fe200078e000a */
[----:B------:R-:W-:Y:S04]  /*5c510*/  LDS R213, [R252+0x84800] ;  /* 0x08480000fcd57984 */ /* 0x000fe80000000800 */
[----:B------:R-:W2:Y:S01]  /*5c520*/  LDS R215, [R252+0x84c00] ;  /* 0x084c0000fcd77984 */ /* 0x000ea20000000800 */
[C---:B-1----:R-:W-:Y:S08]  /*5c530*/  HMMA.1688.F32.TF32 R68, R136.reuse, R64, R68 ;  /* 0x000000408844723c */ /* 0x042ff00000081044 */
[C---:B------:R-:W-:Y:S08]  /*5c540*/  HMMA.1688.F32.TF32 R84, R136.reuse, R48, R84 ;  /* 0x000000308854723c */ /* 0x040ff00000081054 */
[C---:B------:R-:W-:Y:S08]  /*5c550*/  HMMA.1688.F32.TF32 R72, R136.reuse, R60, R72 ;  /* 0x0000003c8848723c */ /* 0x040ff00000081048 */
[C---:B------:R-:W-:Y:S08]  /*5c560*/  HMMA.1688.F32.TF32 R76, R136.reuse, R56, R76 ;  /* 0x00000038884c723c */ /* 0x040ff0000008104c */
[----:B------:R-:W-:Y:S01]  /*5c570*/  HMMA.1688.F32.TF32 R80, R136, R52, R80 ;  /* 0x000000348850723c */ /* 0x000fe20000081050 */
[----:B------:R-:W-:-:S02]  /*5c580*/  IMAD.MOV.U32 R65, RZ, RZ, R68 ;  /* 0x000000ffff417224 */ /* 0x000fc400078e0044 */
[----:B------:R-:W-:Y:S02]  /*5c590*/  IMAD.MOV.U32 R64, RZ, RZ, R69 ;  /* 0x000000ffff407224 */ /* 0x000fe400078e0045 */
[----:B------:R-:W-:Y:S01]  /*5c5a0*/  IMAD.MOV.U32 R68, RZ, RZ, R23 ;  /* 0x000000ffff447224 */ /* 0x000fe200078e0017 */
[----:B------:R-:W-:Y:S01]  /*5c5b0*/  MOV R60, R71 ;  /* 0x00000047003c7202 */ /* 0x000fe20000000f00 */
[----:B------:R-:W-:Y:S02]  /*5c5c0*/  IMAD.MOV.U32 R61, RZ, RZ, R70 ;  /* 0x000000ffff3d7224 */ /* 0x000fe400078e0046 */
[----:B------:R-:W-:Y:S02]  /*5c5d0*/  IMAD.MOV.U32 R69, RZ, RZ, R22 ;  /* 0x000000ffff457224 */ /* 0x000fe400078e0016 */
[----:B------:R-:W-:Y:S01]  /*5c5e0*/  IMAD.MOV.U32 R70, RZ, RZ, R27 ;  /* 0x000000ffff467224 */ /* 0x000fe200078e001b */
[----:B------:R-:W-:Y:S01]  /*5c5f0*/  HMMA.1688.F32.TF32 R248, R136, R44, R248 ;  /* 0x0000002c88f8723c */ /* 0x000fe200000810f8 */
        /* <DEDUP_REMOVED lines=13> */
[----:B------:R-:W-:Y:S01]  /*5c6d0*/  MOV R52, R83 ;  /* 0x0000005300347202 */ /* 0x000fe20000000f00 */
[----:B------:R-:W-:-:S02]  /*5c6e0*/  IMAD.MOV.U32 R53, RZ, RZ, R82 ;  /* 0x000000ffff357224 */ /* 0x000fc400078e0052 */
[----:B------:R-:W-:Y:S02]  /*5c6f0*/  IMAD.MOV.U32 R82, RZ, RZ, R59 ;  /* 0x000000ffff527224 */ /* 0x000fe400078e003b */
[----:B------:R-:W-:Y:S01]  /*5c700*/  IMAD.MOV.U32 R83, RZ, RZ, R58 ;  /* 0x000000ffff537224 */ /* 0x000fe200078e003a */
[----:B--2---:R-:W-:Y:S11]  /*5c710*/  HMMA.1688.F32.TF32 R204, R136, R4, R204 ;  /* 0x0000000488cc723c */ /* 0x004ff600000810cc */
[----:B------:R-:W-:Y:S11]  /*5c720*/  @!UPT UIADD3 URZ, URZ, URZ, URZ ;  /* 0x0000003f3f3ff290 */ /* 0x000ff6000fffe03f */
[----:B------:R-:W-:Y:S01]  /*5c730*/  @!UPT UIADD3 URZ, URZ, URZ, URZ ;  /* 0x0000003f3f3ff290 */ /* 0x000fe2000fffe03f */
[----:B------:R1:W-:Y:S04]  /*5c740*/  STL [R1+0x1d58], R204 ;  /* 0x001d58cc01007387 */ /* 0x0003e80000100800 */
[----:B------:R2:W-:Y:S04]  /*5c750*/  STL [R1+0x1d54], R205 ;  /* 0x001d54cd01007387 */ /* 0x0005e80000100800 */
[----:B------:R1:W-:Y:S04]  /*5c760*/  STL [R1+0x1d50], R206 ;  /* 0x001d50ce01007387 */ /* 0x0003e80000100800 */
[----:B------:R1:W-:Y:S04]  /*5c770*/  STL [R1+0x1d4c], R207 ;  /* 0x001d4ccf01007387 */ /* 0x0003e80000100800 */
[----:B------:R1:W-:Y:S04]  /*5c780*/  STL.64 [R1+0x130], R84 ;  /* 0x0001305401007387 */ /* 0x0003e80000100a00 */
[----:B------:R1:W-:Y:S04]  /*5c790*/  STL.64 [R1+0x138], R86 ;  /* 0x0001385601007387 */ /* 0x0003e80000100a00 */
[----:B------:R-:W3:Y:S04]  /*5c7a0*/  LDL.LU R23, [R1+0x1eec] ;  /* 0x001eec0001177983 */ /* 0x000ee80000300800 */
[----:B------:R-:W4:Y:S04]  /*5c7b0*/  LDL.LU R22, [R1+0x1ee8] ;  /* 0x001ee80001167983 */ /* 0x000f280000300800 */
[----:B------:R-:W5:Y:S01]  /*5c7c0*/  LDL.LU R27, [R1+0x1ee4] ;  /* 0x001ee400011b7983 */ /* 0x000f620000300800 */
[----:B-1----:R-:W-:-:S03]  /*5c7d0*/  IMAD.MOV.U32 R204, RZ, RZ, R76 ;  /* 0x000000ffffcc7224 */ /* 0x002fc600078e004c */
[----:B------:R-:W5:Y:S01]  /*5c7e0*/  LDL.LU R26, [R1+0x1ee0] ;  /* 0x001ee000011a7983 */ /* 0x000f620000300800 */
[----:B--2---:R-:W-:-:S03]  /*5c7f0*/  IMAD.MOV.U32 R205, RZ, RZ, R77 ;  /* 0x000000ffffcd7224 */ /* 0x004fc600078e004d */
        /* <DEDUP_REMOVED lines=12> */
[----:B------:R-:W2:Y:S04]  /*5c8c0*/  LDL.LU R43, [R1+0x1ec4] ;  /* 0x001ec400012b7983 */ /* 0x000ea80000300800 */
[----:B------:R-:W2:Y:S04]  /*5c8d0*/  LDL.LU R42, [R1+0x1ec0] ;  /* 0x001ec000012a7983 */ /* 0x000ea80000300800 */
[----:B------:R-:W2:Y:S04]  /*5c8e0*/  LDL.LU R55, [R1+0x1ebc] ;  /* 0x001ebc0001377983 */ /* 0x000ea80000300800 */
[----:B------:R-:W2:Y:S04]  /*5c8f0*/  LDL.LU R54, [R1+0x1eb8] ;  /* 0x001eb80001367983 */ /* 0x000ea80000300800 */
[----:B------:R-:W2:Y:S04]  /*5c900*/  LDL.LU R59, [R1+0x1eb4] ;  /* 0x001eb400013b7983 */ /* 0x000ea80000300800 */
[----:B------:R-:W2:Y:S01]  /*5c910*/  LDL.LU R58, [R1+0x1eb0] ;  /* 0x001eb000013a7983 */ /* 0x000ea20000300800 */
[----:B------:R-:W-:Y:S01]  /*5c920*/  IMAD.MOV.U32 R84, RZ, RZ, R66 ;  /* 0x000000ffff547224 */ /* 0x000fe200078e0042 */
[----:B------:R-:W-:Y:S01]  /*5c930*/  MOV R85, R67 ;  /* 0x0000004300557202 */ /* 0x000fe20000000f00 */
[----:B------:R-:W-:Y:S01]  /*5c940*/  IMAD.MOV.U32 R86, RZ, RZ, R62 ;  /* 0x000000ffff567224 */ /* 0x000fe200078e003e */
[----:B------:R-:W2:Y:S01]  /*5c950*/  LDL.LU R66, [R1+0x1eac] ;  /* 0x001eac0001427983 */ /* 0x000ea20000300800 */
[----:B------:R-:W-:-:S03]  /*5c960*/  IMAD.MOV.U32 R87, RZ, RZ, R63 ;  /* 0x000000ffff577224 */ /* 0x000fc600078e003f */
[----:B------:R-:W2:Y:S04]  /*5c970*/  LDL.LU R67, [R1+0x1ea8] ;  /* 0x001ea80001437983 */ /* 0x000ea80000300800 */
[----:B------:R-:W2:Y:S04]  /*5c980*/  LDL.LU R62, [R1+0x1ea4] ;  /* 0x001ea400013e7983 */ /* 0x000ea80000300800 */
[----:B------:R-:W2:Y:S04]  /*5c990*/  LDL.LU R63, [R1+0x1ea0] ;  /* 0x001ea000013f7983 */ /* 0x000ea80000300800 */
[----:B------:R-:W2:Y:S04]  /*5c9a0*/  LDL.LU R116, [R1+0xd0] ;  /* 0x0000d00001747983 */ /* 0x000ea80000300800 */
[----:B------:R-:W2:Y:S04]  /*5c9b0*/  LDL.LU R117, [R1+0xd4] ;  /* 0x0000d40001757983 */ /* 0x000ea80000300800 */
[----:B------:R-:W2:Y:S04]  /*5c9c0*/  LDL.LU R118, [R1+0xd8] ;  /* 0x0000d80001767983 */ /* 0x000ea80000300800 */
[----:B------:R-:W2:Y:S01]  /*5c9d0*/  LDL.LU R119, [R1+0xdc] ;  /* 0x0000dc0001777983 */ /* 0x000ea20000300800 */
[----:B---3--:R-:W-:-:S02]  /*5c9e0*/  IMAD.MOV.U32 R103, RZ, RZ, R23 ;  /* 0x000000ffff677224 */ /* 0x008fc400078e0017 */
[----:B----4-:R-:W-:Y:S02]  /*5c9f0*/  IMAD.MOV.U32 R102, RZ, RZ, R22 ;  /* 0x000000ffff667224 */ /* 0x010fe400078e0016 */
[----:B-----5:R-:W-:Y:S02]  /*5ca00*/  IMAD.MOV.U32 R101, RZ, RZ, R27 ;  /* 0x000000ffff657224 */ /* 0x020fe400078e001b */
[----:B------:R-:W-:Y:S01]  /*5ca10*/  IMAD.MOV.U32 R100, RZ, RZ, R26 ;  /* 0x000000ffff647224 */ /* 0x000fe200078e001a */
[----:B--2---:R-:W-:Y:S01]  /*5ca20*/  MOV R107, R31 ;  /* 0x0000001f006b7202 */ /* 0x004fe20000000f00 */
[----:B------:R-:W-:Y:S02]  /*5ca30*/  IMAD.MOV.U32 R106, RZ, RZ, R30 ;  /* 0x000000ffff6a7224 */ /* 0x000fe400078e001e */
[----:B------:R-:W-:Y:S02]  /*5ca40*/  IMAD.MOV.U32 R105, RZ, RZ, R35 ;  /* 0x000000ffff697224 */ /* 0x000fe400078e0023 */
[----:B------:R-:W-:-:S02]  /*5ca50*/  IMAD.MOV.U32 R104, RZ, RZ, R34 ;  /* 0x000000ffff687224 */ /* 0x000fc400078e0022 */
[----:B------:R-:W-:Y:S02]  /*5ca60*/  IMAD.MOV.U32 R111, RZ, RZ, R39 ;  /* 0x000000ffff6f7224 */ /* 0x000fe400078e0027 */
[----:B------:R-:W-:Y:S01]  /*5ca70*/  IMAD.MOV.U32 R110, RZ, RZ, R38 ;  /* 0x000000ffff6e7224 */ /* 0x000fe200078e0026 */
[----:B------:R-:W-:Y:S02]  /*5ca80*/  MOV R109, R43 ;  /* 0x0000002b006d7202 */ /* 0x000fe40000000f00 */
[----:B------:R-:W-:Y:S01]  /*5ca90*/  MOV R115, R55 ;  /* 0x0000003700737202 */ /* 0x000fe20000000f00 */
[----:B------:R-:W-:Y:S02]  /*5caa0*/  IMAD.MOV.U32 R114, RZ, RZ, R54 ;  /* 0x000000ffff727224 */ /* 0x000fe400078e0036 */
[----:B------:R-:W-:Y:S02]  /*5cab0*/  IMAD.MOV.U32 R113, RZ, RZ, R59 ;  /* 0x000000ffff717224 */ /* 0x000fe400078e003b */
[----:B------:R-:W-:-:S02]  /*5cac0*/  IMAD.MOV.U32 R112, RZ, RZ, R58 ;  /* 0x000000ffff707224 */ /* 0x000fc400078e003a */
[----:B------:R-:W2:Y:S04]  /*5cad0*/  LDL.LU R58, [R1+0x1e9c] ;  /* 0x001e9c00013a7983 */ /* 0x000ea80000300800 */
[----:B------:R-:W2:Y:S04]  /*5cae0*/  LDL.LU R59, [R1+0x1e98] ;  /* 0x001e9800013b7983 */ /* 0x000ea80000300800 */
[----:B------:R-:W3:Y:S04]  /*5caf0*/  LDL.LU R54, [R1+0x1e94] ;  /* 0x001e940001367983 */ /* 0x000ee80000300800 */
[----:B------:R-:W3:Y:S01]  /*5cb00*/  LDL.LU R55, [R1+0x1e90] ;  /* 0x001e900001377983 */ /* 0x000ee20000300800 */
[----:B------:R-:W-:-:S03]  /*5cb10*/  IMAD.MOV.U32 R108, RZ, RZ, R42 ;  /* 0x000000ffff6c7224 */ /* 0x000fc600078e002a */
        /* <DEDUP_REMOVED lines=50> */
[----:B------:R-:W-:-:S07]  /*5ce40*/  IMAD.MOV.U32 R29, RZ, RZ, R106 ;  /* 0x000000ffff1d7224 */ /* 0x000fce00078e006a */
[----:B------:R-:W-:Y:S02]  /*5ce50*/  IMAD.MOV.U32 R5, RZ, RZ, R118 ;  /* 0x000000ffff057224 */ /* 0x000fe400078e0076 */
[----:B------:R-:W-:Y:S02]  /*5ce60*/  IMAD.MOV.U32 R4, RZ, RZ, R119 ;  /* 0x000000ffff047224 */ /* 0x000fe400078e0077 */
[----:B------:R-:W-:Y:S01]  /*5ce70*/  IMAD.MOV.U32 R9, RZ, RZ, R116 ;  /* 0x000000ffff097224 */ /* 0x000fe200078e0074 */
[----:B------:R-:W2:Y:S01]  /*5ce80*/  LDL.LU.64 R118, [R1+0x1e28] ;  /* 0x001e280001767983 */ /* 0x000ea20000300a00 */
[----:B------:R-:W-:-:S03]  /*5ce90*/  IMAD.MOV.U32 R8, RZ, RZ, R117 ;  /* 0x000000ffff087224 */ /* 0x000fc600078e0075 */
[----:B------:R-:W2:Y:S01]  /*5cea0*/  LDL.LU.64 R116, [R1+0x1e20] ;  /* 0x001e200001747983 */ /* 0x000ea20000300a00 */
[----:B------:R-:W-:Y:S01]  /*5ceb0*/  IMAD.MOV.U32 R21, RZ, RZ, R110 ;  /* 0x000000ffff157224 */ /* 0x000fe200078e006e */
[----:B------:R-:W-:Y:S01]  /*5cec0*/  MOV R20, R111 ;  /* 0x0000006f00147202 */ /* 0x000fe20000000f00 */
[----:B------:R-:W-:-:S04]  /*5ced0*/  IMAD.MOV.U32 R25, RZ, RZ, R108 ;  /* 0x000000ffff197224 */ /* 0x000fc800078e006c */
[----:B------:R-:W-:Y:S01]  /*5cee0*/  IMAD.MOV.U32 R13, RZ, RZ, R114 ;  /* 0x000000ffff0d7224 */ /* 0x000fe200078e0072 */
[----:B------:R-:W-:Y:S01]  /*5cef0*/  MOV R16, R113 ;  /* 0x0000007100107202 */ /* 0x000fe20000000f00 */
[----:B------:R-:W-:Y:S02]  /*5cf00*/  IMAD.MOV.U32 R12, RZ, RZ, R115 ;  /* 0x000000ffff0c7224 */ /* 0x000fe400078e0073 */
[----:B------:R-:W-:Y:S01]  /*5cf10*/  IMAD.MOV.U32 R17, RZ, RZ, R112 ;  /* 0x000000ffff117224 */ /* 0x000fe200078e0070 */
[----:B------:R-:W3:Y:S01]  /*5cf20*/  LDL.LU.64 R114, [R1+0x1e18] ;  /* 0x001e180001727983 */ /* 0x000ee20000300a00 */
[----:B------:R-:W-:-:S03]  /*5cf30*/  IMAD.MOV.U32 R24, RZ, RZ, R109 ;  /* 0x000000ffff187224 */ /* 0x000fc600078e006d */
[----:B------:R-:W3:Y:S01]  /*5cf40*/  LDL.LU.64 R112, [R1+0x1e10] ;  /* 0x001e100001707983 */ /* 0x000ee20000300a00 */
[----:B------:R-:W-:-:S03]  /*5cf50*/  IMAD.MOV.U32 R28, RZ, RZ, R107 ;  /* 0x000000ffff1c7224 */ /* 0x000fc600078e006b */
[----:B------:R-:W4:Y:S01]  /*5cf60*/  LDL.LU.64 R110, [R1+0x1e08] ;  /* 0x001e0800016e7983 */ /* 0x000f220000300a00 */
[----:B------:R-:W-:Y:S02]  /*5cf70*/  IMAD.MOV.U32 R33, RZ, RZ, R104 ;  /* 0x000000ffff217224 */ /* 0x000fe400078e0068 */
[----:B------:R-:W-:Y:S01]  /*5cf80*/  IMAD.MOV.U32 R32, RZ, RZ, R105 ;  /* 0x000000ffff207224 */ /* 0x000fe200078e0069 */
[----:B------:R-:W4:Y:S01]  /*5cf90*/  LDL.LU.64 R108, [R1+0x1e00] ;  /* 0x001e0000016c7983 */ /* 0x000f220000300a00 */
[----:B------:R-:W-:Y:S01]  /*5cfa0*/  IMAD.MOV.U32 R37, RZ, RZ, R102 ;  /* 0x000000ffff257224 */ /* 0x000fe200078e0066 */
[----:B------:R-:W-:Y:S01]  /*5cfb0*/  MOV R40, R101 ;  /* 0x0000006500287202 */ /* 0x000fe20000000f00 */
[----:B------:R-:W-:Y:S01]  /*5cfc0*/  IMAD.MOV.U32 R36, RZ, RZ, R103 ;  /* 0x000000ffff247224 */ /* 0x000fe200078e0067 */
[----:B------:R-:W5:Y:S01]  /*5cfd0*/  LDL.LU.64 R106, [R1+0x1df8] ;  /* 0x001df800016a7983 */ /* 0x000f620000300a00 */
[----:B------:R-:W-:-:S03]  /*5cfe0*/  IMAD.MOV.U32 R41, RZ, RZ, R100 ;  /* 0x000000ffff297224 */ /* 0x000fc600078e0064 */
[----:B------:R-:W5:Y:S04]  /*5cff0*/  LDL.LU.64 R104, [R1+0x1df0] ;  /* 0x001df00001687983 */ /* 0x000f680000300a00 */
[----:B------:R-:W2:Y:S04]  /*5d000*/  LDL.LU.64 R102, [R1+0x1de8] ;  /* 0x001de80001667983 */ /* 0x000ea80000300a00 */
        /* <DEDUP_REMOVED lines=31> */
[----:B-1----:R-:W3:Y:S04]  /*5d200*/  LDL.LU.64 R70, [R1+0x1d68] ;  /* 0x001d680001467983 */ /* 0x002ee80000300a00 */
[----:B------:R-:W3:Y:S01]  /*5d210*/  LDL.LU.64 R68, [R1+0x1d60] ;  /* 0x001d600001447983 */ /* 0x000ee20000300a00 */
[C---:B--2---:R-:W-:Y:S08]  /*5d220*/  HMMA.1688.F32.TF32 R72, R212.reuse, R62, R72 ;  /* 0x0000003ed448723c */ /* 0x044ff00000081048 */
[C---:B---3--:R-:W-:Y:S11]  /*5d230*/  HMMA.1688.F32.TF32 R68, R212.reuse, R58, R68 ;  /* 0x0000003ad444723c */ /* 0x048ff60000081044 */
[----:B------:R-:W-:Y:S11]  /*5d240*/  @!UPT UIADD3 URZ, URZ, URZ, URZ ;  /* 0x0000003f3f3ff290 */ /* 0x000ff6000fffe03f */
[----:B------:R-:W-:Y:S01]  /*5d250*/  @!UPT UIADD3 URZ, URZ, URZ, URZ ;  /* 0x0000003f3f3ff290 */ /* 0x000fe2000fffe03f */
[----:B------:R-:W-:Y:S04]  /*5d260*/  STL.64 [R1+0x390], R68 ;  /* 0x0003904401007387 */ /* 0x000fe80000100a00 */
[----:B------:R1:W-:Y:S02]  /*5d270*/  STL.64 [R1+0x398], R70 ;  /* 0x0003984601007387 */ /* 0x0003e40000100a00 */
[----:B-1----:R-:W-:Y:S02]  /*5d280*/  HMMA.1688.F32.TF32 R68, R212, R66, R76 ;  /* 0x00000042d444723c */ /* 0x002fe4000008104c */
[----:B------:R-:W2:Y:S04]  /*5d290*/  LDL.LU R212, [R1+0xf0] ;  /* 0x0000f00001d47983 */ /* 0x000ea80000300800 */
[----:B------:R-:W-:Y:S04]  /*5d2a0*/  STL.64 [R1+0x380], R72 ;  /* 0x0003804801007387 */ /* 0x000fe80000100a00 */
[----:B------:R-:W-:Y:S01]  /*5d2b0*/  STL.64 [R1+0x388], R74 ;  /* 0x0003884a01007387 */ /* 0x000fe20000100a00 */
[----:B------:R-:W-:-:S03]  /*5d2c0*/  IMAD.MOV.U32 R76, RZ, RZ, R83 ;  /* 0x000000ffff4c7224 */ /* 0x000fc600078e0053 */
[----:B------:R-:W-:Y:S04]  /*5d2d0*/  LDS R72, [R3+0x84880] ;  /* 0x0848800003487984 */ /* 0x000fe80000000800 */
[----:B------:R-:W-:Y:S04]  /*5d2e0*/  LDS R74, [R3+0x84c80] ;  /* 0x084c8000034a7984 */ /* 0x000fe80000000800 */
[----:B------:R-:W-:Y:S04]  /*5d2f0*/  LDS R73, [R252+0x84880] ;  /* 0x08488000fc497984 */ /* 0x000fe80000000800 */
[----:B------:R-:W-:Y:S04]  /*5d300*/  STL.64 [R1+0x250], R68 ;  /* 0x0002504401007387 */ /* 0x000fe80000100a00 */
[----:B------:R-:W-:Y:S04]  /*5d310*/  STL.64 [R1+0x258], R70 ;  /* 0x0002584601007387 */ /* 0x000fe80000100a00 */
[----:B------:R-:W2:Y:S04]  /*5d320*/  LDL.LU R213, [R1+0xf4] ;  /* 0x0000f40001d57983 */ /* 0x000ea80000300800 */
[----:B------:R-:W2:Y:S04]  /*5d330*/  LDL.LU R214, [R1+0xf8] ;  /* 0x0000f80001d67983 */ /* 0x000ea80000300800 */
[----:B------:R-:W2:Y:S04]  /*5d340*/  LDL.LU R215, [R1+0xfc] ;  /* 0x0000fc0001d77983 */ /* 0x000ea80000300800 */
[----:B------:R-:W3:Y:S04]  /*5d350*/  LDL.LU R83, [R1+0x1d5c] ;  /* 0x001d5c0001537983 */ /* 0x000ee80000300800 */
[----:B------:R-:W2:Y:S04]  /*5d360*/  LDL.LU R77, [R1+0xe4] ;  /* 0x0000e400014d7983 */ /* 0x000ea80000300800 */
[----:B------:R-:W2:Y:S04]  /*5d370*/  LDL.LU R78, [R1+0xe8] ;  /* 0x0000e800014e7983 */ /* 0x000ea80000300800 */
[----:B------:R-:W2:Y:S04]  /*5d380*/  LDL.LU R79, [R1+0xec] ;  /* 0x0000ec00014f7983 */ /* 0x000ea80000300800 */
[----:B------:R-:W1:Y:S04]  /*5d390*/  LDS R75, [R252+0x84c80] ;  /* 0x084c8000fc4b7984 */ /* 0x000e680000000800 */
[----:B------:R-:W-:Y:S04]  /*5d3a0*/  LDS R68, [R0+0x84880] ;  /* 0x0848800000447984 */ /* 0x000fe80000000800 */
[----:B------:R-:W-:Y:S04]  /*5d3b0*/  LDS R70, [R0+0x84c80] ;  /* 0x084c800000467984 */ /* 0x000fe80000000800 */
[----:B------:R-:W-:Y:S04]  /*5d3c0*/  LDS R69, [R2+0x84880] ;  /* 0x0848800002457984 */ /* 0x000fe80000000800 */
[----:B------:R-:W1:Y:S01]  /*5d3d0*/  LDS R71, [R2+0x84c80] ;  /* 0x084c800002477984 */ /* 0x000e620000000800 */
[C---:B---3--:R-:W-:Y:S11]  /*5d3e0*/  HMMA.1688.F32.TF32 R80, R136.reuse, R6, R80 ;  /* 0x000000068850723c */ /* 0x048ff60000081050 */
[----:B------:R-:W-:Y:S11]  /*5d3f0*/  @!UPT UIADD3 URZ, URZ, URZ, URZ ;  /* 0x0000003f3f3ff290 */ /* 0x000ff6000fffe03f */
[----:B------:R-:W-:Y:S01]  /*5d400*/  @!UPT UIADD3 URZ, URZ, URZ, URZ ;  /* 0x0000003f3f3ff290 */ /* 0x000fe2000fffe03f */
[----:B------:R-:W-:Y:S04]  /*5d410*/  STL.64 [R1+0x240], R80 ;  /* 0x0002405001007387 */ /* 0x000fe80000100a00 */
[----:B------:R2:W-:Y:S02]  /*5d420*/  STL.64 [R1+0x248], R82 ;  /* 0x0002485201007387 */ /* 0x0005e40000100a00 */
[C---:B--2---:R-:W-:Y:S08]  /*5d430*/  HMMA.1688.F32.TF32 R80, R136.reuse, R10, R212 ;  /* 0x0000000a8850723c */ /* 0x044ff000000810d4 */
[C---:B------:R-:W-:Y:S08]  /*5d440*/  HMMA.1688.F32.TF32 R212, R136.reuse, R14, R76 ;  /* 0x0000000e88d4723c */ /* 0x040ff0000008104c */
[C---:B------:R-:W-:Y:S07]  /*5d450*/  HMMA.1688.F32.TF32 R76, R136.reuse, R22, R88 ;  /* 0x00000016884c723c */ /* 0x040fee0000081058 */
[----:B------:R-:W-:Y:S04]  /*5d460*/  STL.64 [R1+0x230], R80 ;  /* 0x0002305001007387 */ /* 0x000fe80000100a00 */
[----:B------:R2:W-:Y:S02]  /*5d470*/  STL.64 [R1+0x238], R82 ;  /* 0x0002385201007387 */ /* 0x0005e40000100a00 */
[C---:B--2---:R-:W-:Y:S02]  /*5d480*/  HMMA.1688.F32.TF32 R80, R136.reuse, R18, R84 ;  /* 0x000000128850723c */ /* 0x044fe40000081054 */
[----:B------:R-:W-:Y:S04]  /*5d490*/  STL.64 [R1+0x60], R212 ;  /* 0x000060d401007387 */ /* 0x000fe80000100a00 */
[----:B------:R-:W-:Y:S02]  /*5d4a0*/  STL.64 [R1+0x68], R214 ;  /* 0x000068d601007387 */ /* 0x000fe40000100a00 */
[C---:B------:R-:W-:Y:S11]  /*5d4b0*/  HMMA.1688.F32.TF32 R84, R136.reuse, R26, R92 ;  /* 0x0000001a8854723c */ /* 0x040ff6000008105c */
[----:B------:R-:W-:Y:S04]  /*5d4c0*/  @!UPT UIADD3 URZ, URZ, URZ, URZ ;  /* 0x0000003f3f3ff290 */ /* 0x000fe8000fffe03f */
[----:B------:R-:W-:Y:S04]  /*5d4d0*/  STL.64 [R1+0x220], R80 ;  /* 0x0002205001007387 */ /* 0x000fe80000100a00 */
[----:B------:R2:W-:Y:S04]  /*5d4e0*/  STL.64 [R1+0x228], R82 ;  /* 0x0002285201007387 */ /* 0x0005e80000100a00 */
[----:B------:R-:W-:Y:S04]  /*5d4f0*/  STL.64 [R1+0x210], R76 ;  /* 0x0002104c01007387 */ /* 0x000fe80000100a00 */
[----:B------:R3:W-:Y:S01]  /*5d500*/  STL.64 [R1+0x218], R78 ;  /* 0x0002184e01007387 */ /* 0x0007e20000100a00 */
[C---:B--2---:R-:W-:Y:S08]  /*5d510*/  HMMA.1688.F32.TF32 R80, R136.reuse, R30, R96 ;  /* 0x0000001e8850723c */ /* 0x044ff00000081060 */
[C---:B---3--:R-:W-:Y:S01]  /*5d520*/  HMMA.1688.F32.TF32 R76, R136.reuse, R34, R100 ;  /* 0x00000022884c723c */ /* 0x048fe20000081064 */
[----:B------:R-:W-:Y:S04]  /*5d530*/  STL.64 [R1+0x200], R84 ;  /* 0x0002005401007387 */ /* 0x000fe80000100a00 */
[----:B------:R5:W-:Y:S10]  /*5d540*/  STL.64 [R1+0x208], R86 ;  /* 0x0002085601007387 */ /* 0x000bf40000100a00 */
[----:B------:R-:W-:Y:S01]  /*5d550*/  STL.64 [R1+0x1f0], R80 ;  /* 0x0001f05001007387 */ /* 0x000fe20000100a00 */
[C---:B-----5:R-:W-:Y:S03]  /*5d560*/  HMMA.1688.F32.TF32 R84, R136.reuse, R38, R104 ;  /* 0x000000268854723c */ /* 0x060fe60000081068 */
[----:B------:R4:W-:Y:S04]  /*5d570*/  STL.64 [R1+0x1f8], R82 ;  /* 0x0001f85201007387 */ /* 0x0009e80000100a00 */
[----:B------:R-:W-:Y:S04]  /*5d580*/  STL.64 [R1+0x1e0], R76 ;  /* 0x0001e04c01007387 */ /* 0x000fe80000100a00 */
[----:B------:R2:W-:Y:S01]  /*5d590*/  STL.64 [R1+0x1e8], R78 ;  /* 0x0001e84e01007387 */ /* 0x0005e20000100a00 */
[C---:B----4-:R-:W-:Y:S08]  /*5d5a0*/  HMMA.1688.F32.TF32 R80, R136.reuse, R42, R108 ;  /* 0x0000002a8850723c */ /* 0x050ff0000008106c */
[C---:B--2---:R-:W-:Y:S03]  /*5d5b0*/  HMMA.1688.F32.TF32 R76, R136.reuse, R46, R112 ;  /* 0x0000002e884c723c */ /* 0x044fe60000081070 */
[----:B------:R-:W-:Y:S04]  /*5d5c0*/  STL.64 [R1+0x1d0], R84 ;  /* 0x0001d05401007387 */ /* 0x000fe80000100a00 */
[----:B------:R2:W-:Y:S01]  /*5d5d0*/  STL.64 [R1+0x1d8], R86 ;  /* 0x0001d85601007387 */ /* 0x0005e20000100a00 */
[----:B------:R-:W-:Y:S01]  /*5d5e0*/  HMMA.1688.F32.TF32 R212, R136, R66, R132 ;  /* 0x0000004288d4723c */ /* 0x000fe20000081084 */
[----:B------:R-:W-:-:S02]  /*5d5f0*/  IMAD.MOV.U32 R88, RZ, RZ, R206 ;  /* 0x000000ffff587224 */ /* 0x000fc400078e00ce */
[----:B------:R-:W-:Y:S01]  /*5d600*/  IMAD.MOV.U32 R89, RZ, RZ, R207 ;  /* 0x000000ffff597224 */ /* 0x000fe200078e00cf */
[----:B------:R-:W-:Y:S01]  /*5d610*/  MOV R90, R53 ;  /* 0x00000035005a7202 */ /* 0x000fe20000000f00 */
[----:B------:R-:W-:Y:S01]  /*5d620*/  IMAD.MOV.U32 R91, RZ, RZ, R52 ;  /* 0x000000ffff5b7224 */ /* 0x000fe200078e0034 */
[----:B------:R-:W-:Y:S04]  /*5d630*/  LDS R112, [R3+0x85000] ;  /* 0x0850000003707984 */ /* 0x000fe80000000800 */
[----:B------:R-:W-:Y:S04]  /*5d640*/  STL.64 [R1+0x1c0], R80 ;  /* 0x0001c05001007387 */ /* 0x000fe80000100a00 */
[----:B------:R-:W-:Y:S04]  /*5d650*/  STL.64 [R1+0x1c8], R82 ;  /* 0x0001c85201007387 */ /* 0x000fe80000100a00 */
[----:B------:R-:W-:Y:S04]  /*5d660*/  STL.64 [R1+0x1b0], R76 ;  /* 0x0001b04c01007387 */ /* 0x000fe80000100a00 */
[----:B------:R3:W-:Y:S01]  /*5d670*/  STL.64 [R1+0x1b8], R78 ;  /* 0x0001b84e01007387 */ /* 0x0007e20000100a00 */
[C---:B--2---:R-:W-:Y:S03]  /*5d680*/  HMMA.1688.F32.TF32 R84, R136.reuse, R50, R116 ;  /* 0x000000328854723c */ /* 0x044fe60000081074 */
[----:B------:R-:W-:Y:S04]  /*5d690*/  LDS R114, [R3+0x85400] ;  /* 0x0854000003727984 */ /* 0x000fe80000000800 */
[----:B------:R-:W-:Y:S01]  /*5d6a0*/  LDS R113, [R252+0x85000] ;  /* 0x08500000fc717984 */ /* 0x000fe20000000800 */
[C---:B---3--:R-:W-:Y:S03]  /*5d6b0*/  HMMA.1688.F32.TF32 R76, R136.reuse, R58, R124 ;  /* 0x0000003a884c723c */ /* 0x048fe6000008107c */
[----:B------:R-:W-:Y:S05]  /*5d6c0*/  LDS R115, [R252+0x85400] ;  /* 0x08540000fc737984 */ /* 0x000fea0000000800 */
[----:B------:R-:W-:Y:S07]  /*5d6d0*/  HMMA.1688.F32.TF32 R80, R136, R54, R120 ;  /* 0x000000368850723c */ /* 0x000fee0000081078 */
[----:B------:R-:W-:Y:S04]  /*5d6e0*/  STL.64 [R1+0x1a0], R84 ;  /* 0x0001a05401007387 */ /* 0x000fe80000100a00 */
[----:B------:R-:W-:Y:S05]  /*5d6f0*/  STL.64 [R1+0x1a8], R86 ;  /* 0x0001a85601007387 */ /* 0x000fea0000100a00 */
[----:B------:R-:W-:Y:S01]  /*5d700*/  IMAD.MOV.U32 R119, RZ, RZ, R76 ;  /* 0x000000ffff777224 */ /* 0x000fe200078e004c */
[----:B------:R-:W-:Y:S01]  /*5d710*/  MOV R117, R78 ;  /* 0x0000004e00757202 */ /* 0x000fe20000000f00 */
[----:B------:R-:W-:-:S02]  /*5d720*/  IMAD.MOV.U32 R118, RZ, RZ, R77 ;  /* 0x000000ffff767224 */ /* 0x000fc400078e004d */
[----:B------:R-:W-:Y:S02]  /*5d730*/  IMAD.MOV.U32 R116, RZ, RZ, R79 ;  /* 0x000000ffff747224 */ /* 0x000fe400078e004f */
[----:B------:R-:W-:Y:S01]  /*5d740*/  HMMA.1688.F32.TF32 R76, R136, R62, R128 ;  /* 0x0000003e884c723c */ /* 0x000fe20000081080 */
[----:B------:R-:W-:Y:S04]  /*5d750*/  STL.64 [R1+0x370], R80 ;  /* 0x0003705001007387 */ /* 0x000fe80000100a00 */
[----:B------:R1:W-:Y:S03]  /*5d760*/  STL.64 [R1+0x378], R82 ;  /* 0x0003785201007387 */ /* 0x0003e60000100a00 */
[C---:B-1----:R-:W-:Y:S01]  /*5d770*/  HMMA.1688.F32.TF32 R80, R72.reuse, R6, R140 ;  /* 0x000000064850723c */ /* 0x042fe2000008108c */
[----:B------:R-:W-:Y:S11]  /*5d780*/  STL [R1+0x1d44], R212 ;  /* 0x001d44d401007387 */ /* 0x000ff60000100800 */
[----:B------:R-:W-:Y:S03]  /*5d790*/  @!UPT UIADD3 URZ, URZ, URZ, URZ ;  /* 0x0000003f3f3ff290 */ /* 0x000fe6000fffe03f */
[----:B------:R-:W-:Y:S04]  /*5d7a0*/  STL.64 [R1+0x350], R76 ;  /* 0x0003504c01007387 */ /* 0x000fe80000100a00 */
[----:B------:R1:W-:Y:S01]  /*5d7b0*/  STL.64 [R1+0x358], R78 ;  /* 0x0003584e01007387 */ /* 0x0003e20000100a00 */
[C---:B------:R-:W-:Y:S03]  /*5d7c0*/  HMMA.1688.F32.TF32 R84, R72.reuse, R14, R148 ;  /* 0x0000000e4854723c */ /* 0x040fe60000081094 */
[----:B------:R-:W-:Y:S04]  /*5d7d0*/  STL [R1+0x1d40], R213 ;  /* 0x001d40d501007387 */ /* 0x000fe80000100800 */
[----:B------:R-:W-:Y:S01]  /*5d7e0*/  STL [R1+0x1d3c], R214 ;  /* 0x001d3cd601007387 */ /* 0x000fe20000100800 */
[C---:B-1----:R-:W-:Y:S03]  /*5d7f0*/  HMMA.1688.F32.TF32 R76, R72.reuse, R10, R144 ;  /* 0x0000000a484c723c */ /* 0x042fe60000081090 */
[----:B------:R-:W-:Y:S04]  /*5d800*/  STL [R1+0x1d38], R215 ;  /* 0x001d38d701007387 */ /* 0x000fe80000100800 */
[----:B------:R-:W-:Y:S04]  /*5d810*/  STL.64 [R1+0x340], R80 ;  /* 0x0003405001007387 */ /* 0x000fe80000100a00 */
[----:B------:R1:W-:Y:S02]  /*5d820*/  STL.64 [R1+0x348], R82 ;  /* 0x0003485201007387 */ /* 0x0003e40000100a00 */
[C---:B-1----:R-:W-:Y:S10]  /*5d830*/  HMMA.1688.F32.TF32 R80, R72.reuse, R18, R152 ;  /* 0x000000124850723c */ /* 0x042ff40000081098 */
[----:B------:R-:W-:Y:S04]  /*5d840*/  STL.64 [R1+0x330], R76 ;  /* 0x0003304c01007387 */ /* 0x000fe80000100a00 */
[----:B------:R1:W-:Y:S04]  /*5d850*/  STL.64 [R1+0x338], R78 ;  /* 0x0003384e01007387 */ /* 0x0003e80000100a00 */
[----:B------:R-:W-:Y:S04]  /*5d860*/  STL.64 [R1+0x320], R84 ;  /* 0x0003205401007387 */ /* 0x000fe80000100a00 */
[----:B------:R2:W-:Y:S01]  /*5d870*/  STL.64 [R1+0x328], R86 ;  /* 0x0003285601007387 */ /* 0x0005e20000100a00 */
[C---:B-1----:R-:W-:Y:S03]  /*5d880*/  HMMA.1688.F32.TF32 R76, R72.reuse, R22, R156 ;  /* 0x00000016484c723c */ /* 0x042fe6000008109c */
[----:B------:R-:W-:Y:S05]  /*5d890*/  STL.64 [R1+0x310], R80 ;  /* 0x0003105001007387 */ /* 0x000fea0000100a00 */
[C---:B--2---:R-:W-:Y:S01]  /*5d8a0*/  HMMA.1688.F32.TF32 R84, R72.reuse, R26, R160 ;  /* 0x0000001a4854723c */ /* 0x044fe200000810a0 */
[----:B------:R1:W-:Y:S07]  /*5d8b0*/  STL.64 [R1+0x318], R82 ;  /* 0x0003185201007387 */ /* 0x0003ee0000100a00 */
[C---:B-1----:R-:W-:Y:S07]  /*5d8c0*/  HMMA.1688.F32.TF32 R80, R72.reuse, R30, R164 ;  /* 0x0000001e4850723c */ /* 0x042fee00000810a4 */
[----:B------:R-:W-:Y:S04]  /*5d8d0*/  STL.64 [R1+0x300], R76 ;  /* 0x0003004c01007387 */ /* 0x000fe80000100a00 */
[----:B------:R-:W-:Y:S04]  /*5d8e0*/  STL.64 [R1+0x308], R78 ;  /* 0x0003084e01007387 */ /* 0x000fe80000100a00 */
[----:B------:R-:W-:Y:S04]  /*5d8f0*/  STL.64 [R1+0x2f0], R84 ;  /* 0x0002f05401007387 */ /* 0x000fe80000100a00 */
[----:B------:R1:W-:Y:S04]  /*5d900*/  STL.64 [R1+0x2f8], R86 ;  /* 0x0002f85601007387 */ /* 0x0003e80000100a00 */
[----:B------:R-:W-:Y:S01]  /*5d910*/  STL.64 [R1+0x2e0], R80 ;  /* 0x0002e05001007387 */ /* 0x000fe20000100a00 */
[C---:B-1----:R-:W-:Y:S03]  /*5d920*/  HMMA.1688.F32.TF32 R84, R72.reuse, R38, R172 ;  /* 0x000000264854723c */ /* 0x042fe600000810ac */
[----:B------:R1:W-:Y:S04]  /*5d930*/  STL.64 [R1+0x2e8], R82 ;  /* 0x0002e85201007387 */ /* 0x0003e80000100a00 */
[----:B------:R-:W-:Y:S01]  /*5d940*/  LDS R173, [R2+0x85000] ;  /* 0x0850000002ad7984 */ /* 0x000fe20000000800 */
[----:B------:R-:W-:Y:S03]  /*5d950*/  HMMA.1688.F32.TF32 R76, R72, R34, R168 ;  /* 0x00000022484c723c */ /* 0x000fe600000810a8 */
[----:B------:R-:W-:Y:S05]  /*5d960*/  LDS R175, [R2+0x85400] ;  /* 0x0854000002af7984 */ /* 0x000fea0000000800 */
[C---:B------:R-:W-:Y:S08]  /*5d970*/  HMMA.1688.F32.TF32 R100, R68.reuse, R26, R228 ;  /* 0x0000001a4464723c */ /* 0x040ff000000810e4 */
[----:B------:R-:W-:Y:S01]  /*5d980*/  HMMA.1688.F32.TF32 R96, R68, R30, R232 ;  /* 0x0000001e4460723c */ /* 0x000fe200000810e8 */
[----:B------:R-:W-:Y:S01]  /*5d990*/  IMAD.MOV.U32 R167, RZ, RZ, R116 ;  /* 0x000000ffffa77224 */ /* 0x000fe200078e0074 */
[----:B------:R-:W-:Y:S01]  /*5d9a0*/  MOV R164, R119 ;  /* 0x0000007700a47202 */ /* 0x000fe20000000f00 */
[----:B------:R-:W-:Y:S01]  /*5d9b0*/  IMAD.MOV.U32 R166, RZ, RZ, R117 ;  /* 0x000000ffffa67224 */ /* 0x000fe200078e0075 */
[----:B------:R-:W-:Y:S04]  /*5d9c0*/  LDS R172, [R0+0x85000] ;  /* 0x0850000000ac7984 */ /* 0x000fe80000000800 */
[----:B-1----:R-:W-:Y:S01]  /*5d9d0*/  HMMA.1688.F32.TF32 R80, R72, R42, R176 ;  /* 0x0000002a4850723c */ /* 0x002fe200000810b0 */
[----:B------:R-:W-:Y:S04]  /*5d9e0*/  STL.64 [R1+0x2c0], R84 ;  /* 0x0002c05401007387 */ /* 0x000fe80000100a00 */
[----:B------:R-:W-:Y:S01]  /*5d9f0*/  STL.64 [R1+0x2c8], R86 ;  /* 0x0002c85601007387 */ /* 0x000fe20000100a00 */
[----:B------:R-:W-:-:S03]  /*5da00*/  IMAD.MOV.U32 R165, RZ, RZ, R118 ;  /* 0x000000ffffa57224 */ /* 0x000fc600078e0076 */
[----:B------:R-:W-:Y:S11]  /*5da10*/  LDS R174, [R0+0x85400] ;  /* 0x0854000000ae7984 */ /* 0x000ff60000000800 */
[----:B------:R-:W-:Y:S03]  /*5da20*/  @!UPT UIADD3 URZ, URZ, URZ, URZ ;  /* 0x0000003f3f3ff290 */ /* 0x000fe6000fffe03f */
[----:B------:R-:W-:Y:S04]  /*5da30*/  STL.64 [R1+0x2b0], R80 ;  /* 0x0002b05001007387 */ /* 0x000fe80000100a00 */
[----:B------:R1:W-:Y:S02]  /*5da40*/  STL.64 [R1+0x2b8], R82 ;  /* 0x0002b85201007387 */ /* 0x0003e40000100a00 */
[----:B-1----:R-:W-:Y:S01]  /*5da50*/  HMMA.1688.F32.TF32 R80, R72, R54, R188 ;  /* 0x000000364850723c */ /* 0x002fe200000810bc */
[----:B------:R-:W-:Y:S01]  /*5da60*/  MOV R84, R204 ;  /* 0x000000cc00547202 */ /* 0x000fe20000000f00 */
[----:B------:R-:W-:Y:S11]  /*5da70*/  IMAD.MOV.U32 R85, RZ, RZ, R205 ;  /* 0x000000ffff557224 */ /* 0x000ff600078e00cd */
[----:B------:R-:W-:Y:S10]  /*5da80*/  @!UPT UIADD3 URZ, URZ, URZ, URZ ;  /* 0x0000003f3f3ff290 */ /* 0x000ff4000fffe03f */
        /* <DEDUP_REMOVED lines=10> */
[----:B------:R-:W-:-:S02]  /*5db30*/  IMAD.MOV.U32 R171, RZ, RZ, R76 ;  /* 0x000000ffffab7224 */ /* 0x000fc400078e004c */
[----:B------:R-:W-:Y:S02]  /*5db40*/  IMAD.MOV.U32 R170, RZ, RZ, R77 ;  /* 0x000000ffffaa7224 */ /* 0x000fe400078e004d */
[----:B------:R-:W-:Y:S02]  /*5db50*/  IMAD.MOV.U32 R169, RZ, RZ, R78 ;  /* 0x000000ffffa97224 */ /* 0x000fe400078e004e */
        /* <DEDUP_REMOVED lines=18> */
[----:B------:R-:W-:Y:S02]  /*5dc80*/  IMAD.MOV.U32 R191, RZ, RZ, R76 ;  /* 0x000000ffffbf7224 */ /* 0x000fe400078e004c */
[----:B------:R-:W-:Y:S02]  /*5dc90*/  IMAD.MOV.U32 R190, RZ, RZ, R77 ;  /* 0x000000ffffbe7224 */ /* 0x000fe400078e004d */
[----:B------:R-:W-:Y:S02]  /*5dca0*/  IMAD.MOV.U32 R189, RZ, RZ, R78 ;  /* 0x000000ffffbd7224 */ /* 0x000fe400078e004e */
[----:B------:R-:W-:Y:S02]  /*5dcb0*/  IMAD.MOV.U32 R188, RZ, RZ, R79 ;  /* 0x000000ffffbc7224 */ /* 0x000fe400078e004f */
[C---:B------:R-:W-:Y:S08]  /*5dcc0*/  HMMA.1688.F32.TF32 R76, R72.reuse, R62, R196 ;  /* 0x0000003e484c723c */ /* 0x040ff000000810c4 */
[----:B------:R-:W-:Y:S11]  /*5dcd0*/  HMMA.1688.F32.TF32 R72, R72, R66, R200 ;  /* 0x000000424848723c */ /* 0x000ff600000810c8 */
[----:B------:R-:W-:Y:S11]  /*5dce0*/  @!UPT UIADD3 URZ, URZ, URZ, URZ ;  /* 0x0000003f3f3ff290 */ /* 0x000ff6000fffe03f */
[----:B------:R-:W-:Y:S02]  /*5dcf0*/  @!UPT UIADD3 URZ, URZ, URZ, URZ ;  /* 0x0000003f3f3ff290 */ /* 0x000fe4000fffe03f */
[----:B------:R-:W-:Y:S01]  /*5dd00*/  IMAD.MOV.U32 R199, RZ, RZ, R72 ;  /* 0x000000ffffc77224 */ /* 0x000fe200078e0048 */
[----:B------:R-:W-:Y:S01]  /*5dd10*/  MOV R197, R74 ;  /* 0x0000004a00c57202 */ /* 0x000fe20000000f00 */
[----:B------:R-:W-:Y:S02]  /*5dd20*/  IMAD.MOV.U32 R198, RZ, RZ, R73 ;  /* 0x000000ffffc67224 */ /* 0x000fe400078e0049 */
[----:B------:R-:W-:Y:S02]  /*5dd30*/  IMAD.MOV.U32 R196, RZ, RZ, R75 ;  /* 0x000000ffffc47224 */ /* 0x000fe400078e004b */
[C---:B--2---:R-:W-:Y:S11]  /*5dd40*/  HMMA.1688.F32.TF32 R72, R68.reuse, R6, R204 ;  /* 0x000000064448723c */ /* 0x044ff600000810cc */
[----:B------:R-:W-:Y:S11]  /*5dd50*/  @!UPT UIADD3 URZ, URZ, URZ, URZ ;  /* 0x0000003f3f3ff290 */ /* 0x000ff6000fffe03f */
[----:B------:R-:W-:Y:S01]  /*5dd60*/  @!UPT UIADD3 URZ, URZ, URZ, URZ ;  /* 0x0000003f3f3ff290 */ /* 0x000fe2000fffe03f */
[----:B------:R1:W-:Y:S01]  /*5dd70*/  STL [R1+0x180], R72 ;  /* 0x0001804801007387 */ /* 0x0003e20000100800 */
[----:B------:R-:W-:Y:S01]  /*5dd80*/  MOV R212, R73 ;  /* 0x0000004900d47202 */ /* 0x000fe20000000f00 */
[----:B------:R-:W-:Y:S02]  /*5dd90*/  IMAD.MOV.U32 R213, RZ, RZ, R74 ;  /* 0x000000ffffd57224 */ /* 0x000fe400078e004a */
[----:B------:R-:W-:Y:S02]  /*5dda0*/  IMAD.MOV.U32 R214, RZ, RZ, R75 ;  /* 0x000000ffffd67224 */ /* 0x000fe400078e004b */
[C---:B-1----:R-:W-:Y:S11]  /*5ddb0*/  HMMA.1688.F32.TF32 R72, R68.reuse, R10, R208 ;  /* 0x0000000a4448723c */ /* 0x042ff600000810d0 */
[----:B------:R-:W-:Y:S11]  /*5ddc0*/  @!UPT UIADD3 URZ, URZ, URZ, URZ ;  /* 0x0000003f3f3ff290 */ /* 0x000ff6000fffe03f */
[----:B------:R-:W-:Y:S02]  /*5ddd0*/  @!UPT UIADD3 URZ, URZ, URZ, URZ ;  /* 0x0000003f3f3ff290 */ /* 0x000fe4000fffe03f */
[----:B------:R-:W-:Y:S01]  /*5dde0*/  IMAD.MOV.U32 R203, RZ, RZ, R72 ;  /* 0x000000ffffcb7224 */ /* 0x000fe200078e0048 */
[----:B------:R-:W-:Y:S01]  /*5ddf0*/  MOV R200, R75 ;  /* 0x0000004b00c87202 */ /* 0x000fe20000000f00 */
[----:B------:R-:W-:Y:S02]  /*5de00*/  IMAD.MOV.U32 R202, RZ, RZ, R73 ;  /* 0x000000ffffca7224 */ /* 0x000fe400078e0049 */
[----:B------:R-:W-:Y:S02]  /*5de10*/  IMAD.MOV.U32 R201, RZ, RZ, R74 ;  /* 0x000000ffffc97224 */ /* 0x000fe400078e004a */
[----:B------:R-:W-:Y:S11]  /*5de20*/  HMMA.1688.F32.TF32 R72, R68, R14, R216 ;  /* 0x0000000e4448723c */ /* 0x000ff600000810d8 */
[----:B------:R-:W-:Y:S11]  /*5de30*/  @!UPT UIADD3 URZ, URZ, URZ, URZ ;  /* 0x0000003f3f3ff290 */ /* 0x000ff6000fffe03f */
[----:B------:R-:W-:Y:S01]  /*5de40*/  @!UPT UIADD3 URZ, URZ, URZ, URZ ;  /* 0x0000003f3f3ff290 */ /* 0x000fe2000fffe03f */
[----:B------:R-:W-:Y:S01]  /*5de50*/  STL [R1+0x164], R73 ;  /* 0x0001644901007387 */ /* 0x000fe20000100800 */
[----:B------:R-:W-:-:S03]  /*5de60*/  IMAD.MOV.U32 R215, RZ, RZ, R72 ;  /* 0x000000ffffd77224 */ /* 0x000fc600078e0048 */
[----:B------:R1:W-:Y:S02]  /*5de70*/  STL.64 [R1+0x168], R74 ;  /* 0x0001684a01007387 */ /* 0x0003e40000100a00 */
[C---:B-1----:R-:W-:Y:S11]  /*5de80*/  HMMA.1688.F32.TF32 R72, R68.reuse, R18, R220 ;  /* 0x000000124448723c */ /* 0x042ff600000810dc */
[----:B------:R-:W-:Y:S11]  /*5de90*/  @!UPT UIADD3 URZ, URZ, URZ, URZ ;  /* 0x0000003f3f3ff290 */ /* 0x000ff6000fffe03f */
[----:B------:R-:W-:Y:S02]  /*5dea0*/  @!UPT UIADD3 URZ, URZ, URZ, URZ ;  /* 0x0000003f3f3ff290 */ /* 0x000fe4000fffe03f */
[----:B------:R-:W-:Y:S02]  /*5deb0*/  IMAD.MOV.U32 R207, RZ, RZ, R72 ;  /* 0x000000ffffcf7224 */ /* 0x000fe400078e0048 */
[----:B------:R-:W-:Y:S02]  /*5dec0*/  IMAD.MOV.U32 R206, RZ, RZ, R73 ;  /* 0x000000ffffce7224 */ /* 0x000fe400078e0049 */
[----:B------:R-:W-:Y:S02]  /*5ded0*/  IMAD.MOV.U32 R205, RZ, RZ, R74 ;  /* 0x000000ffffcd7224 */ /* 0x000fe400078e004a */
[----:B------:R-:W-:Y:S02]  /*5dee0*/  IMAD.MOV.U32 R204, RZ, RZ, R75 ;  /* 0x000000ffffcc7224 */ /* 0x000fe400078e004b */
[C---:B------:R-:W-:Y:S01]  /*5def0*/  HMMA.1688.F32.TF32 R72, R68.reuse, R22, R224 ;  /* 0x000000164448723c */ /* 0x040fe200000810e0 */
[----:B------:R-:W-:Y:S11]  /*5df00*/  STL.64 [R1+0xf0], R100 ;  /* 0x0000f06401007387 */ /* 0x000ff60000100a00 */
[----:B------:R-:W-:Y:S11]  /*5df10*/  @!UPT UIADD3 URZ, URZ, URZ, URZ ;  /* 0x0000003f3f3ff290 */ /* 0x000ff6000fffe03f */
[----:B------:R-:W-:Y:S01]  /*5df20*/  @!UPT UIADD3 URZ, URZ, URZ, URZ ;  /* 0x0000003f3f3ff290 */ /* 0x000fe2000fffe03f */
[----:B------:R-:W-:Y:S01]  /*5df30*/  MOV R179, R72 ;  /* 0x0000004800b37202 */ /* 0x000fe20000000f00 */
[----:B------:R-:W-:Y:S02]  /*5df40*/  IMAD.MOV.U32 R178, RZ, RZ, R73 ;  /* 0x000000ffffb27224 */ /* 0x000fe400078e0049 */
[----:B------:R-:W-:Y:S02]  /*5df50*/  IMAD.MOV.U32 R177, RZ, RZ, R74 ;  /* 0x000000ffffb17224 */ /* 0x000fe400078e004a */
[----:B------:R-:W-:Y:S02]  /*5df60*/  IMAD.MOV.U32 R176, RZ, RZ, R75 ;  /* 0x000000ffffb07224 */ /* 0x000fe400078e004b */
[C---:B------:R-:W-:Y:S01]  /*5df70*/  HMMA.1688.F32.TF32 R72, R68.reuse, R34, R236 ;  /* 0x000000224448723c */ /* 0x040fe200000810ec */
[----:B------:R1:W-:Y:S04]  /*5df80*/  STL.64 [R1+0xf8], R102 ;  /* 0x0000f86601007387 */ /* 0x0003e80000100a00 */
[----:B------:R-:W-:Y:S04]  /*5df90*/  STL.64 [R1+0xe0], R96 ;  /* 0x0000e06001007387 */ /* 0x000fe80000100a00 */
[----:B------:R2:W-:Y:S01]  /*5dfa0*/  STL.64 [R1+0xe8], R98 ;  /* 0x0000e86201007387 */ /* 0x0005e20000100a00 */
[----:B-1----:R-:W-:Y:S01]  /*5dfb0*/  HMMA.1688.F32.TF32 R100, R68, R38, R240 ;  /* 0x000000264464723c */ /* 0x002fe200000810f0 */
[----:B------:R-:W-:-:S02]  /*5dfc0*/  IMAD.MOV.U32 R80, RZ, RZ, R49 ;  /* 0x000000ffff507224 */ /* 0x000fc400078e0031 */
[----:B------:R-:W-:Y:S02]  /*5dfd0*/  IMAD.MOV.U32 R81, RZ, RZ, R48 ;  /* 0x000000ffff517224 */ /* 0x000fe400078e0030 */
[----:B------:R-:W-:Y:S02]  /*5dfe0*/  IMAD.MOV.U32 R82, RZ, RZ, R45 ;  /* 0x000000ffff527224 */ /* 0x000fe400078e002d */
[----:B------:R-:W-:Y:S01]  /*5dff0*/  IMAD.MOV.U32 R83, RZ, RZ, R44 ;  /* 0x000000ffff537224 */ /* 0x000fe200078e002c */
[----:B--2---:R-:W-:Y:S01]  /*5e000*/  HMMA.1688.F32.TF32 R96, R68, R42, R244 ;  /* 0x0000002a4460723c */ /* 0x004fe200000810f4 */
[----:B------:R-:W-:-:S04]  /*5e010*/  IMAD.MOV.U32 R86, RZ, RZ, R57 ;  /* 0x000000ffff567224 */ /* 0x000fc800078e0039 */
[----:B------:R-:W-:Y:S04]  /*5e020*/  STL.64 [R1+0xd0], R72 ;  /* 0x0000d04801007387 */ /* 0x000fe80000100a00 */
[----:B------:R1:W-:Y:S01]  /*5e030*/  STL.64 [R1+0xd8], R74 ;  /* 0x0000d84a01007387 */ /* 0x0003e20000100a00 */
[----:B---3--:R-:W-:Y:S01]  /*5e040*/  HMMA.1688.F32.TF32 R48, R68, R50, R92 ;  /* 0x000000324430723c */ /* 0x008fe2000008105c */
[----:B------:R-:W-:Y:S01]  /*5e050*/  IMAD.MOV.U32 R87, RZ, RZ, R56 ;  /* 0x000000ffff577224 */ /* 0x000fe200078e0038 */
[----:B------:R-:W-:Y:S01]  /*5e060*/  MOV R195, R76 ;  /* 0x0000004c00c37202 */ /* 0x000fe20000000f00 */
[----:B------:R-:W-:Y:S02]  /*5e070*/  IMAD.MOV.U32 R194, RZ, RZ, R77 ;  /* 0x000000ffffc27224 */ /* 0x000fe400078e004d */
[----:B------:R-:W-:-:S02]  /*5e080*/  IMAD.MOV.U32 R193, RZ, RZ, R78 ;  /* 0x000000ffffc17224 */ /* 0x000fc400078e004e */
[----:B------:R-:W-:Y:S02]  /*5e090*/  IMAD.MOV.U32 R192, RZ, RZ, R79 ;  /* 0x000000ffffc07224 */ /* 0x000fe400078e004f */
[----:B------:R-:W-:Y:S01]  /*5e0a0*/  IMAD.MOV.U32 R235, RZ, RZ, R188 ;  /* 0x000000ffffeb7224 */ /* 0x000fe200078e00bc */
[C---:B-1----:R-:W-:Y:S01]  /*5e0b0*/  HMMA.1688.F32.TF32 R72, R68.reuse, R46, R248 ;  /* 0x0000002e4448723c */ /* 0x042fe200000810f8 */
[----:B------:R-:W-:Y:S01]  /*5e0c0*/  IMAD.MOV.U32 R234, RZ, RZ, R189 ;  /* 0x000000ffffea7224 */ /* 0x000fe200078e00bd */
[----:B------:R-:W-:Y:S01]  /*5e0d0*/  MOV R232, R191 ;  /* 0x000000bf00e87202 */ /* 0x000fe20000000f00 */
[----:B------:R-:W-:Y:S01]  /*5e0e0*/  IMAD.MOV.U32 R233, RZ, RZ, R190 ;  /* 0x000000ffffe97224 */ /* 0x000fe200078e00be */
[----:B------:R-:W-:Y:S01]  /*5e0f0*/  MOV R226, R185 ;  /* 0x000000b900e27202 */ /* 0x000fe20000000f00 */
[----:B------:R-:W-:Y:S01]  /*5e100*/  IMAD.MOV.U32 R227, RZ, RZ, R184 ;  /* 0x000000ffffe37224 */ /* 0x000fe200078e00b8 */
[----:B------:R-:W-:Y:S02]  /*5e110*/  LDS R240, [R3+0x85080] ;  /* 0x0850800003f07984 */ /* 0x000fe40000000800 */
[----:B------:R-:W-:Y:S02]  /*5e120*/  HMMA.1688.F32.TF32 R44, R68, R54, R88 ;  /* 0x00000036442c723c */ /* 0x000fe40000081058 */
[----:B------:R-:W-:Y:S01]  /*5e130*/  STL.64 [R1+0xc0], R100 ;  /* 0x0000c06401007387 */ /* 0x000fe20000100a00 */
[----:B------:R-:W-:-:S03]  /*5e140*/  IMAD.MOV.U32 R76, RZ, RZ, R65 ;  /* 0x000000ffff4c7224 */ /* 0x000fc600078e0041 */
[----:B------:R-:W-:Y:S01]  /*5e150*/  STL.64 [R1+0xc8], R102 ;  /* 0x0000c86601007387 */ /* 0x000fe20000100a00 */
[----:B------:R-:W-:Y:S02]  /*5e160*/  IMAD.MOV.U32 R77, RZ, RZ, R64 ;  /* 0x000000ffff4d7224 */ /* 0x000fe400078e0040 */
[----:B------:R-:W-:Y:S01]  /*5e170*/  IMAD.MOV.U32 R78, RZ, RZ, R61 ;  /* 0x000000ffff4e7224 */ /* 0x000fe200078e003d */
[----:B------:R-:W-:Y:S01]  /*5e180*/  STL.64 [R1+0xb0], R96 ;  /* 0x0000b06001007387 */ /* 0x000fe20000100a00 */
[----:B------:R-:W-:-:S03]  /*5e190*/  IMAD.MOV.U32 R79, RZ, RZ, R60 ;  /* 0x000000ffff4f7224 */ /* 0x000fc600078e003c */
[----:B------:R-:W-:Y:S01]  /*5e1a0*/  STL.64 [R1+0xb8], R98 ;  /* 0x0000b86201007387 */ /* 0x000fe20000100a00 */
[C---:B------:R-:W-:Y:S03]  /*5e1b0*/  HMMA.1688.F32.TF32 R52, R68.reuse, R58, R84 ;  /* 0x0000003a4434723c */ /* 0x040fe60000081054 */
[----:B------:R-:W-:Y:S04]  /*5e1c0*/  STL.64 [R1+0xa0], R72 ;  /* 0x0000a04801007387 */ /* 0x000fe80000100a00 */
[----:B------:R-:W-:Y:S04]  /*5e1d0*/  STL.64 [R1+0xa8], R74 ;  /* 0x0000a84a01007387 */ /* 0x000fe80000100a00 */
[----:B------:R-:W-:Y:S04]  /*5e1e0*/  STL.64 [R1+0x90], R48 ;  /* 0x0000903001007387 */ /* 0x000fe80000100a00 */
[----:B------:R1:W-:Y:S04]  /*5e1f0*/  STL.64 [R1+0x98], R50 ;  /* 0x0000983201007387 */ /* 0x0003e80000100a00 */
[----:B------:R-:W-:Y:S04]  /*5e200*/  STL.64 [R1+0x80], R44 ;  /* 0x0000802c01007387 */ /* 0x000fe80000100a00 */
[----:B------:R2:W-:Y:S01]  /*5e210*/  STL.64 [R1+0x88], R46 ;  /* 0x0000882e01007387 */ /* 0x0005e20000100a00 */
[----:B-1----:R-:W-:Y:S01]  /*5e220*/  HMMA.1688.F32.TF32 R48, R68, R62, R80 ;  /* 0x0000003e4430723c */ /* 0x002fe20000081050 */
[----:B------:R-:W-:-:S02]  /*5e230*/  IMAD.MOV.U32 R225, RZ, RZ, R186 ;  /* 0x000000ffffe17224 */ /* 0x000fc400078e00ba */
[----:B------:R-:W-:Y:S01]  /*5e240*/  LDS R242, [R3+0x85480] ;  /* 0x0854800003f27984 */ /* 0x000fe20000000800 */
[----:B------:R-:W-:Y:S02]  /*5e250*/  IMAD.MOV.U32 R224, RZ, RZ, R187 ;  /* 0x000000ffffe07224 */ /* 0x000fe400078e00bb */
[----:B------:R-:W-:Y:S01]  /*5e260*/  IMAD.MOV.U32 R223, RZ, RZ, R180 ;  /* 0x000000ffffdf7224 */ /* 0x000fe200078e00b4 */
[----:B------:R-:W-:Y:S01]  /*5e270*/  LDS R241, [R252+0x85080] ;  /* 0x08508000fcf17984 */ /* 0x000fe20000000800 */
[----:B--2---:R-:W-:Y:S03]  /*5e280*/  HMMA.1688.F32.TF32 R44, R68, R66, R76 ;  /* 0x00000042442c723c */ /* 0x004fe6000008104c */
[----:B------:R-:W-:Y:S04]  /*5e290*/  STL.64 [R1+0x70], R52 ;  /* 0x0000703401007387 */ /* 0x000fe80000100a00 */
[----:B------:R-:W-:Y:S01]  /*5e2a0*/  STL.64 [R1+0x78], R54 ;  /* 0x0000783601007387 */ /* 0x000fe20000100a00 */
[----:B------:R-:W-:-:S02]  /*5e2b0*/  IMAD.MOV.U32 R222, RZ, RZ, R181 ;  /* 0x000000ffffde7224 */ /* 0x000fc400078e00b5 */
[----:B------:R-:W-:Y:S01]  /*5e2c0*/  IMAD.MOV.U32 R221, RZ, RZ, R182 ;  /* 0x000000ffffdd7224 */ /* 0x000fe200078e00b6 */
[----:B------:R-:W-:Y:S04]  /*5e2d0*/  LDS R243, [R252+0x85480] ;  /* 0x08548000fcf37984 */ /* 0x000fe80000000800 */
[----:B------:R-:W-:Y:S04]  /*5e2e0*/  STL.64 [R1+0x50], R48 ;  /* 0x0000503001007387 */ /* 0x000fe80000100a00 */
[----:B------:R-:W-:Y:S04]  /*5e2f0*/  STL.64 [R1+0x58], R50 ;  /* 0x0000583201007387 */ /* 0x000fe80000100a00 */
[----:B------:R-:W-:Y:S04]  /*5e300*/  STL.64 [R1], R44 ;  /* 0x0000002c01007387 */ /* 0x000fe80000100a00 */
[----:B------:R-:W-:Y:S04]  /*5e310*/  STL.64 [R1+0x8], R46 ;  /* 0x0000082e01007387 */ /* 0x000fe80000100a00 */
[----:B------:R-:W2:Y:S01]  /*5e320*/  LDL.LU R2, [R1+0x1d48] ;  /* 0x001d480001027983 */ /* 0x000ea20000300800 */
        /* <DEDUP_REMOVED lines=19> */
[----:B------:R-:W-:Y:S01]  /*5e460*/  IMAD.MOV.U32 R79, RZ, RZ, R36 ;  /* 0x000000ffff4f7224 */ /* 0x000fe200078e0024 */
[----:B--2---:R-:W1:Y:S04]  /*5e470*/  LDSM.16.M88.4 R8, [R2+0x4100] ;  /* 0x004100000208783b */ /* 0x004e680000000200 */
[----:B------:R-:W2:Y:S04]  /*5e480*/  LDSM.16.M88.4 R4, [R2+0x100] ;  /* 0x000100000204783b */ /* 0x000ea80000000200 */
[----:B------:R-:W3:Y:S04]  /*5e490*/  LDSM.16.M88.4 R12, [R2+0x8100] ;  /* 0x00810000020c783b */ /* 0x000ee80000000200 */
[----:B------:R-:W4:Y:S04]  /*5e4a0*/  LDSM.16.M88.4 R16, [R2+0xc100] ;  /* 0x00c100000210783b */ /* 0x000f280000000200 */
[----:B------:R-:W5:Y:S04]  /*5e4b0*/  LDSM.16.M88.4 R20, [R2+0x10100] ;  /* 0x010100000214783b */ /* 0x000f680000000200 */
[----:B------:R-:W3:Y:S04]  /*5e4c0*/  LDSM.16.M88.4 R24, [R2+0x14100] ;  /* 0x014100000218783b */ /* 0x000ee80000000200 */
[----:B------:R-:W4:Y:S04]  /*5e4d0*/  LDSM.16.M88.4 R48, [R2+0x2c100] ;  /* 0x02c100000230783b */ /* 0x000f280000000200 */
[----:B------:R-:W4:Y:S04]  /*5e4e0*/  LDSM.16.M88.4 R52, [R2+0x30100] ;  /* 0x030100000234783b */ /* 0x000f280000000200 */
[----:B------:R-:W-:Y:S04]  /*5e4f0*/  LDSM.16.M88.4 R28, [R2+0x18100] ;  /* 0x01810000021c783b */ /* 0x000fe80000000200 */
[----:B------:R-:W-:Y:S01]  /*5e500*/  LDSM.16.M88.4 R32, [R2+0x1c100] ;  /* 0x01c100000220783b */ /* 0x000fe20000000200 */
[----:B-1----:R-:W-:Y:S03]  /*5e510*/  HMMA.1688.F32.TF32 R68, R112, R8, R88 ;  /* 0x000000087044723c */ /* 0x002fe60000081058 */
[----:B------:R-:W-:Y:S04]  /*5e520*/  LDSM.16.M88.4 R36, [R2+0x20100] ;  /* 0x020100000224783b */ /* 0x000fe80000000200 */
[----:B--2---:R-:W-:Y:S04]  /*5e530*/  STL [R1+0x1d0c], R6 ;  /* 0x001d0c0601007387 */ /* 0x004fe80000100800 */
[----:B------:R-:W-:Y:S04]  /*5e540*/  STL [R1+0x1d08], R7 ;  /* 0x001d080701007387 */ /* 0x000fe80000100800 */
[----:B------:R-:W-:Y:S04]  /*5e550*/  STL [R1+0x1d14], R10 ;  /* 0x001d140a01007387 */ /* 0x000fe80000100800 */
[----:B------:R-:W-:Y:S04]  /*5e560*/  STL [R1+0x1d10], R11 ;  /* 0x001d100b01007387 */ /* 0x000fe80000100800 */
[----:B---3--:R-:W-:Y:S04]  /*5e570*/  STL [R1+0x1d1c], R14 ;  /* 0x001d1c0e01007387 */ /* 0x008fe80000100800 */
[----:B------:R-:W-:Y:S04]  /*5e580*/  STL [R1+0x1d18], R15 ;  /* 0x001d180f01007387 */ /* 0x000fe80000100800 */
[----:B----4-:R-:W-:Y:S04]  /*5e590*/  STL [R1+0x1d24], R18 ;  /* 0x001d241201007387 */ /* 0x010fe80000100800 */
[----:B------:R-:W-:Y:S04]  /*5e5a0*/  STL [R1+0x1d20], R19 ;  /* 0x001d201301007387 */ /* 0x000fe80000100800 */
[----:B-----5:R1:W-:Y:S04]  /*5e5b0*/  STL [R1+0x1d2c], R22 ;  /* 0x001d2c1601007387 */ /* 0x0203e80000100800 */
[----:B------:R2:W-:Y:S04]  /*5e5c0*/  STL [R1+0x1d28], R23 ;  /* 0x001d281701007387 */ /* 0x0005e80000100800 */
[----:B------:R3:W-:Y:S01]  /*5e5d0*/  STL [R1+0x1d34], R26 ;  /* 0x001d341a01007387 */ /* 0x0007e20000100800 */
[----:B-1----:R-:W-:-:S03]  /*5e5e0*/  IMAD.MOV.U32 R22, RZ, RZ, R70 ;  /* 0x000000ffff167224 */ /* 0x002fc600078e0046 */
[----:B------:R1:W-:Y:S01]  /*5e5f0*/  STL [R1+0x1d30], R27 ;  /* 0x001d301b01007387 */ /* 0x0003e20000100800 */
[----:B--2---:R-:W-:-:S03]  /*5e600*/  IMAD.MOV.U32 R23, RZ, RZ, R71 ;  /* 0x000000ffff177224 */ /* 0x004fc600078e0047 */
[----:B------:R-:W-:Y:S01]  /*5e610*/  LDSM.16.M88.4 R40, [R2+0x24100] ;  /* 0x024100000228783b */ /* 0x000fe20000000200 */
[----:B---3--:R-:W-:-:S03]  /*5e620*/  MOV R26, R68 ;  /* 0x00000044001a7202 */ /* 0x008fc60000000f00 */
[----:B------:R-:W2:Y:S01]  /*5e630*/  LDSM.16.M88.4 R44, [R2+0x28100] ;  /* 0x02810000022c783b */ /* 0x000ea20000000200 */
[----:B-1----:R-:W-:Y:S02]  /*5e640*/  IMAD.MOV.U32 R27, RZ, RZ, R69 ;  /* 0x000000ffff1b7224 */ /* 0x002fe400078e0045 */
[C---:B------:R-:W-:Y:S01]  /*5e650*/  HMMA.1688.F32.TF32 R68, R112.reuse, R12, R84 ;  /* 0x0000000c7044723c */ /* 0x040fe20000081054 */
[----:B------:R-:W1:Y:S04]  /*5e660*/  LDSM.16.M88.4 R56, [R2+0x34100] ;  /* 0x034100000238783b */ /* 0x000e680000000200 */
[----:B------:R-:W3:Y:S03]  /*5e670*/  LDSM.16.M88.4 R60, [R2+0x38100] ;  /* 0x03810000023c783b */ /* 0x000ee60000000200 */
[C---:B------:R-:W-:Y:S01]  /*5e680*/  HMMA.1688.F32.TF32 R72, R112.reuse, R4, R92 ;  /* 0x000000047048723c */ /* 0x040fe2000008105c */
[----:B------:R-:W4:Y:S11]  /*5e690*/  LDSM.16.M88.4 R64, [R2+0x3c100] ;  /* 0x03c100000240783b */ /* 0x000f360000000200 */
[----:B------:R-:W-:Y:S04]  /*5e6a0*/  @!UPT UIADD3 URZ, URZ, URZ, URZ ;  /* 0x0000003f3f3ff290 */ /* 0x000fe8000fffe03f */
        /* <DEDUP_REMOVED lines=8> */
[----:B------:R-:W-:Y:S04]  /*5e730*/  STL [R1+0x1c08], R55 ;  /* 0x001c083701007387 */ /* 0x000fe80000100800 */
[----:B------:R-:W-:Y:S04]  /*5e740*/  STL [R1+0x1a84], R2 ;  /* 0x001a840201007387 */ /* 0x000fe80000100800 */
[----:B------:R-:W-:Y:S04]  /*5e750*/  STL.64 [R1+0x40], R72 ;  /* 0x0000404801007387 */ /* 0x000fe80000100a00 */
[----:B------:R5:W-:Y:S01]  /*5e760*/  STL.64 [R1+0x48], R74 ;  /* 0x0000484a01007387 */ /* 0x000be20000100a00 */
[----:B------:R-:W-:-:S03]  /*5e770*/  IMAD.MOV.U32 R10, RZ, RZ, R68 ;  /* 0x000000ffff0a7224 */ /* 0x000fc600078e0044 */
[----:B------:R-:W2:Y:S01]  /*5e780*/  LDL.LU R92, [R1+0x3c0] ;  /* 0x0003c000015c7983 */ /* 0x000ea20000300800 */
[----:B------:R-:W-:Y:S02]  /*5e790*/  IMAD.MOV.U32 R11, RZ, RZ, R69 ;  /* 0x000000ffff0b7224 */ /* 0x000fe400078e0045 */
[----:B------:R-:W-:Y:S01]  /*5e7a0*/  IMAD.MOV.U32 R6, RZ, RZ, R70 ;  /* 0x000000ffff067224 */ /* 0x000fe200078e0046 */
[----:B------:R-:W2:Y:S01]  /*5e7b0*/  LDL.LU R93, [R1+0x3c4] ;  /* 0x0003c400015d7983 */ /* 0x000ea20000300800 */
[----:B------:R-:W-:Y:S02]  /*5e7c0*/  IMAD.MOV.U32 R7, RZ, RZ, R71 ;  /* 0x000000ffff077224 */ /* 0x000fe400078e0047 */
[C---:B------:R-:W-:Y:S01]  /*5e7d0*/  HMMA.1688.F32.TF32 R68, R112.reuse, R20, R76 ;  /* 0x000000147044723c */ /* 0x040fe2000008104c */
[----:B------:R-:W2:Y:S04]  /*5e7e0*/  LDL.LU R94, [R1+0x3c8] ;  /* 0x0003c800015e7983 */ /* 0x000ea80000300800 */
[----:B------:R-:W2:Y:S04]  /*5e7f0*/  LDL.LU R95, [R1+0x3cc] ;  /* 0x0003cc00015f7983 */ /* 0x000ea80000300800 */
        /* <DEDUP_REMOVED lines=28> */
[----:B------:R-:W1:Y:S04]  /*5e9c0*/  LDL.LU R104, [R1+0x390] ;  /* 0x0003900001687983 */ /* 0x000e680000300800 */
[----:B------:R-:W1:Y:S04]  /*5e9d0*/  LDL.LU R105, [R1+0x394] ;  /* 0x0003940001697983 */ /* 0x000e680000300800 */
[----:B------:R-:W1:Y:S04]  /*5e9e0*/  LDL.LU R106, [R1+0x398] ;  /* 0x00039800016a7983 */ /* 0x000e680000300800 */
[----:B------:R-:W1:Y:S04]  /*5e9f0*/  LDL.LU R107, [R1+0x39c] ;  /* 0x00039c00016b7983 */ /* 0x000e680000300800 */
[----:B------:R-:W4:Y:S04]  /*5ea00*/  LDL.LU R108, [R1+0x380] ;  /* 0x00038000016c7983 */ /* 0x000f280000300800 */
[----:B------:R-:W4:Y:S04]  /*5ea10*/  LDL.LU R109, [R1+0x384] ;  /* 0x00038400016d7983 */ /* 0x000f280000300800 */
[----:B------:R-:W4:Y:S04]  /*5ea20*/  LDL.LU R110, [R1+0x388] ;  /* 0x00038800016e7983 */ /* 0x000f280000300800 */
[----:B------:R-:W4:Y:S04]  /*5ea30*/  LDL.LU R111, [R1+0x38c] ;  /* 0x00038c00016f7983 */ /* 0x000f280000300800 */
[----:B------:R-:W-:Y:S04]  /*5ea40*/  STL.64 [R1+0x1c20], R70 ;  /* 0x001c204601007387 */ /* 0x000fe80000100a00 */
[----:B------:R-:W-:Y:S01]  /*5ea50*/  STL.64 [R1+0x1c18], R68 ;  /* 0x001c184401007387 */ /* 0x000fe20000100a00 */
[C---:B--2---:R-:W-:Y:S08]  /*5ea60*/  HMMA.1688.F32.TF32 R92, R112.reuse, R44, R92 ;  /* 0x0000002c705c723c */ /* 0x044ff0000008105c */
[C---:B---3--:R-:W-:Y:S08]  /*5ea70*/  HMMA.1688.F32.TF32 R76, R112.reuse, R28, R76 ;  /* 0x0000001c704c723c */ /* 0x048ff0000008104c */
[C---:B-----5:R-:W-:Y:S08]  /*5ea80*/  HMMA.1688.F32.TF32 R72, R112.reuse, R24, R120 ;  /* 0x000000187048723c */ /* 0x060ff00000081078 */
[C---:B----4-:R-:W-:Y:S08]  /*5ea90*/  HMMA.1688.F32.TF32 R80, R112.reuse, R32, R80 ;  /* 0x000000207050723c */ /* 0x050ff00000081050 */
[C---:B------:R-:W-:Y:S07]  /*5eaa0*/  HMMA.1688.F32.TF32 R84, R112.reuse, R36, R84 ;  /* 0x000000247054723c */ /* 0x040fee0000081054 */
[----:B------:R2:W-:Y:S01]  /*5eab0*/  STL.64 [R1+0x1c30], R74 ;  /* 0x001c304a01007387 */ /* 0x0005e20000100a00 */
[C---:B------:R-:W-:Y:S03]  /*5eac0*/  HMMA.1688.F32.TF32 R88, R112.reuse, R40, R88 ;  /* 0x000000287058723c */ /* 0x040fe60000081058 */
[----:B------:R3:W-:Y:S05]  /*5ead0*/  STL.64 [R1+0x1c28], R72 ;  /* 0x001c284801007387 */ /* 0x0007ea0000100a00 */
[C---:B------:R-:W-:Y:S01]  /*5eae0*/  HMMA.1688.F32.TF32 R96, R112.reuse, R48, R96 ;  /* 0x000000307060723c */ /* 0x040fe20000081060 */
[----:B------:R-:W-:Y:S04]  /*5eaf0*/  STL.64 [R1+0x1c40], R78 ;  /* 0x001c404e01007387 */ /* 0x000fe80000100a00 */
[----:B------:R-:W-:Y:S03]  /*5eb00*/  STL.64 [R1+0x1c38], R76 ;  /* 0x001c384c01007387 */ /* 0x000fe60000100a00 */
[C---:B------:R-:W-:Y:S01]  /*5eb10*/  HMMA.1688.F32.TF32 R100, R112.reuse, R52, R100 ;  /* 0x000000347064723c */ /* 0x040fe20000081064 */
[----:B------:R4:W-:Y:S04]  /*5eb20*/  STL.64 [R1+0x1c50], R82 ;  /* 0x001c505201007387 */ /* 0x0009e80000100a00 */
[----:B------:R5:W-:Y:S03]  /*5eb30*/  STL.64 [R1+0x1c48], R80 ;  /* 0x001c485001007387 */ /* 0x000be60000100a00 */
[C---:B-1----:R-:W-:Y:S01]  /*5eb40*/  HMMA.1688.F32.TF32 R104, R112.reuse, R56, R104 ;  /* 0x000000387068723c */ /* 0x042fe20000081068 */
        /* <DEDUP_REMOVED lines=8> */
[----:B------:R-:W5:Y:S04]  /*5ebd0*/  LDL R2, [R1+0x474] ;  /* 0x0004740001027983 */ /* 0x000f680000100800 */
[----:B------:R-:W-:Y:S04]  /*5ebe0*/  STL.64 [R1+0x1ca0], R102 ;  /* 0x001ca06601007387 */ /* 0x000fe80000100a00 */
[----:B------:R-:W-:Y:S04]  /*5ebf0*/  STL.64 [R1+0x1c98], R100 ;  /* 0x001c986401007387 */ /* 0x000fe80000100a00 */
[----:B------:R-:W-:Y:S04]  /*5ec00*/  STL.64 [R1+0x1cb0], R106 ;  /* 0x001cb06a01007387 */ /* 0x000fe80000100a00 */
[----:B------:R-:W-:Y:S04]  /*5ec10*/  STL.64 [R1+0x1ca8], R104 ;  /* 0x001ca86801007387 */ /* 0x000fe80000100a00 */
        /* <DEDUP_REMOVED lines=58> */
[----:B------:R-:W-:Y:S01]  /*5efc0*/  STL.64 [R1+0x1cb8], R108 ;  /* 0x001cb86c01007387 */ /* 0x000fe20000100a00 */
[----:B--2---:R-:W-:-:S02]  /*5efd0*/  IMAD.MOV.U32 R75, RZ, RZ, R204 ;  /* 0x000000ffff4b7224 */ /* 0x004fc400078e00cc */
[----:B------:R-:W-:Y:S02]  /*5efe0*/  IMAD.MOV.U32 R74, RZ, RZ, R205 ;  /* 0x000000ffff4a7224 */ /* 0x000fe400078e00cd */
[----:B---3--:R-:W-:Y:S02]  /*5eff0*/  IMAD.MOV.U32 R73, RZ, RZ, R206 ;  /* 0x000000ffff497224 */ /* 0x008fe400078e00ce */
        /* <DEDUP_REMOVED lines=10> */
[----:B----4-:R-:W-:Y:S01]  /*5f0a0*/  MOV R82, R197 ;  /* 0x000000c500527202 */ /* 0x010fe20000000f00 */
[----:B------:R-:W-:-:S02]  /*5f0b0*/  IMAD.MOV.U32 R83, RZ, RZ, R196 ;  /* 0x000000ffff537224 */ /* 0x000fc400078e00c4 */
[----:B-----5:R-:W-:Y:S02]  /*5f0c0*/  IMAD.MOV.U32 R81, RZ, RZ, R198 ;  /* 0x000000ffff517224 */ /* 0x020fe400078e00c6 */
[----:B------:R-:W-:Y:S02]  /*5f0d0*/  IMAD.MOV.U32 R80, RZ, RZ, R199 ;  /* 0x000000ffff507224 */ /* 0x000fe400078e00c7 */
[----:B------:R-:W-:Y:S01]  /*5f0e0*/  IMAD.MOV.U32 R245, RZ, RZ, R212 ;  /* 0x000000fffff57224 */ /* 0x000fe200078e00d4 */
[----:B------:R-:W-:Y:S01]  /*5f0f0*/  MOV R247, R214 ;  /* 0x000000d600f77202 */ /* 0x000fe20000000f00 */
[----:B------:R-:W-:Y:S02]  /*5f100*/  IMAD.MOV.U32 R246, RZ, RZ, R213 ;  /* 0x000000fffff67224 */ /* 0x000fe400078e00d5 */
[----:B------:R-:W-:Y:S01]  /*5f110*/  IMAD.MOV.U32 R76, RZ, RZ, R215 ;  /* 0x000000ffff4c7224 */ /* 0x000fe200078e00d7 */
[----:B------:R-:W-:Y:S08]  /*5f120*/  HMMA.1688.F32.TF32 R116, R172, R4, R116 ;  /* 0x00000004ac74723c */ /* 0x000ff00000081074 */
[----:B------:R-:W-:Y:S08]  /*5f130*/  HMMA.1688.F32.TF32 R112, R112, R64, R216 ;  /* 0x000000407070723c */ /* 0x000ff000000810d8 */
[C---:B------:R-:W-:Y:S11]  /*5f140*/  HMMA.1688.F32.TF32 R120, R172.reuse, R8, R120 ;  /* 0x00000008ac78723c */ /* 0x040ff60000081078 */
[----:B------:R-:W-:Y:S04]  /*5f150*/  @!UPT UIADD3 URZ, URZ, URZ, URZ ;  /* 0x0000003f3f3ff290 */ /* 0x000fe8000fffe03f */
[----:B------:R-:W-:Y:S04]  /*5f160*/  STL.64 [R1+0x1cd0], R114 ;  /* 0x001cd07201007387 */ /* 0x000fe80000100a00 */
[----:B------:R-:W-:Y:S01]  /*5f170*/  STL.64 [R1+0x1cc8], R112 ;  /* 0x001cc87001007387 */ /* 0x000fe20000100a00 */
[C---:B------:R-:W-:Y:S03]  /*5f180*/  HMMA.1688.F32.TF32 R124, R172.reuse, R16, R124 ;  /* 0x00000010ac7c723c */ /* 0x040fe6000008107c */
[----:B------:R-:W-:Y:S04]  /*5f190*/  STL.64 [R1+0x1ce0], R118 ;  /* 0x001ce07601007387 */ /* 0x000fe80000100a00 */
[----:B------:R-:W-:Y:S04]  /*5f1a0*/  STL.64 [R1+0x1cd8], R116 ;  /* 0x001cd87401007387 */ /* 0x000fe80000100a00 */
[----:B------:R-:W-:Y:S04]  /*5f1b0*/  STL.64 [R1+0x1cf0], R122 ;  /* 0x001cf07a01007387 */ /* 0x000fe80000100a00 */
[----:B------:R-:W-:Y:S08]  /*5f1c0*/  STL.64 [R1+0x1ce8], R120 ;  /* 0x001ce87801007387 */ /* 0x000ff00000100a00 */
        /* <DEDUP_REMOVED lines=16> */
[----:B------:R-:W5:Y:S01]  /*5f2d0*/  LDL.LU R194, [R1+0x318] ;  /* 0x0003180001c27983 */ /* 0x000f620000300800 */
[----:B------:R-:W-:Y:S03]  /*5f2e0*/  HMMA.1688.F32.TF32 R68, R172, R12, R208 ;  /* 0x0000000cac44723c */ /* 0x000fe600000810d0 */
[----:B------:R-:W5:Y:S04]  /*5f2f0*/  LDL.LU R195, [R1+0x31c] ;  /* 0x00031c0001c37983 */ /* 0x000f680000300800 */
[----:B------:R-:W5:Y:S01]  /*5f300*/  LDL.LU R188, [R1+0x320] ;  /* 0x0003200001bc7983 */ /* 0x000f620000300800 */
[----:B------:R-:W-:-:S03]  /*5f310*/  IMAD.MOV.U32 R211, RZ, RZ, R168 ;  /* 0x000000ffffd37224 */ /* 0x000fc600078e00a8 */
        /* <DEDUP_REMOVED lines=22> */
[----:B-1----:R-:W5:Y:S04]  /*5f480*/  LDL.LU R84, [R1+0x2c0] ;  /* 0x0002c00001547983 */ /* 0x002f680000300800 */
        /* <DEDUP_REMOVED lines=15> */
[----:B------:R-:W-:Y:S01]  /*5f580*/  IMAD.MOV.U32 R50, RZ, RZ, R68 ;  /* 0x000000ffff327224 */ /* 0x000fe200078e0044 */
[----:B------:R-:W-:Y:S01]  /*5f590*/  MOV R54, R70 ;  /* 0x0000004600367202 */ /* 0x000fe20000000f00 */
[----:B------:R-:W-:-:S02]  /*5f5a0*/  IMAD.MOV.U32 R51, RZ, RZ, R69 ;  /* 0x000000ffff337224 */ /* 0x000fc400078e0045 */
[----:B------:R-:W-:Y:S02]  /*5f5b0*/  IMAD.MOV.U32 R55, RZ, RZ, R71 ;  /* 0x000000ffff377224 */ /* 0x000fe400078e0047 */
[----:B------:R-:W-:Y:S02]  /*5f5c0*/  IMAD.MOV.U32 R68, RZ, RZ, R179 ;  /* 0x000000ffff447224 */ /* 0x000fe400078e00b3 */
[----:B------:R-:W-:Y:S01]  /*5f5d0*/  IMAD.MOV.U32 R69, RZ, RZ, R178 ;  /* 0x000000ffff457224 */ /* 0x000fe200078e00b2 */
[----:B------:R-:W-:Y:S01]  /*5f5e0*/  LDS R179, [R2+0x85480] ;  /* 0x0854800002b37984 */ /* 0x000fe20000000800 */
[----:B------:R-:W-:Y:S02]  /*5f5f0*/  IMAD.MOV.U32 R70, RZ, RZ, R177 ;  /* 0x000000ffff467224 */ /* 0x000fe400078e00b1 */
[----:B------:R-:W-:Y:S01]  /*5f600*/  IMAD.MOV.U32 R71, RZ, RZ, R176 ;  /* 0x000000ffff477224 */ /* 0x000fe200078e00b0 */
[----:B------:R-:W-:Y:S04]  /*5f610*/  LDS R178, [R0+0x85480] ;  /* 0x0854800000b27984 */ /* 0x000fe80000000800 */
[----:B------:R-:W-:Y:S04]  /*5f620*/  LDS R176, [R0+0x85080] ;  /* 0x0850800000b07984 */ /* 0x000fe80000000800 */
[----:B------:R-:W1:Y:S01]  /*5f630*/  LDS R177, [R2+0x85080] ;  /* 0x0850800002b17984 */ /* 0x000e620000000800 */
        /* <DEDUP_REMOVED lines=10> */
[C---:B------:R-:W-:Y:S08]  /*5f6e0*/  HMMA.1688.F32.TF32 R208, R240.reuse, R32, R208 ;  /* 0x00000020f0d0723c */ /* 0x040ff000000810d0 */
[C---:B--2---:R-:W-:Y:S08]  /*5f6f0*/  HMMA.1688.F32.TF32 R216, R240.reuse, R40, R216 ;  /* 0x00000028f0d8723c */ /* 0x044ff000000810d8 */
[C---:B------:R-:W-:Y:S08]  /*5f700*/  HMMA.1688.F32.TF32 R220, R240.reuse, R44, R220 ;  /* 0x0000002cf0dc723c */ /* 0x040ff000000810dc */
[C---:B---3--:R-:W-:Y:S08]  /*5f710*/  HMMA.1688.F32.TF32 R204, R240.reuse, R28, R204 ;  /* 0x0000001cf0cc723c */ /* 0x048ff000000810cc */
[C---:B------:R-:W-:Y:S08]  /*5f720*/  HMMA.1688.F32.TF32 R224, R240.reuse, R48, R224 ;  /* 0x00000030f0e0723c */ /* 0x040ff000000810e0 */
[C---:B----4-:R-:W-:Y:S08]  /*5f730*/  HMMA.1688.F32.TF32 R200, R240.reuse, R24, R200 ;  /* 0x00000018f0c8723c */ /* 0x050ff000000810c8 */
[C---:B------:R-:W-:Y:S08]  /*5f740*/  HMMA.1688.F32.TF32 R232, R240.reuse, R56, R232 ;  /* 0x00000038f0e8723c */ /* 0x040ff000000810e8 */
[C---:B-----5:R-:W-:Y:S08]  /*5f750*/  HMMA.1688.F32.TF32 R192, R240.reuse, R16, R192 ;  /* 0x00000010f0c0723c */ /* 0x060ff000000810c0 */
[C---:B------:R-:W-:Y:S08]  /*5f760*/  HMMA.1688.F32.TF32 R236, R240.reuse, R60, R236 ;  /* 0x0000003cf0ec723c */ /* 0x040ff000000810ec */
[----:B------:R-:W-:Y:S08]  /*5f770*/  HMMA.1688.F32.TF32 R188, R240, R12, R188 ;  /* 0x0000000cf0bc723c */ /* 0x000ff000000810bc */
[----:B------:R-:W-:Y:S08]  /*5f780*/  HMMA.1688.F32.TF32 R168, R172, R60, R168 ;  /* 0x0000003caca8723c */ /* 0x000ff000000810a8 */
[----:B-1----:R-:W-:Y:S08]  /*5f790*/  HMMA.1688.F32.TF32 R72, R176, R16, R72 ;  /* 0x00000010b048723c */ /* 0x002ff00000081048 */
[C---:B------:R-:W-:Y:S08]  /*5f7a0*/  HMMA.1688.F32.TF32 R184, R240.reuse, R8, R184 ;  /* 0x00000008f0b8723c */ /* 0x040ff000000810b8 */
[C---:B------:R-:W-:Y:S08]  /*5f7b0*/  HMMA.1688.F32.TF32 R180, R240.reuse, R4, R180 ;  /* 0x00000004f0b4723c */ /* 0x040ff000000810b4 */
[-C--:B------:R-:W-:Y:S08]  /*5f7c0*/  HMMA.1688.F32.TF32 R196, R240, R20.reuse, R196 ;  /* 0x00000014f0c4723c */ /* 0x080ff000000810c4 */
[----:B------:R-:W-:Y:S08]  /*5f7d0*/  HMMA.1688.F32.TF32 R68, R176, R20, R68 ;  /* 0x00000014b044723c */ /* 0x000ff00000081044 */
[----:B------:R-:W-:Y:S08]  /*5f7e0*/  HMMA.1688.F32.TF32 R228, R240, R52, R228 ;  /* 0x00000034f0e4723c */ /* 0x000ff000000810e4 */
[----:B------:R-:W-:Y:S08]  /*5f7f0*/  HMMA.1688.F32.TF32 R172, R172, R64, R212 ;  /* 0x00000040acac723c */ /* 0x000ff000000810d4 */
[C---:B------:R-:W-:Y:S08]  /*5f800*/  HMMA.1688.F32.TF32 R212, R240.reuse, R36, R84 ;  /* 0x00000024f0d4723c */ /* 0x040ff00000081054 */
[----:B------:R-:W-:Y:S08]  /*5f810*/  HMMA.1688.F32.TF32 R240, R240, R64, R80 ;  /* 0x00000040f0f0723c */ /* 0x000ff00000081050 */
[C---:B------:R-:W-:Y:S01]  /*5f820*/  HMMA.1688.F32.TF32 R80, R176.reuse, R8, R248 ;  /* 0x00000008b050723c */ /* 0x040fe200000810f8 */
[----:B------:R-:W-:Y:S04]  /*5f830*/  LDS R248, [R3+0x85800] ;  /* 0x0858000003f87984 */ /* 0x000fe80000000800 */
[----:B------:R-:W-:Y:S03]  /*5f840*/  LDS R250, [R3+0x85c00] ;  /* 0x085c000003fa7984 */ /* 0x000fe60000000800 */
[----:B------:R-:W-:Y:S01]  /*5f850*/  HMMA.1688.F32.TF32 R76, R176, R12, R76 ;  /* 0x0000000cb04c723c */ /* 0x000fe2000008104c */
[----:B------:R-:W-:Y:S04]  /*5f860*/  LDS R249, [R252+0x85800] ;  /* 0x08580000fcf97984 */ /* 0x000fe80000000800 */
[----:B------:R-:W1:Y:S10]  /*5f870*/  LDS R251, [R252+0x85c00] ;  /* 0x085c0000fcfb7984 */ /* 0x000e740000000800 */
[----:B------:R-:W-:Y:S04]  /*5f880*/  STL.64 [R1+0x170], R80 ;  /* 0x0001705001007387 */ /* 0x000fe80000100a00 */
[----:B------:R-:W-:Y:S04]  /*5f890*/  STL.64 [R1+0x178], R82 ;  /* 0x0001785201007387 */ /* 0x000fe80000100a00 */
[----:B------:R2:W-:Y:S04]  /*5f8a0*/  STL.64 [R1+0x160], R76 ;  /* 0x0001604c01007387 */ /* 0x0005e80000100a00 */
[----:B------:R3:W-:Y:S04]  /*5f8b0*/  STL.64 [R1+0x168], R78 ;  /* 0x0001684e01007387 */ /* 0x0007e80000100a00 */
[----:B------:R-:W4:Y:S04]  /*5f8c0*/  LDL.LU R84, [R1] ;  /* 0x0000000001547983 */ /* 0x000f280000300800 */
[----:B------:R5:W-:Y:S04]  /*5f8d0*/  STL.64 [R1+0x150], R72 ;  /* 0x0001504801007387 */ /* 0x000be80000100a00 */
[----:B------:R1:W-:Y:S04]  /*5f8e0*/  STL.64 [R1+0x158], R74 ;  /* 0x0001584a01007387 */ /* 0x0003e80000100a00 */
[----:B------:R1:W-:Y:S04]  /*5f8f0*/  STL.64 [R1+0x140], R68 ;  /* 0x0001404401007387 */ /* 0x0003e80000100a00 */
[----:B------:R1:W-:Y:S04]  /*5f900*/  STL.64 [R1+0x148], R70 ;  /* 0x0001484601007387 */ /* 0x0003e80000100a00 */
        /* <DEDUP_REMOVED lines=43> */
[----:B--2---:R-:W-:-:S03]  /*5fbc0*/  MOV R76, R26 ;  /* 0x0000001a004c7202 */ /* 0x004fc60000000f00 */
[----:B------:R-:W2:Y:S01]  /*5fbd0*/  LDL.LU R80, [R1+0x40] ;  /* 0x0000400001507983 */ /* 0x000ea20000300800 */
[----:B------:R-:W-:-:S03]  /*5fbe0*/  IMAD.MOV.U32 R77, RZ, RZ, R27 ;  /* 0x000000ffff4d7224 */ /* 0x000fc600078e001b */
[----:B------:R-:W2:Y:S01]  /*5fbf0*/  LDL.LU R81, [R1+0x44] ;  /* 0x0000440001517983 */ /* 0x000ea20000300800 */
[----:B---3--:R-:W-:-:S03]  /*5fc00*/  IMAD.MOV.U32 R78, RZ, RZ, R22 ;  /* 0x000000ffff4e7224 */ /* 0x008fc600078e0016 */
[----:B------:R-:W2:Y:S01]  /*5fc10*/  LDL.LU R82, [R1+0x48] ;  /* 0x0000480001527983 */ /* 0x000ea20000300800 */
[----:B------:R-:W-:-:S03]  /*5fc20*/  IMAD.MOV.U32 R79, RZ, RZ, R23 ;  /* 0x000000ffff4f7224 */ /* 0x000fc600078e0017 */
[----:B------:R-:W2:Y:S01]  /*5fc30*/  LDL.LU R83, [R1+0x4c] ;  /* 0x00004c0001537983 */ /* 0x000ea20000300800 */
[----:B-----5:R-:W-:-:S03]  /*5fc40*/  IMAD.MOV.U32 R72, RZ, RZ, R18 ;  /* 0x000000ffff487224 */ /* 0x020fc600078e0012 */
[----:B------:R-:W3:Y:S01]  /*5fc50*/  LDL.LU R26, [R1+0x1d34] ;  /* 0x001d3400011a7983 */ /* 0x000ee20000300800 */
[----:B------:R-:W-:-:S03]  /*5fc60*/  IMAD.MOV.U32 R73, RZ, RZ, R19 ;  /* 0x000000ffff497224 */ /* 0x000fc600078e0013 */
[----:B------:R-:W3:Y:S01]  /*5fc70*/  LDL.LU R27, [R1+0x1d30] ;  /* 0x001d3000011b7983 */ /* 0x000ee20000300800 */
[----:B-1----:R-:W-:-:S03]  /*5fc80*/  MOV R74, R14 ;  /* 0x0000000e004a7202 */ /* 0x002fc60000000f00 */
[----:B------:R-:W5:Y:S01]  /*5fc90*/  LDL.LU R22, [R1+0x1d2c] ;  /* 0x001d2c0001167983 */ /* 0x000f620000300800 */
[----:B------:R-:W-:-:S03]  /*5fca0*/  IMAD.MOV.U32 R75, RZ, RZ, R15 ;  /* 0x000000ffff4b7224 */ /* 0x000fc600078e000f */
        /* <DEDUP_REMOVED lines=12> */
[----:B------:R-:W2:Y:S01]  /*5fd70*/  LDL.LU R7, [R1+0x1d08] ;  /* 0x001d080001077983 */ /* 0x000ea20000300800 */
[C---:B------:R-:W-:Y:S08]  /*5fd80*/  HMMA.1688.F32.TF32 R244, R176.reuse, R4, R244 ;  /* 0x00000004b0f4723c */ /* 0x040ff000000810f4 */
[C---:B----4-:R-:W-:Y:S08]  /*5fd90*/  HMMA.1688.F32.TF32 R88, R176.reuse, R60, R88 ;  /* 0x0000003cb058723c */ /* 0x050ff00000081058 */
[C---:B------:R-:W-:Y:S08]  /*5fda0*/  HMMA.1688.F32.TF32 R96, R176.reuse, R52, R96 ;  /* 0x00000034b060723c */ /* 0x040ff00000081060 */
[C---:B------:R-:W-:Y:S08]  /*5fdb0*/  HMMA.1688.F32.TF32 R100, R176.reuse, R48, R100 ;  /* 0x00000030b064723c */ /* 0x040ff00000081064 */
[C---:B------:R-:W-:Y:S08]  /*5fdc0*/  HMMA.1688.F32.TF32 R112, R176.reuse, R36, R112 ;  /* 0x00000024b070723c */ /* 0x040ff00000081070 */
[C---:B------:R-:W-:Y:S08]  /*5fdd0*/  HMMA.1688.F32.TF32 R120, R176.reuse, R28, R120 ;  /* 0x0000001cb078723c */ /* 0x040ff00000081078 */
[C---:B------:R-:W-:Y:S08]  /*5fde0*/  HMMA.1688.F32.TF32 R124, R176.reuse, R24, R124 ;  /* 0x00000018b07c723c */ /* 0x040ff0000008107c */
[C---:B------:R-:W-:Y:S11]  /*5fdf0*/  HMMA.1688.F32.TF32 R116, R176.reuse, R32, R116 ;  /* 0x00000020b074723c */ /* 0x040ff60000081074 */
[----:B------:R-:W-:Y:S04]  /*5fe00*/  @!UPT UIADD3 URZ, URZ, URZ, URZ ;  /* 0x0000003f3f3ff290 */ /* 0x000fe8000fffe03f */
[----:B------:R-:W-:Y:S01]  /*5fe10*/  STL.64 [R1+0x130], R124 ;  /* 0x0001307c01007387 */ /* 0x000fe20000100a00 */
[C---:B------:R-:W-:Y:S03]  /*5fe20*/  HMMA.1688.F32.TF32 R108, R176.reuse, R40, R108 ;  /* 0x00000028b06c723c */ /* 0x040fe6000008106c */
[----:B------:R1:W-:Y:S05]  /*5fe30*/  STL.64 [R1+0x138], R126 ;  /* 0x0001387e01007387 */ /* 0x0003ea0000100a00 */
[C---:B------:R-:W-:Y:S01]  /*5fe40*/  HMMA.1688.F32.TF32 R104, R176.reuse, R44, R104 ;  /* 0x0000002cb068723c */ /* 0x040fe20000081068 */
[----:B-1----:R-:W4:Y:S04]  /*5fe50*/  LDL.LU.64 R126, [R1+0x1d00] ;  /* 0x001d0000017e7983 */ /* 0x002f280000300a00 */
[----:B------:R-:W4:Y:S04]  /*5fe60*/  LDL.LU.64 R124, [R1+0x1cf8] ;  /* 0x001cf800017c7983 */ /* 0x000f280000300a00 */
[----:B------:R-:W-:Y:S04]  /*5fe70*/  STL.64 [R1+0x120], R120 ;  /* 0x0001207801007387 */ /* 0x000fe80000100a00 */
[----:B------:R1:W-:Y:S01]  /*5fe80*/  STL.64 [R1+0x128], R122 ;  /* 0x0001287a01007387 */ /* 0x0003e20000100a00 */
[----:B------:R-:W-:Y:S01]  /*5fe90*/  HMMA.1688.F32.TF32 R92, R176, R56, R92 ;  /* 0x00000038b05c723c */ /* 0x000fe2000008105c */
[----:B------:R-:W-:-:S02]  /*5fea0*/  MOV R29, R0 ;  /* 0x00000000001d7202 */ /* 0x000fc40000000f00 */
[----:B-1----:R-:W3:Y:S04]  /*5feb0*/  LDL.LU.64 R122, [R1+0x1cf0] ;  /* 0x001cf000017a7983 */ /* 0x002ee80000300a00 */
[----:B------:R-:W3:Y:S04]  /*5fec0*/  LDL.LU.64 R120, [R1+0x1ce8] ;  /* 0x001ce80001787983 */ /* 0x000ee80000300a00 */
[----:B------:R-:W-:Y:S04]  /*5fed0*/  STL.64 [R1+0x110], R116 ;  /* 0x0001107401007387 */ /* 0x000fe80000100a00 */
[----:B------:R1:W-:Y:S01]  /*5fee0*/  STL.64 [R1+0x118], R118 ;  /* 0x0001187601007387 */ /* 0x0003e20000100a00 */
[----:B------:R-:W-:-:S02]  /*5fef0*/  IMAD.MOV.U32 R0, RZ, RZ, R113 ;  /* 0x000000ffff007224 */ /* 0x000fc400078e0071 */
[----:B------:R-:W-:Y:S02]  /*5ff00*/  IMAD.MOV.U32 R5, RZ, RZ, R110 ;  /* 0x000000ffff057224 */ /* 0x000fe400078e006e */
[----:B------:R-:W-:Y:S01]  /*5ff10*/  IMAD.MOV.U32 R4, RZ, RZ, R111 ;  /* 0x000000ffff047224 */ /* 0x000fe200078e006f */
[----:B-1----:R-:W3:Y:S04]  /*5ff20*/  LDL.LU.64 R118, [R1+0x1ce0] ;  /* 0x001ce00001767983 */ /* 0x002ee80000300a00 */
[----:B------:R-:W3:Y:S04]  /*5ff30*/  LDL.LU.64 R116, [R1+0x1cd8] ;  /* 0x001cd80001747983 */ /* 0x000ee80000300a00 */
[----:B------:R-:W-:Y:S01]  /*5ff40*/  STL [R1+0xf0], R112 ;  /* 0x0000f07001007387 */ /* 0x000fe20000100800 */
[----:B------:R-:W-:-:S03]  /*5ff50*/  IMAD.MOV.U32 R9, RZ, RZ, R108 ;  /* 0x000000ffff097224 */ /* 0x000fc600078e006c */
[----:B------:R1:W-:Y:S01]  /*5ff60*/  STL.64 [R1+0xf8], R114 ;  /* 0x0000f87201007387 */ /* 0x0003e20000100a00 */
[----:B------:R-:W-:Y:S01]  /*5ff70*/  IMAD.MOV.U32 R8, RZ, RZ, R109 ;  /* 0x000000ffff087224 */ /* 0x000fe200078e006d */
[----:B------:R-:W-:Y:S02]  /*5ff80*/  HMMA.1688.F32.TF32 R176, R176, R64, R84 ;  /* 0x00000040b0b0723c */ /* 0x000fe40000081054 */
[----:B-1----:R-:W3:Y:S04]  /*5ff90*/  LDL.LU.64 R114, [R1+0x1cd0] ;  /* 0x001cd00001727983 */ /* 0x002ee80000300a00 */
[----:B------:R-:W3:Y:S04]  /*5ffa0*/  LDL.LU.64 R112, [R1+0x1cc8] ;  /* 0x001cc80001707983 */ /* 0x000ee80000300a00 */
[----:B------:R-:W3:Y:S01]  /*5ffb0*/  LDL.LU.64 R110, [R1+0x1cc0] ;  /* 0x001cc000016e7983 */ /* 0x000ee20000300a00 */
[C---:B--2---:R-:W-:Y:S03]  /*5ffc0*/  HMMA.1688.F32.TF32 R80, R248.reuse, R6, R80 ;  /* 0x00000006f850723c */ /* 0x044fe60000081050 */
[----:B------:R-:W2:Y:S04]  /*5ffd0*/  LDL.LU.64 R108, [R1+0x1cb8] ;  /* 0x001cb800016c7983 */ /* 0x000ea80000300a00 */
[----:B------:R-:W-:Y:S01]  /*5ffe0*/  STL.64 [R1+0xd0], R104 ;  /* 0x0000d06801007387 */ /* 0x000fe20000100a00 */
[C---:B------:R-:W-:Y:S03]  /*5fff0*/  HMMA.1688.F32.TF32 R76, R248.reuse, R10, R76 ;  /* 0x0000000af84c723c */ /* 0x040fe6000008104c */
[----:B------:R1:W-:Y:S05]  /*60000*/  STL.64 [R1+0xd8], R106 ;  /* 0x0000d86a01007387 */ /* 0x0003ea0000100a00 */
[C---:B------:R-:W-:Y:S01]  /*60010*/  HMMA.1688.F32.TF32 R72, R248.reuse, R14, R72 ;  /* 0x0000000ef848723c */ /* 0x040fe20000081048 */
        /* <DEDUP_REMOVED lines=17> */
[----:B------:R-:W-:Y:S01]  /*60130*/  IMAD.MOV.U32 R57, RZ, RZ, R78 ;  /* 0x000000ffff397224 */ /* 0x000fe200078e004e */
[----:B------:R-:W-:Y:S01]  /*60140*/  MOV R61, R76 ;  /* 0x0000004c003d7202 */ /* 0x000fe20000000f00 */
[----:B------:R-:W-:Y:S01]  /*60150*/  IMAD.MOV.U32 R56, RZ, RZ, R79 ;  /* 0x000000ffff387224 */ /* 0x000fe200078e004f */
[----:B-1----:R-:W2:Y:S04]  /*60160*/  LDL.LU.64 R90, [R1+0x1c70] ;  /* 0x001c7000015a7983 */ /* 0x002ea80000300a00 */
[----:B------:R-:W2:Y:S04]  /*60170*/  LDL.LU.64 R88, [R1+0x1c68] ;  /* 0x001c680001587983 */ /* 0x000ea80000300a00 */
[----:B------:R-:W2:Y:S04]  /*60180*/  LDL.LU.64 R86, [R1+0x1c60] ;  /* 0x001c600001567983 */ /* 0x000ea80000300a00 */
[----:B------:R-:W2:Y:S04]  /*60190*/  LDL.LU.64 R84, [R1+0x1c58] ;  /* 0x001c580001547983 */ /* 0x000ea80000300a00 */
[----:B------:R-:W-:Y:S04]  /*601a0*/  STL.64 [R1+0x80], R176 ;  /* 0x000080b001007387 */ /* 0x000fe80000100a00 */
[----:B------:R-:W-:Y:S04]  /*601b0*/  STL.64 [R1+0x88], R178 ;  /* 0x000088b201007387 */ /* 0x000fe80000100a00 */
[----:B------:R-:W-:Y:S01]  /*601c0*/  STL.64 [R1+0x70], R80 ;  /* 0x0000705001007387 */ /* 0x000fe20000100a00 */
[----:B------:R-:W-:-:S03]  /*601d0*/  IMAD.MOV.U32 R60, RZ, RZ, R77 ;  /* 0x000000ffff3c7224 */ /* 0x000fc600078e004d */
[----:B------:R1:W-:Y:S01]  /*601e0*/  STL.64 [R1+0x78], R82 ;  /* 0x0000785201007387 */ /* 0x0003e20000100a00 */
[----:B------:R-:W-:Y:S01]  /*601f0*/  IMAD.MOV.U32 R17, RZ, RZ, R75 ;  /* 0x000000ffff117224 */ /* 0x000fe200078e004b */
[----:B------:R-:W-:Y:S01]  /*60200*/  MOV R13, R69 ;  /* 0x00000045000d7202 */ /* 0x000fe20000000f00 */
[----:B------:R-:W-:Y:S01]  /*60210*/  IMAD.MOV.U32 R12, RZ, RZ, R70 ;  /* 0x000000ffff0c7224 */ /* 0x000fe200078e0046 */
[----:B------:R-:W-:Y:S01]  /*60220*/  LDS R177, [R2+0x85800] ;  /* 0x0858000002b17984 */ /* 0x000fe20000000800 */
[----:B------:R-:W-:-:S03]  /*60230*/  IMAD.MOV.U32 R16, RZ, RZ, R68 ;  /* 0x000000ffff107224 */ /* 0x000fc600078e0044 */
[----:B------:R5:W-:Y:S04]  /*60240*/  LDS R179, [R2+0x85c00] ;  /* 0x085c000002b37984 */ /* 0x000be80000000800 */
[----:B-1----:R-:W2:Y:S04]  /*60250*/  LDL.LU.64 R82, [R1+0x1c50] ;  /* 0x001c500001527983 */ /* 0x002ea80000300a00 */
[----:B------:R-:W2:Y:S04]  /*60260*/  LDL.LU.64 R80, [R1+0x1c48] ;  /* 0x001c480001507983 */ /* 0x000ea80000300a00 */
[----:B------:R-:W2:Y:S04]  /*60270*/  LDL.LU.64 R78, [R1+0x1c40] ;  /* 0x001c4000014e7983 */ /* 0x000ea80000300a00 */
[----:B------:R-:W2:Y:S04]  /*60280*/  LDL.LU.64 R76, [R1+0x1c38] ;  /* 0x001c3800014c7983 */ /* 0x000ea80000300a00 */
[----:B------:R-:W-:Y:S01]  /*60290*/  STL.64 [R1+0x3c0], R72 ;  /* 0x0003c04801007387 */ /* 0x000fe20000100a00 */
[----:B-----5:R-:W-:-:S03]  /*602a0*/  IMAD.MOV.U32 R2, RZ, RZ, R71 ;  /* 0x000000ffff027224 */ /* 0x020fc600078e0047 */
[----:B------:R1:W-:Y:S04]  /*602b0*/  STL [R1+0x3c8], R74 ;  /* 0x0003c84a01007387 */ /* 0x0003e80000100800 */
[----:B------:R-:W-:Y:S04]  /*602c0*/  LDS R176, [R29+0x85800] ;  /* 0x085800001db07984 */ /* 0x000fe80000000800 */
[----:B------:R-:W5:Y:S04]  /*602d0*/  LDS R178, [R29+0x85c00] ;  /* 0x085c00001db27984 */ /* 0x000f680000000800 */
[----:B-1----:R-:W3:Y:S04]  /*602e0*/  LDL.LU.64 R74, [R1+0x1c30] ;  /* 0x001c3000014a7983 */ /* 0x002ee80000300a00 */
[----:B------:R-:W3:Y:S04]  /*602f0*/  LDL.LU.64 R72, [R1+0x1c28] ;  /* 0x001c280001487983 */ /* 0x000ee80000300a00 */
[----:B------:R1:W-:Y:S04]  /*60300*/  STL [R1+0x1bf0], R17 ;  /* 0x001bf01101007387 */ /* 0x0003e80000100800 */
[----:B------:R-:W2:Y:S04]  /*60310*/  LDL.LU.64 R70, [R1+0x1c20] ;  /* 0x001c200001467983 */ /* 0x000ea80000300a00 */
[----:B------:R-:W2:Y:S04]  /*60320*/  LDL.LU.64 R68, [R1+0x1c18] ;  /* 0x001c180001447983 */ /* 0x000ea80000300a00 */
[----:B------:R-:W-:Y:S04]  /*60330*/  STL [R1+0x1c00], R2 ;  /* 0x001c000201007387 */ /* 0x000fe80000100800 */
[----:B------:R-:W-:Y:S04]  /*60340*/  STL [R1+0x1bfc], R12 ;  /* 0x001bfc0c01007387 */ /* 0x000fe80000100800 */
[----:B------:R-:W-:Y:S04]  /*60350*/  STL [R1+0x1bf8], R13 ;  /* 0x001bf80d01007387 */ /* 0x000fe80000100800 */
[----:B------:R-:W-:Y:S01]  /*60360*/  STL [R1+0x1bf4], R16 ;  /* 0x001bf41001007387 */ /* 0x000fe20000100800 */
[----:B--2---:R-:W-:Y:S11]  /*60370*/  HMMA.1688.F32.TF32 R68, R248, R22, R68 ;  /* 0x00000016f844723c */ /* 0x004ff60000081044 */
[----:B------:R-:W-:Y:S11]  /*60380*/  @!UPT UIADD3 URZ, URZ, URZ, URZ ;  /* 0x0000003f3f3ff290 */ /* 0x000ff6000fffe03f */
[----:B------:R-:W-:Y:S01]  /*60390*/  @!UPT UIADD3 URZ, URZ, URZ, URZ ;  /* 0x0000003f3f3ff290 */ /* 0x000fe2000fffe03f */
[----:B------:R-:W-:Y:S01]  /*603a0*/  STL [R1+0x3a0], R68 ;  /* 0x0003a04401007387 */ /* 0x000fe20000100800 */
[----:B-1----:R-:W-:-:S03]  /*603b0*/  IMAD.MOV.U32 R17, RZ, RZ, R69 ;  /* 0x000000ffff117224 */ /* 0x002fc600078e0045 */
[----:B------:R3:W-:Y:S02]  /*603c0*/  STL.64 [R1+0x3a8], R70 ;  /* 0x0003a84601007387 */ /* 0x0007e40000100a00 */
        /* <DEDUP_REMOVED lines=9> */
[----:B------:R-:W-:Y:S01]  /*60460*/  @!UPT UIADD3 URZ, URZ, URZ, URZ ;  /* 0x0000003f3f3ff290 */ /* 0x000fe2000fffe03f */
[----:B------:R1:W-:Y:S01]  /*60470*/  STL.64 [R1+0x388], R70 ;  /* 0x0003884601007387 */ /* 0x0003e20000100a00 */
[----:B------:R-:W-:Y:S02]  /*60480*/  IMAD.MOV.U32 R20, RZ, RZ, R68 ;  /* 0x000000ffff147224 */ /* 0x000fe400078e0044 */
[----:B------:R-:W-:Y:S02]  /*60490*/  IMAD.MOV.U32 R21, RZ, RZ, R69 ;  /* 0x000000ffff157224 */ /* 0x000fe400078e0045 */
[C---:B-1----:R-:W-:Y:S03]  /*604a0*/  HMMA.1688.F32.TF32 R68, R248.reuse, R34, R80 ;  /* 0x00000022f844723c */ /* 0x042fe60000081050 */
[----:B------:R-:W-:Y:S04]  /*604b0*/  STL [R1+0x1bec], R21 ;  /* 0x001bec1501007387 */ /* 0x000fe80000100800 */
[----:B------:R-:W-:Y:S01]  /*604c0*/  STL [R1+0x1be8], R20 ;  /* 0x001be81401007387 */ /* 0x000fe20000100800 */
[C---:B------:R-:W-:Y:S11]  /*604d0*/  HMMA.1688.F32.TF32 R76, R248.reuse, R38, R84 ;  /* 0x00000026f84c723c */ /* 0x040ff60000081054 */
[----:B------:R-:W-:Y:S04]  /*604e0*/  @!UPT UIADD3 URZ, URZ, URZ, URZ ;  /* 0x0000003f3f3ff290 */ /* 0x000fe8000fffe03f */
[----:B------:R1:W-:Y:S01]  /*604f0*/  STL.64 [R1+0x378], R70 ;  /* 0x0003784601007387 */ /* 0x0003e20000100a00 */
[----:B------:R-:W-:Y:S02]  /*60500*/  IMAD.MOV.U32 R24, RZ, RZ, R68 ;  /* 0x000000ffff187224 */ /* 0x000fe400078e0044 */
[----:B------:R-:W-:Y:S02]  /*60510*/  IMAD.MOV.U32 R25, RZ, RZ, R69 ;  /* 0x000000ffff197224 */ /* 0x000fe400078e0045 */
[----:B-1----:R-:W-:Y:S03]  /*60520*/  HMMA.1688.F32.TF32 R68, R248, R42, R88 ;  /* 0x0000002af844723c */ /* 0x002fe60000081058 */
[----:B------:R-:W-:Y:S04]  /*60530*/  STL [R1+0x1be4], R25 ;  /* 0x001be41901007387 */ /* 0x000fe80000100800 */
[----:B------:R-:W-:Y:S04]  /*60540*/  STL [R1+0x1be0], R24 ;  /* 0x001be01801007387 */ /* 0x000fe80000100800 */
[----:B------:R-:W2:Y:S04]  /*60550*/  LDL R75, [R1+0x474] ;  /* 0x00047400014b7983 */ /* 0x000ea80000100800 */
[----:B------:R1:W-:Y:S04]  /*60560*/  STL.64 [R1+0x360], R76 ;  /* 0x0003604c01007387 */ /* 0x0003e80000100a00 */
[----:B------:R3:W-:Y:S04]  /*60570*/  STL.64 [R1+0x368], R78 ;  /* 0x0003684e01007387 */ /* 0x0007e80000100a00 */
[----:B------:R4:W-:Y:S01]  /*60580*/  STL.64 [R1+0x358], R70 ;  /* 0x0003584601007387 */ /* 0x0009e20000100a00 */
[----:B-1----:R-:W-:-:S03]  /*60590*/  IMAD.MOV.U32 R76, RZ, RZ, R50 ;  /* 0x000000ffff4c7224 */ /* 0x002fc600078e0032 */
[----:B------:R-:W2:Y:S01]  /*605a0*/  LDL.LU R50, [R1+0x1c14] ;  /* 0x001c140001327983 */ /* 0x000ea20000300800 */
[----:B------:R-:W-:Y:S01]  /*605b0*/  IMAD.MOV.U32 R77, RZ, RZ, R51 ;  /* 0x000000ffff4d7224 */ /* 0x000fe200078e0033 */
[----:B---3--:R-:W-:Y:S01]  /*605c0*/  MOV R79, R55 ;  /* 0x00000037004f7202 */ /* 0x008fe20000000f00 */
[----:B------:R-:W-:Y:S01]  /*605d0*/  IMAD.MOV.U32 R78, RZ, RZ, R54 ;  /* 0x000000ffff4e7224 */ /* 0x000fe200078e0036 */
[----:B------:R-:W3:Y:S04]  /*605e0*/  LDL.LU R51, [R1+0x1c10] ;  /* 0x001c100001337983 */ /* 0x000ee80000300800 */
[----:B------:R-:W3:Y:S04]  /*605f0*/  LDL.LU R54, [R1+0x1c0c] ;  /* 0x001c0c0001367983 */ /* 0x000ee80000300800 */
[----:B------:R-:W3:Y:S01]  /*60600*/  LDL.LU R55, [R1+0x1c08] ;  /* 0x001c080001377983 */ /* 0x000ee20000300800 */
[----:B------:R-:W-:-:S02]  /*60610*/  IMAD.MOV.U32 R32, RZ, RZ, R68 ;  /* 0x000000ffff207224 */ /* 0x000fc400078e0044 */
[----:B------:R-:W-:Y:S02]  /*60620*/  IMAD.MOV.U32 R33, RZ, RZ, R69 ;  /* 0x000000ffff217224 */ /* 0x000fe400078e0045 */
[----:B----4-:R-:W-:Y:S03]  /*60630*/  HMMA.1688.F32.TF32 R68, R248, R46, R92 ;  /* 0x0000002ef844723c */ /* 0x010fe6000008105c */
[----:B------:R-:W-:Y:S04]  /*60640*/  STL [R1+0x1bdc], R33 ;  /* 0x001bdc2101007387 */ /* 0x000fe80000100800 */
[----:B------:R-:W-:Y:S11]  /*60650*/  STL [R1+0x1bd8], R32 ;  /* 0x001bd82001007387 */ /* 0x000ff60000100800 */
[----:B------:R-:W-:Y:S05]  /*60660*/  @!UPT UIADD3 URZ, URZ, URZ, URZ ;  /* 0x0000003f3f3ff290 */ /* 0x000fea000fffe03f */
[----:B------:R3:W-:Y:S01]  /*60670*/  STL.64 [R1+0x348], R70 ;  /* 0x0003484601007387 */ /* 0x0007e20000100a00 */
[----:B------:R-:W-:Y:S02]  /*60680*/  IMAD.MOV.U32 R36, RZ, RZ, R68 ;  /* 0x000000ffff247224 */ /* 0x000fe400078e0044 */
[----:B------:R-:W-:Y:S01]  /*60690*/  IMAD.MOV.U32 R37, RZ, RZ, R69 ;  /* 0x000000ffff257224 */ /* 0x000fe200078e0045 */
[----:B------:R-:W-:Y:S01]  /*606a0*/  MOV R74, R29 ;  /* 0x0000001d004a7202 */ /* 0x000fe20000000f00 */
[C---:B-----5:R-:W-:Y:S04]  /*606b0*/  HMMA.1688.F32.TF32 R88, R176.reuse, R58, R164 ;  /* 0x0000003ab058723c */ /* 0x060fe800000810a4 */
[----:B------:R-:W-:Y:S04]  /*606c0*/  LDS R92, [R74+0x85880] ;  /* 0x085880004a5c7984 */ /* 0x000fe80000000800 */
[----:B------:R-:W-:Y:S01]  /*606d0*/  LDS R94, [R74+0x85c80] ;  /* 0x085c80004a5e7984 */ /* 0x000fe20000000800 */
[C---:B------:R-:W-:Y:S03]  /*606e0*/  HMMA.1688.F32.TF32 R84, R176.reuse, R10, R120 ;  /* 0x0000000ab054723c */ /* 0x040fe60000081078 */
[----:B------:R-:W-:Y:S04]  /*606f0*/  LDS R72, [R74+0x86080] ;  /* 0x086080004a487984 */ /* 0x000fe80000000800 */
[----:B--2---:R-:W-:Y:S04]  /*60700*/  LDS R93, [R75+0x85880] ;  /* 0x085880004b5d7984 */ /* 0x004fe80000000800 */
[----:B------:R-:W-:Y:S01]  /*60710*/  LDS R95, [R75+0x85c80] ;  /* 0x085c80004b5f7984 */ /* 0x000fe20000000800 */
[----:B------:R-:W-:Y:S03]  /*60720*/  HMMA.1688.F32.TF32 R116, R176, R6, R116 ;  /* 0x00000006b074723c */ /* 0x000fe60000081074 */
[----:B------:R-:W-:Y:S05]  /*60730*/  LDS R73, [R75+0x86080] ;  /* 0x086080004b497984 */ /* 0x000fea0000000800 */
[C---:B---3--:R-:W-:Y:S08]  /*60740*/  HMMA.1688.F32.TF32 R68, R248.reuse, R50, R96 ;  /* 0x00000032f844723c */ /* 0x048ff00000081060 */
[C---:B------:R-:W-:Y:S11]  /*60750*/  HMMA.1688.F32.TF32 R80, R248.reuse, R54, R100 ;  /* 0x00000036f850723c */ /* 0x040ff60000081064 */
[----:B------:R-:W-:Y:S05]  /*60760*/  @!UPT UIADD3 URZ, URZ, URZ, URZ ;  /* 0x0000003f3f3ff290 */ /* 0x000fea000fffe03f */
[----:B------:R-:W-:Y:S01]  /*60770*/  IMAD.MOV.U32 R40, RZ, RZ, R68 ;  /* 0x000000ffff287224 */ /* 0x000fe200078e0044 */
[----:B------:R-:W-:Y:S01]  /*60780*/  MOV R32, R71 ;  /* 0x0000004700207202 */ /* 0x000fe20000000f00 */
[----:B------:R-:W-:Y:S02]  /*60790*/  IMAD.MOV.U32 R41, RZ, RZ, R69 ;  /* 0x000000ffff297224 */ /* 0x000fe400078e0045 */
[----:B------:R-:W-:Y:S02]  /*607a0*/  IMAD.MOV.U32 R33, RZ, RZ, R70 ;  /* 0x000000ffff217224 */ /* 0x000fe400078e0046 */
[C---:B------:R-:W-:Y:S01]  /*607b0*/  HMMA.1688.F32.TF32 R68, R248.reuse, R58, R104 ;  /* 0x0000003af844723c */ /* 0x040fe20000081068 */
[----:B------:R-:W-:Y:S04]  /*607c0*/  STL.64 [R1+0x320], R80 ;  /* 0x0003205001007387 */ /* 0x000fe80000100a00 */
[----:B------:R1:W-:Y:S03]  /*607d0*/  STL.64 [R1+0x328], R82 ;  /* 0x0003285201007387 */ /* 0x0003e60000100a00 */
[C---:B-1----:R-:W-:Y:S11]  /*607e0*/  HMMA.1688.F32.TF32 R80, R248.reuse, R62, R108 ;  /* 0x0000003ef850723c */ /* 0x042ff6000008106c */
[----:B------:R-:W-:Y:S05]  /*607f0*/  @!UPT UIADD3 URZ, URZ, URZ, URZ ;  /* 0x0000003f3f3ff290 */ /* 0x000fea000fffe03f */
[----:B------:R-:W-:Y:S02]  /*60800*/  IMAD.MOV.U32 R21, RZ, RZ, R68 ;  /* 0x000000ffff157224 */ /* 0x000fe400078e0044 */
[----:B------:R-:W-:Y:S02]  /*60810*/  IMAD.MOV.U32 R20, RZ, RZ, R69 ;  /* 0x000000ffff147224 */ /* 0x000fe400078e0045 */
[----:B------:R-:W-:Y:S02]  /*60820*/  IMAD.MOV.U32 R25, RZ, RZ, R70 ;  /* 0x000000ffff197224 */ /* 0x000fe400078e0046 */
[----:B------:R-:W-:Y:S02]  /*60830*/  IMAD.MOV.U32 R24, RZ, RZ, R71 ;  /* 0x000000ffff187224 */ /* 0x000fe400078e0047 */
[----:B------:R-:W-:Y:S01]  /*60840*/  HMMA.1688.F32.TF32 R68, R248, R66, R112 ;  /* 0x00000042f844723c */ /* 0x000fe20000081070 */
[----:B------:R-:W-:Y:S04]  /*60850*/  STL.64 [R1+0x300], R80 ;  /* 0x0003005001007387 */ /* 0x000fe80000100a00 */
[----:B------:R1:W-:Y:S03]  /*60860*/  STL.64 [R1+0x308], R82 ;  /* 0x0003085201007387 */ /* 0x0003e60000100a00 */
[C---:B-1----:R-:W-:Y:S08]  /*60870*/  HMMA.1688.F32.TF32 R80, R176.reuse, R14, R76 ;  /* 0x0000000eb050723c */ /* 0x042ff0000008104c */
[C---:B------:R-:W-:Y:S07]  /*60880*/  HMMA.1688.F32.TF32 R76, R176.reuse, R18, R124 ;  /* 0x00000012b04c723c */ /* 0x040fee000008107c */
[----:B------:R-:W-:Y:S01]  /*60890*/  STL.64 [R1+0x2f8], R70 ;  /* 0x0002f84601007387 */ /* 0x000fe20000100a00 */
[----:B------:R-:W-:Y:S01]  /*608a0*/  HMMA.1688.F32.TF32 R96, R176, R30, R136 ;  /* 0x0000001eb060723c */ /* 0x000fe20000081088 */
[----:B------:R-:W-:Y:S01]  /*608b0*/  IMAD.MOV.U32 R52, RZ, RZ, R68 ;  /* 0x000000ffff347224 */ /* 0x000fe200078e0044 */
[----:B------:R-:W-:Y:S01]  /*608c0*/  MOV R53, R69 ;  /* 0x0000004500357202 */ /* 0x000fe20000000f00 */
[----:B------:R-:W-:Y:S04]  /*608d0*/  LDS R68, [R3+0x85880] ;  /* 0x0858800003447984 */ /* 0x000fe80000000800 */
[----:B------:R-:W-:Y:S04]  /*608e0*/  STL.64 [R1+0x2e0], R80 ;  /* 0x0002e05001007387 */ /* 0x000fe80000100a00 */
[----:B------:R-:W-:Y:S04]  /*608f0*/  STL.64 [R1+0x2e8], R82 ;  /* 0x0002e85201007387 */ /* 0x000fe80000100a00 */
[----:B------:R1:W-:Y:S01]  /*60900*/  STL.64 [R1+0x2d8], R78 ;  /* 0x0002d84e01007387 */ /* 0x0003e20000100a00 */
[----:B------:R-:W-:-:S02]  /*60910*/  IMAD.MOV.U32 R64, RZ, RZ, R76 ;  /* 0x000000ffff407224 */ /* 0x000fc400078e004c */
[----:B------:R-:W-:Y:S01]  /*60920*/  IMAD.MOV.U32 R65, RZ, RZ, R77 ;  /* 0x000000ffff417224 */ /* 0x000fe200078e004d */
[----:B------:R-:W-:Y:S04]  /*60930*/  LDS R70, [R3+0x85c80] ;  /* 0x085c800003467984 */ /* 0x000fe80000000800 */
[----:B------:R-:W-:Y:S01]  /*60940*/  LDS R69, [R252+0x85880] ;  /* 0x08588000fc457984 */ /* 0x000fe20000000800 */
[C---:B-1----:R-:W-:Y:S03]  /*60950*/  HMMA.1688.F32.TF32 R76, R176.reuse, R22, R128 ;  /* 0x00000016b04c723c */ /* 0x042fe60000081080 */
[----:B------:R-:W1:Y:S11]  /*60960*/  LDS R71, [R252+0x85c80] ;  /* 0x085c8000fc477984 */ /* 0x000e760000000800 */
[----:B------:R-:W-:Y:S09]  /*60970*/  @!UPT UIADD3 URZ, URZ, URZ, URZ ;  /* 0x0000003f3f3ff290 */ /* 0x000ff2000fffe03f */
[----:B------:R2:W-:Y:S01]  /*60980*/  STL.64 [R1+0x2c0], R76 ;  /* 0x0002c04c01007387 */ /* 0x0005e20000100a00 */
[----:B------:R-:W-:Y:S02]  /*60990*/  IMAD.MOV.U32 R29, RZ, RZ, R78 ;  /* 0x000000ffff1d7224 */ /* 0x000fe400078e004e */
[----:B------:R-:W-:Y:S02]  /*609a0*/  IMAD.MOV.U32 R28, RZ, RZ, R79 ;  /* 0x000000ffff1c7224 */ /* 0x000fe400078e004f */
[C---:B--2---:R-:W-:Y:S01]  /*609b0*/  HMMA.1688.F32.TF32 R76, R176.reuse, R26, R132 ;  /* 0x0000001ab04c723c */ /* 0x044fe20000081084 */
[----:B------:R2:W-:Y:S11]  /*609c0*/  STL [R1+0x1bd4], R96 ;  /* 0x001bd46001007387 */ /* 0x0005f60000100800 */
[----:B------:R-:W-:Y:S11]  /*609d0*/  @!UPT UIADD3 URZ, URZ, URZ, URZ ;  /* 0x0000003f3f3ff290 */ /* 0x000ff6000fffe03f */
[----:B------:R-:W-:Y:S01]  /*609e0*/  @!UPT UIADD3 URZ, URZ, URZ, URZ ;  /* 0x0000003f3f3ff290 */ /* 0x000fe2000fffe03f */
[----:B------:R-:W-:Y:S01]  /*609f0*/  IMAD.MOV.U32 R49, RZ, RZ, R76 ;  /* 0x000000ffff317224 */ /* 0x000fe200078e004c */
[----:B------:R-:W-:Y:S01]  /*60a00*/  MOV R48, R77 ;  /* 0x0000004d00307202 */ /* 0x000fe20000000f00 */
[----:B------:R-:W-:Y:S02]  /*60a10*/  IMAD.MOV.U32 R45, RZ, RZ, R78 ;  /* 0x000000ffff2d7224 */ /* 0x000fe400078e004e */
[----:B------:R-:W-:Y:S02]  /*60a20*/  IMAD.MOV.U32 R44, RZ, RZ, R79 ;  /* 0x000000ffff2c7224 */ /* 0x000fe400078e004f */
[C---:B------:R-:W-:Y:S01]  /*60a30*/  HMMA.1688.F32.TF32 R76, R176.reuse, R50, R156 ;  /* 0x00000032b04c723c */ /* 0x040fe2000008109c */
[----:B------:R-:W-:Y:S04]  /*60a40*/  STL [R1+0x1bd0], R97 ;  /* 0x001bd06101007387 */ /* 0x000fe80000100800 */
[----:B------:R-:W-:Y:S03]  /*60a50*/  STL [R1+0x1bcc], R98 ;  /* 0x001bcc6201007387 */ /* 0x000fe60000100800 */
[C---:B------:R-:W-:Y:S01]  /*60a60*/  HMMA.1688.F32.TF32 R80, R176.reuse, R46, R152 ;  /* 0x0000002eb050723c */ /* 0x040fe20000081098 */
[----:B------:R3:W-:Y:S11]  /*60a70*/  STL [R1+0x1bc8], R99 ;  /* 0x001bc86301007387 */ /* 0x0007f60000100800 */
[----:B------:R-:W-:Y:S04]  /*60a80*/  @!UPT UIADD3 URZ, URZ, URZ, URZ ;  /* 0x0000003f3f3ff290 */ /* 0x000fe8000fffe03f */
[----:B--2---:R-:W-:Y:S01]  /*60a90*/  IMAD.MOV.U32 R96, RZ, RZ, R76 ;  /* 0x000000ffff607224 */ /* 0x004fe200078e004c */
[----:B---3--:R-:W-:Y:S01]  /*60aa0*/  MOV R99, R79 ;  /* 0x0000004f00637202 */ /* 0x008fe20000000f00 */
[----:B------:R-:W-:Y:S02]  /*60ab0*/  IMAD.MOV.U32 R97, RZ, RZ, R77 ;  /* 0x000000ffff617224 */ /* 0x000fe400078e004d */
[----:B------:R-:W-:Y:S02]  /*60ac0*/  IMAD.MOV.U32 R98, RZ, RZ, R78 ;  /* 0x000000ffff627224 */ /* 0x000fe400078e004e */
[C---:B------:R-:W-:Y:S01]  /*60ad0*/  HMMA.1688.F32.TF32 R76, R176.reuse, R54, R160 ;  /* 0x00000036b04c723c */ /* 0x040fe200000810a0 */
[----:B------:R-:W-:Y:S04]  /*60ae0*/  STL.64 [R1+0x60], R80 ;  /* 0x0000605001007387 */ /* 0x000fe80000100a00 */
[----:B------:R2:W-:Y:S03]  /*60af0*/  STL.64 [R1+0x68], R82 ;  /* 0x0000685201007387 */ /* 0x0005e60000100a00 */
[C---:B--2---:R-:W-:Y:S11]  /*60b00*/  HMMA.1688.F32.TF32 R80, R176.reuse, R62, R168 ;  /* 0x0000003eb050723c */ /* 0x044ff600000810a8 */
[----:B------:R-:W-:Y:S04]  /*60b10*/  @!UPT UIADD3 URZ, URZ, URZ, URZ ;  /* 0x0000003f3f3ff290 */ /* 0x000fe8000fffe03f */
[----:B------:R-:W-:Y:S04]  /*60b20*/  STL.64 [R1+0x290], R76 ;  /* 0x0002904c01007387 */ /* 0x000fe80000100a00 */
[----:B------:R2:W-:Y:S02]  /*60b30*/  STL.64 [R1+0x298], R78 ;  /* 0x0002984e01007387 */ /* 0x0005e40000100a00 */
[----:B--2---:R-:W-:Y:S02]  /*60b40*/  HMMA.1688.F32.TF32 R76, R176, R66, R172 ;  /* 0x00000042b04c723c */ /* 0x004fe400000810ac */
[----:B------:R-:W-:Y:S04]  /*60b50*/  STL.64 [R1+0x280], R88 ;  /* 0x0002805801007387 */ /* 0x000fe80000100a00 */
[----:B------:R-:W-:Y:S04]  /*60b60*/  STL.64 [R1+0x288], R90 ;  /* 0x0002885a01007387 */ /* 0x000fe80000100a00 */
[----:B------:R-:W-:Y:S04]  /*60b70*/  STL.64 [R1+0x270], R80 ;  /* 0x0002705001007387 */ /* 0x000fe80000100a00 */
[----:B------:R-:W-:Y:S09]  /*60b80*/  STL.64 [R1+0x278], R82 ;  /* 0x0002785201007387 */ /* 0x000ff20000100a00 */
[----:B------:R-:W-:Y:S04]  /*60b90*/  STL.64 [R1+0x260], R76 ;  /* 0x0002604c01007387 */ /* 0x000fe80000100a00 */
[----:B------:R1:W-:Y:S02]  /*60ba0*/  STL.64 [R1+0x268], R78 ;  /* 0x0002684e01007387 */ /* 0x0003e40000100a00 */
[C---:B-1----:R-:W-:Y:S11]  /*60bb0*/  HMMA.1688.F32.TF32 R76, R68.reuse, R14, R188 ;  /* 0x0000000e444c723c */ /* 0x042ff600000810bc */
[----:B------:R-:W-:Y:S11]  /*60bc0*/  @!UPT UIADD3 URZ, URZ, URZ, URZ ;  /* 0x0000003f3f3ff290 */ /* 0x000ff6000fffe03f */
[----:B------:R-:W-:Y:S01]  /*60bd0*/  @!UPT UIADD3 URZ, URZ, URZ, URZ ;  /* 0x0000003f3f3ff290 */ /* 0x000fe2000fffe03f */
[----:B------:R-:W-:Y:S04]  /*60be0*/  STL.64 [R1+0x250], R76 ;  /* 0x0002504c01007387 */ /* 0x000fe80000100a00 */
        /* <DEDUP_REMOVED lines=24> */
[----:B------:R-:W-:Y:S04]  /*60d70*/  STL.64 [R1+0x248], R90 ;  /* 0x0002485a01007387 */ /* 0x000fe80000100a00 */
[----:B------:R-:W-:Y:S04]  /*60d80*/  STL.64 [R1+0x230], R80 ;  /* 0x0002305001007387 */ /* 0x000fe80000100a00 */
[----:B------:R1:W-:Y:S02]  /*60d90*/  STL.64 [R1+0x238], R82 ;  /* 0x0002385201007387 */ /* 0x0003e40000100a00 */
[----:B-1----:R-:W-:Y:S09]  /*60da0*/  HMMA.1688.F32.TF32 R80, R68, R38, R212 ;  /* 0x000000264450723c */ /* 0x002ff200000810d4 */
[----:B------:R-:W-:-:S02]  /*60db0*/  IMAD.MOV.U32 R215, RZ, RZ, R76 ;  /* 0x000000ffffd77224 */ /* 0x000fc400078e004c */
        /* <DEDUP_REMOVED lines=10> */
[C---:B------:R-:W-:Y:S01]  /*60e60*/  HMMA.1688.F32.TF32 R76, R68.reuse, R50, R224 ;  /* 0x00000032444c723c */ /* 0x040fe200000810e0 */
[----:B------:R-:W-:Y:S04]  /*60e70*/  STL.64 [R1+0x1f0], R80 ;  /* 0x0001f05001007387 */ /* 0x000fe80000100a00 */
[----:B------:R1:W-:Y:S03]  /*60e80*/  STL.64 [R1+0x1f8], R82 ;  /* 0x0001f85201007387 */ /* 0x0003e60000100a00 */
[C---:B------:R-:W-:Y:S08]  /*60e90*/  HMMA.1688.F32.TF32 R88, R68.reuse, R54, R228 ;  /* 0x000000364458723c */ /* 0x040ff000000810e4 */
[----:B-1----:R-:W-:Y:S08]  /*60ea0*/  HMMA.1688.F32.TF32 R80, R68, R58, R232 ;  /* 0x0000003a4450723c */ /* 0x002ff000000810e8 */
[----:B------:R-:W-:Y:S01]  /*60eb0*/  IMAD.MOV.U32 R223, RZ, RZ, R76 ;  /* 0x000000ffffdf7224 */ /* 0x000fe200078e004c */
[----:B------:R-:W-:Y:S01]  /*60ec0*/  MOV R220, R79 ;  /* 0x0000004f00dc7202 */ /* 0x000fe20000000f00 */
[----:B------:R-:W-:-:S02]  /*60ed0*/  IMAD.MOV.U32 R222, RZ, RZ, R77 ;  /* 0x000000ffffde7224 */ /* 0x000fc400078e004d */
[----:B------:R-:W-:Y:S02]  /*60ee0*/  IMAD.MOV.U32 R221, RZ, RZ, R78 ;  /* 0x000000ffffdd7224 */ /* 0x000fe400078e004e */
[----:B------:R-:W-:Y:S08]  /*60ef0*/  HMMA.1688.F32.TF32 R76, R68, R62, R236 ;  /* 0x0000003e444c723c */ /* 0x000ff000000810ec */
[----:B------:R-:W-:Y:S08]  /*60f00*/  HMMA.1688.F32.TF32 R108, R176, R42, R148 ;  /* 0x0000002ab06c723c */ /* 0x000ff00000081094 */
[C---:B------:R-:W-:Y:S08]  /*60f10*/  HMMA.1688.F32.TF32 R180, R68.reuse, R6, R180 ;  /* 0x0000000644b4723c */ /* 0x040ff000000810b4 */
[C---:B------:R-:W-:Y:S08]  /*60f20*/  HMMA.1688.F32.TF32 R148, R68.reuse, R10, R184 ;  /* 0x0000000a4494723c */ /* 0x040ff000000810b8 */
[----:B------:R-:W-:Y:S01]  /*60f30*/  HMMA.1688.F32.TF32 R68, R68, R66, R240 ;  /* 0x000000424444723c */ /* 0x000fe200000810f0 */
[----:B------:R-:W-:Y:S01]  /*60f40*/  IMAD.MOV.U32 R236, RZ, RZ, R79 ;  /* 0x000000ffffec7224 */ /* 0x000fe200078e004f */
[----:B------:R-:W-:Y:S01]  /*60f50*/  STL.64 [R1+0x1b0], R88 ;  /* 0x0001b05801007387 */ /* 0x000fe20000100a00 */
[----:B------:R-:W-:-:S02]  /*60f60*/  IMAD.MOV.U32 R238, RZ, RZ, R77 ;  /* 0x000000ffffee7224 */ /* 0x000fc400078e004d */
[----:B------:R-:W-:Y:S01]  /*60f70*/  IMAD.MOV.U32 R239, RZ, RZ, R76 ;  /* 0x000000ffffef7224 */ /* 0x000fe200078e004c */
[----:B------:R-:W-:Y:S01]  /*60f80*/  STL.64 [R1+0x1b8], R90 ;  /* 0x0001b85a01007387 */ /* 0x000fe20000100a00 */
[----:B------:R-:W-:-:S03]  /*60f90*/  IMAD.MOV.U32 R237, RZ, RZ, R78 ;  /* 0x000000ffffed7224 */ /* 0x000fc600078e004e */
[----:B------:R-:W-:Y:S04]  /*60fa0*/  STL.64 [R1+0x1a0], R80 ;  /* 0x0001a05001007387 */ /* 0x000fe80000100a00 */
[----:B------:R-:W-:Y:S04]  /*60fb0*/  STL.64 [R1+0x1a8], R82 ;  /* 0x0001a85201007387 */ /* 0x000fe80000100a00 */
[----:B------:R-:W-:Y:S04]  /*60fc0*/  STL [R1+0x1bac], R236 ;  /* 0x001bacec01007387 */ /* 0x000fe80000100800 */
[----:B------:R-:W-:Y:S04]  /*60fd0*/  STL [R1+0x1ba8], R238 ;  /* 0x001ba8ee01007387 */ /* 0x000fe80000100800 */
[----:B------:R-:W-:Y:S04]  /*60fe0*/  STL [R1+0x1ba4], R239 ;  /* 0x001ba4ef01007387 */ /* 0x000fe80000100800 */
[----:B------:R-:W-:Y:S01]  /*60ff0*/  STL [R1+0x1ba0], R237 ;  /* 0x001ba0ed01007387 */ /* 0x000fe20000100800 */
[C---:B------:R-:W-:Y:S03]  /*61000*/  HMMA.1688.F32.TF32 R100, R176.reuse, R34, R140 ;  /* 0x00000022b064723c */ /* 0x040fe6000008108c */
[----:B------:R-:W-:Y:S04]  /*61010*/  STL.64 [R1+0x180], R68 ;  /* 0x0001804401007387 */ /* 0x000fe80000100a00 */
[----:B------:R-:W-:Y:S04]  /*61020*/  STL.64 [R1+0x188], R70 ;  /* 0x0001884601007387 */ /* 0x000fe80000100a00 */
[----:B------:R-:W-:Y:S04]  /*61030*/  STL [R1+0x1b88], R3 ;  /* 0x001b880301007387 */ /* 0x000fe80000100800 */
[----:B------:R-:W-:Y:S04]  /*61040*/  STL [R1+0x1b8c], R252 ;  /* 0x001b8cfc01007387 */ /* 0x000fe80000100800 */
[----:B------:R-:W2:Y:S04]  /*61050*/  LDL.LU R140, [R1+0x160] ;  /* 0x00016000018c7983 */ /* 0x000ea80000300800 */
[----:B------:R-:W2:Y:S04]  /*61060*/  LDL.LU R141, [R1+0x164] ;  /* 0x00016400018d7983 */ /* 0x000ea80000300800 */
[----:B------:R-:W2:Y:S04]  /*61070*/  LDL.LU R142, [R1+0x168] ;  /* 0x00016800018e7983 */ /* 0x000ea80000300800 */
[----:B------:R-:W2:Y:S01]  /*61080*/  LDL.LU R143, [R1+0x16c] ;  /* 0x00016c00018f7983 */ /* 0x000ea20000300800 */
[----:B------:R-:W-:Y:S03]  /*61090*/  HMMA.1688.F32.TF32 R104, R176, R38, R144 ;  /* 0x00000026b068723c */ /* 0x000fe60000081090 */
        /* <DEDUP_REMOVED lines=24> */
[----:B------:R-:W-:-:S03]  /*61220*/  IMAD.MOV.U32 R125, RZ, RZ, R0 ;  /* 0x000000ffff7d7224 */ /* 0x000fc600078e0000 */
[----:B------:R-:W5:Y:S04]  /*61230*/  LDL.LU R124, [R1+0xf0] ;  /* 0x0000f000017c7983 */ /* 0x000f680000300800 */
[----:B------:R-:W5:Y:S04]  /*61240*/  LDL.LU R0, [R1+0x1c04] ;  /* 0x001c040001007983 */ /* 0x000f680000300800 */
[----:B------:R-:W5:Y:S04]  /*61250*/  LDL.LU R126, [R1+0xf8] ;  /* 0x0000f800017e7983 */ /* 0x000f680000300800 */
[----:B------:R-:W5:Y:S01]  /*61260*/  LDL.LU R127, [R1+0xfc] ;  /* 0x0000fc00017f7983 */ /* 0x000f620000300800 */
[----:B------:R-:W-:Y:S01]  /*61270*/  MOV R120, R9 ;  /* 0x0000000900787202 */ /* 0x000fe20000000f00 */
[----:B------:R-:W-:-:S02]  /*61280*/  IMAD.MOV.U32 R121, RZ, RZ, R8 ;  /* 0x000000ffff797224 */ /* 0x000fc400078e0008 */
[----:B------:R-:W-:Y:S02]  /*61290*/  IMAD.MOV.U32 R122, RZ, RZ, R5 ;  /* 0x000000ffff7a7224 */ /* 0x000fe400078e0005 */
[----:B------:R-:W-:Y:S01]  /*612a0*/  IMAD.MOV.U32 R123, RZ, RZ, R4 ;  /* 0x000000ffff7b7224 */ /* 0x000fe200078e0004 */
[C---:B------:R-:W-:Y:S01]  /*612b0*/  HMMA.1688.F32.TF32 R244, R92.reuse, R6, R244 ;  /* 0x000000065cf4723c */ /* 0x040fe200000810f4 */
[----:B------:R-:W-:Y:S04]  /*612c0*/  LDS R88, [R3+0x86000] ;  /* 0x0860000003587984 */ /* 0x000fe80000000800 */
[----:B------:R-:W-:Y:S03]  /*612d0*/  LDS R90, [R3+0x86400] ;  /* 0x08640000035a7984 */ /* 0x000fe60000000800 */
[C---:B------:R-:W-:Y:S01]  /*612e0*/  HMMA.1688.F32.TF32 R120, R92.reuse, R42, R120 ;  /* 0x0000002a5c78723c */ /* 0x040fe20000081078 */
[----:B------:R-:W-:Y:S04]  /*612f0*/  LDS R89, [R252+0x86000] ;  /* 0x08600000fc597984 */ /* 0x000fe80000000800 */
        /* <DEDUP_REMOVED lines=10> */
[----:B------:R-:W-:Y:S01]  /*613a0*/  LDS R75, [R75+0x86480] ;  /* 0x086480004b4b7984 */ /* 0x000fe20000000800 */
[----:B--2---:R-:W-:Y:S11]  /*613b0*/  HMMA.1688.F32.TF32 R140, R92, R14, R140 ;  /* 0x0000000e5c8c723c */ /* 0x004ff6000008108c */
[----:B------:R-:W-:Y:S11]  /*613c0*/  @!UPT UIADD3 URZ, URZ, URZ, URZ ;  /* 0x0000003f3f3ff290 */ /* 0x000ff6000fffe03f */
[----:B------:R-:W-:Y:S02]  /*613d0*/  @!UPT UIADD3 URZ, URZ, URZ, URZ ;  /* 0x0000003f3f3ff290 */ /* 0x000fe4000fffe03f */
[----:B------:R-:W-:Y:S01]  /*613e0*/  IMAD.MOV.U32 R243, RZ, RZ, R140 ;  /* 0x000000fffff37224 */ /* 0x000fe200078e008c */
[----:B------:R-:W-:Y:S01]  /*613f0*/  MOV R241, R142 ;  /* 0x0000008e00f17202 */ /* 0x000fe20000000f00 */
[----:B------:R-:W-:Y:S02]  /*61400*/  IMAD.MOV.U32 R242, RZ, RZ, R141 ;  /* 0x000000fffff27224 */ /* 0x000fe400078e008d */
[----:B------:R-:W-:-:S05]  /*61410*/  IMAD.MOV.U32 R240, RZ, RZ, R143 ;  /* 0x000000fffff07224 */ /* 0x000fca00078e008f */
[----:B------:R-:W-:Y:S04]  /*61420*/  STL [R1+0x1bbc], R240 ;  /* 0x001bbcf001007387 */ /* 0x000fe80000100800 */
[----:B------:R-:W-:Y:S04]  /*61430*/  STL [R1+0x1bb8], R241 ;  /* 0x001bb8f101007387 */ /* 0x000fe80000100800 */
[----:B------:R-:W-:Y:S01]  /*61440*/  STL [R1+0x1bb4], R242 ;  /* 0x001bb4f201007387 */ /* 0x000fe20000100800 */
[C---:B---3--:R-:W-:Y:S08]  /*61450*/  HMMA.1688.F32.TF32 R248, R92.reuse, R18, R248 ;  /* 0x000000125cf8723c */ /* 0x048ff000000810f8 */
[C---:B----4-:R-:W-:Y:S08]  /*61460*/  HMMA.1688.F32.TF32 R140, R92.reuse, R22, R136 ;  /* 0x000000165c8c723c */ /* 0x050ff00000081088 */
[C---:B-----5:R-:W-:Y:S08]  /*61470*/  HMMA.1688.F32.TF32 R136, R92.reuse, R26, R132 ;  /* 0x0000001a5c88723c */ /* 0x060ff00000081084 */
[C---:B------:R-:W-:Y:S08]  /*61480*/  HMMA.1688.F32.TF32 R132, R92.reuse, R30, R128 ;  /* 0x0000001e5c84723c */ /* 0x040ff00000081080 */
[C---:B------:R-:W-:Y:S01]  /*61490*/  HMMA.1688.F32.TF32 R128, R92.reuse, R34, R112 ;  /* 0x000000225c80723c */ /* 0x040fe20000081070 */
[----:B------:R-:W-:Y:S04]  /*614a0*/  STL [R1+0x1bb0], R243 ;  /* 0x001bb0f301007387 */ /* 0x000fe80000100800 */
[----:B------:R-:W-:Y:S03]  /*614b0*/  STL [R1+0x1b9c], R248 ;  /* 0x001b9cf801007387 */ /* 0x000fe60000100800 */
[----:B------:R-:W-:Y:S01]  /*614c0*/  HMMA.1688.F32.TF32 R124, R92, R38, R124 ;  /* 0x000000265c7c723c */ /* 0x000fe2000008107c */
[----:B------:R-:W-:Y:S04]  /*614d0*/  STL [R1+0x1b98], R249 ;  /* 0x001b98f901007387 */ /* 0x000fe80000100800 */
[----:B------:R-:W-:Y:S04]  /*614e0*/  STL [R1+0x1b94], R250 ;  /* 0x001b94fa01007387 */ /* 0x000fe80000100800 */
[----:B------:R-:W-:Y:S04]  /*614f0*/  STL [R1+0x1b90], R251 ;  /* 0x001b90fb01007387 */ /* 0x000fe80000100800 */
[----:B------:R1:W-:Y:S04]  /*61500*/  STL.64 [R1+0x140], R140 ;  /* 0x0001408c01007387 */ /* 0x0003e80000100a00 */
[----:B------:R2:W-:Y:S04]  /*61510*/  STL.64 [R1+0x148], R142 ;  /* 0x0001488e01007387 */ /* 0x0005e80000100a00 */
[----:B------:R3:W-:Y:S04]  /*61520*/  STL.64 [R1+0x130], R136 ;  /* 0x0001308801007387 */ /* 0x0007e80000100a00 */
[----:B------:R4:W-:Y:S04]  /*61530*/  STL.64 [R1+0x138], R138 ;  /* 0x0001388a01007387 */ /* 0x0009e80000100a00 */
[----:B------:R-:W5:Y:S04]  /*61540*/  LDL.LU R112, [R1+0xd0] ;  /* 0x0000d00001707983 */ /* 0x000f680000300800 */
[----:B------:R1:W-:Y:S04]  /*61550*/  STL.64 [R1+0x120], R132 ;  /* 0x0001208401007387 */ /* 0x0003e80000100a00 */
[----:B------:R1:W-:Y:S04]  /*61560*/  STL.64 [R1+0x128], R134 ;  /* 0x0001288601007387 */ /* 0x0003e80000100a00 */
[----:B------:R1:W-:Y:S04]  /*61570*/  STL.64 [R1+0x110], R128 ;  /* 0x0001108001007387 */ /* 0x0003e80000100a00 */
[----:B------:R1:W-:Y:S04]  /*61580*/  STL.64 [R1+0x118], R130 ;  /* 0x0001188201007387 */ /* 0x0003e80000100a00 */
[----:B------:R-:W5:Y:S04]  /*61590*/  LDL.LU R113, [R1+0xd4] ;  /* 0x0000d40001717983 */ /* 0x000f680000300800 */
[----:B------:R-:W5:Y:S04]  /*615a0*/  LDL.LU R114, [R1+0xd8] ;  /* 0x0000d80001727983 */ /* 0x000f680000300800 */
[----:B------:R-:W5:Y:S04]  /*615b0*/  LDL.LU R115, [R1+0xdc] ;  /* 0x0000dc0001737983 */ /* 0x000f680000300800 */
[----:B-1----:R-:W5:Y:S04]  /*615c0*/  LDL.LU R140, [R1+0xc0] ;  /* 0x0000c000018c7983 */ /* 0x002f680000300800 */
[----:B------:R1:W-:Y:S04]  /*615d0*/  STL.64 [R1+0x50], R124 ;  /* 0x0000507c01007387 */ /* 0x0003e80000100a00 */
[----:B------:R1:W-:Y:S04]  /*615e0*/  STL.64 [R1+0x58], R126 ;  /* 0x0000587e01007387 */ /* 0x0003e80000100a00 */
[----:B------:R-:W5:Y:S04]  /*615f0*/  LDL.LU R141, [R1+0xc4] ;  /* 0x0000c400018d7983 */ /* 0x000f680000300800 */
[----:B--2---:R-:W2:Y:S04]  /*61600*/  LDL.LU R142, [R1+0xc8] ;  /* 0x0000c800018e7983 */ /* 0x004ea80000300800 */
[----:B------:R-:W2:Y:S04]  /*61610*/  LDL.LU R143, [R1+0xcc] ;  /* 0x0000cc00018f7983 */ /* 0x000ea80000300800 */
[----:B------:R1:W-:Y:S04]  /*61620*/  STL.64 [R1+0x40], R120 ;  /* 0x0000407801007387 */ /* 0x0003e80000100a00 */
[----:B---3--:R-:W3:Y:S04]  /*61630*/  LDL.LU R136, [R1+0xb0] ;  /* 0x0000b00001887983 */ /* 0x008ee80000300800 */
[----:B------:R-:W3:Y:S04]  /*61640*/  LDL.LU R137, [R1+0xb4] ;  /* 0x0000b40001897983 */ /* 0x000ee80000300800 */
[----:B----4-:R-:W3:Y:S04]  /*61650*/  LDL.LU R138, [R1+0xb8] ;  /* 0x0000b800018a7983 */ /* 0x010ee80000300800 */
[----:B------:R-:W3:Y:S04]  /*61660*/  LDL.LU R139, [R1+0xbc] ;  /* 0x0000bc00018b7983 */ /* 0x000ee80000300800 */
[----:B------:R-:W4:Y:S04]  /*61670*/  LDL.LU R132, [R1+0xa0] ;  /* 0x0000a00001847983 */ /* 0x000f280000300800 */
[----:B------:R-:W4:Y:S04]  /*61680*/  LDL.LU R133, [R1+0xa4] ;  /* 0x0000a40001857983 */ /* 0x000f280000300800 */
[----:B------:R-:W4:Y:S04]  /*61690*/  LDL.LU R134, [R1+0xa8] ;  /* 0x0000a80001867983 */ /* 0x000f280000300800 */
[----:B------:R-:W4:Y:S04]  /*616a0*/  LDL.LU R135, [R1+0xac] ;  /* 0x0000ac0001877983 */ /* 0x000f280000300800 */
[----:B------:R-:W2:Y:S04]  /*616b0*/  LDL.LU R128, [R1+0x90] ;  /* 0x0000900001807983 */ /* 0x000ea80000300800 */
[----:B------:R-:W2:Y:S04]  /*616c0*/  LDL.LU R129, [R1+0x94] ;  /* 0x0000940001817983 */ /* 0x000ea80000300800 */
[----:B------:R-:W2:Y:S04]  /*616d0*/  LDL.LU R130, [R1+0x98] ;  /* 0x0000980001827983 */ /* 0x000ea80000300800 */
[----:B------:R-:W2:Y:S04]  /*616e0*/  LDL.LU R131, [R1+0x9c] ;  /* 0x00009c0001837983 */ /* 0x000ea80000300800 */
[----:B-1----:R-:W2:Y:S04]  /*616f0*/  LDL.LU R124, [R1+0x80] ;  /* 0x00008000017c7983 */ /* 0x002ea80000300800 */
        /* <DEDUP_REMOVED lines=9> */
[----:B------:R-:W1:Y:S04]  /*61790*/  LDSM.16.M88.4 R4, [R0+0x180] ;  /* 0x000180000004783b */ /* 0x000e680000000200 */
[----:B------:R-:W-:Y:S04]  /*617a0*/  STL [R1+0x1bc4], R249 ;  /* 0x001bc4f901007387 */ /* 0x000fe80000100800 */
[----:B------:R-:W-:Y:S04]  /*617b0*/  STL [R1+0x1bc0], R248 ;  /* 0x001bc0f801007387 */ /* 0x000fe80000100800 */
[----:B------:R-:W1:Y:S01]  /*617c0*/  LDSM.16.M88.4 R68, [R0+0x4180] ;  /* 0x004180000044783b */ /* 0x000e620000000200 */
[----:B------:R-:W-:-:S03]  /*617d0*/  IMAD.MOV.U32 R225, RZ, RZ, R17 ;  /* 0x000000ffffe17224 */ /* 0x000fc600078e0011 */
[----:B------:R-:W-:Y:S04]  /*617e0*/  LDSM.16.M88.4 R196, [R0+0x8180] ;  /* 0x0081800000c4783b */ /* 0x000fe80000000200 */
[----:B------:R-:W1:Y:S04]  /*617f0*/  LDSM.16.M88.4 R192, [R0+0xc180] ;  /* 0x00c1800000c0783b */ /* 0x000e680000000200 */
[----:B------:R-:W-:Y:S04]  /*61800*/  LDSM.16.M88.4 R164, [R0+0x30180] ;  /* 0x0301800000a4783b */ /* 0x000fe80000000200 */
[----:B------:R-:W-:Y:S04]  /*61810*/  LDSM.16.M88.4 R160, [R0+0x34180] ;  /* 0x0341800000a0783b */ /* 0x000fe80000000200 */
[----:B------:R-:W-:Y:S04]  /*61820*/  LDSM.16.M88.4 R188, [R0+0x18180] ;  /* 0x0181800000bc783b */ /* 0x000fe80000000200 */
[----:B------:R-:W-:Y:S04]  /*61830*/  LDSM.16.M88.4 R184, [R0+0x1c180] ;  /* 0x01c1800000b8783b */ /* 0x000fe80000000200 */
[----:B------:R-:W-:Y:S04]  /*61840*/  LDSM.16.M88.4 R176, [R0+0x24180] ;  /* 0x0241800000b0783b */ /* 0x000fe80000000200 */
[----:B------:R-:W-:Y:S04]  /*61850*/  LDSM.16.M88.4 R172, [R0+0x28180] ;  /* 0x0281800000ac783b */ /* 0x000fe80000000200 */
[----:B------:R-:W-:Y:S04]  /*61860*/  LDSM.16.M88.4 R168, [R0+0x2c180] ;  /* 0x02c1800000a8783b */ /* 0x000fe80000000200 */
[----:B------:R-:W-:Y:S04]  /*61870*/  LDSM.16.M88.4 R156, [R0+0x38180] ;  /* 0x03818000009c783b */ /* 0x000fe80000000200 */
[----:B------:R-:W-:Y:S01]  /*61880*/  LDSM.16.M88.4 R152, [R0+0x3c180] ;  /* 0x03c180000098783b */ /* 0x000fe20000000200 */
[C---:B-----5:R-:W-:Y:S11]  /*61890*/  HMMA.1688.F32.TF32 R112, R92.reuse, R46, R112 ;  /* 0x0000002e5c70723c */ /* 0x060ff60000081070 */
[----:B------:R-:W-:Y:S11]  /*618a0*/  @!UPT UIADD3 URZ, URZ, URZ, URZ ;  /* 0x0000003f3f3ff290 */ /* 0x000ff6000fffe03f */
[----:B------:R-:W-:Y:S01]  /*618b0*/  @!UPT UIADD3 URZ, URZ, URZ, URZ ;  /* 0x0000003f3f3ff290 */ /* 0x000fe2000fffe03f */
[----:B------:R5:W-:Y:S02]  /*618c0*/  STL.64 [R1+0x38], R114 ;  /* 0x0000387201007387 */ /* 0x000be40000100a00 */
[----:B-----5:R-:W-:Y:S02]  /*618d0*/  IMAD.MOV.U32 R114, RZ, RZ, R57 ;  /* 0x000000ffff727224 */ /* 0x020fe400078e0039 */
[----:B------:R-:W-:Y:S01]  /*618e0*/  IMAD.MOV.U32 R115, RZ, RZ, R56 ;  /* 0x000000ffff737224 */ /* 0x000fe200078e0038 */
[----:B---3--:R-:W-:Y:S01]  /*618f0*/  HMMA.1688.F32.TF32 R136, R92, R54, R136 ;  /* 0x000000365c88723c */ /* 0x008fe20000081088 */
[----:B------:R-:W-:Y:S01]  /*61900*/  IMAD.MOV.U32 R239, RZ, RZ, R112 ;  /* 0x000000ffffef7224 */ /* 0x000fe200078e0070 */
[----:B------:R-:W-:Y:S01]  /*61910*/  MOV R112, R61 ;  /* 0x0000003d00707202 */ /* 0x000fe20000000f00 */
[----:B------:R-:W-:-:S05]  /*61920*/  IMAD.MOV.U32 R237, RZ, RZ, R113 ;  /* 0x000000ffffed7224 */ /* 0x000fca00078e0071 */
[C---:B----4-:R-:W-:Y:S01]  /*61930*/  HMMA.1688.F32.TF32 R56, R92.reuse, R58, R132 ;  /* 0x0000003a5c38723c */ /* 0x050fe20000081084 */
[----:B------:R-:W-:Y:S11]  /*61940*/  IMAD.MOV.U32 R113, RZ, RZ, R60 ;  /* 0x000000ffff717224 */ /* 0x000ff600078e003c */
[----:B------:R-:W-:Y:S04]  /*61950*/  @!UPT UIADD3 URZ, URZ, URZ, URZ ;  /* 0x0000003f3f3ff290 */ /* 0x000fe8000fffe03f */
[----:B------:R-:W-:Y:S02]  /*61960*/  IMAD.MOV.U32 R249, RZ, RZ, R136 ;  /* 0x000000fffff97224 */ /* 0x000fe400078e0088 */
[----:B------:R-:W-:Y:S02]  /*61970*/  IMAD.MOV.U32 R248, RZ, RZ, R137 ;  /* 0x000000fffff87224 */ /* 0x000fe400078e0089 */
[----:B------:R-:W-:Y:S01]  /*61980*/  IMAD.MOV.U32 R240, RZ, RZ, R138 ;  /* 0x000000fffff07224 */ /* 0x000fe200078e008a */
[----:B--2---:R-:W-:Y:S01]  /*61990*/  HMMA.1688.F32.TF32 R60, R92, R62, R128 ;  /* 0x0000003e5c3c723c */ /* 0x004fe20000081080 */
[----:B------:R-:W-:Y:S02]  /*619a0*/  IMAD.MOV.U32 R241, RZ, RZ, R139 ;  /* 0x000000fffff17224 */ /* 0x000fe400078e008b */
[----:B------:R-:W-:Y:S01]  /*619b0*/  MOV R250, R56 ;  /* 0x0000003800fa7202 */ /* 0x000fe20000000f00 */
[----:B------:R-:W-:-:S04]  /*619c0*/  IMAD.MOV.U32 R251, RZ, RZ, R57 ;  /* 0x000000fffffb7224 */ /* 0x000fc800078e0039 */
[----:B------:R-:W-:Y:S01]  /*619d0*/  HMMA.1688.F32.TF32 R128, R92, R66, R124 ;  /* 0x000000425c80723c */ /* 0x000fe2000008107c */
[----:B------:R-:W-:Y:S02]  /*619e0*/  IMAD.MOV.U32 R252, RZ, RZ, R58 ;  /* 0x000000fffffc7224 */ /* 0x000fe400078e003a */
[----:B------:R-:W-:-:S05]  /*619f0*/  IMAD.MOV.U32 R3, RZ, RZ, R59 ;  /* 0x000000ffff037224 */ /* 0x000fca00078e003b */
[-C--:B-1----:R-:W-:Y:S07]  /*61a00*/  HMMA.1688.F32.TF32 R124, R80, R4.reuse, R116 ;  /* 0x00000004507c723c */ /* 0x082fee0000081074 */
[----:B------:R-:W-:Y:S01]  /*61a10*/  STL.64 [R1+0x1b00], R62 ;  /* 0x001b003e01007387 */ /* 0x000fe20000100a00 */
[-C--:B------:R-:W-:Y:S08]  /*61a20*/  HMMA.1688.F32.TF32 R136, R88, R4.reuse, R120 ;  /* 0x000000045888723c */ /* 0x080ff00000081078 */
[----:B------:R-:W-:Y:S01]  /*61a30*/  HMMA.1688.F32.TF32 R56, R76, R4, R180 ;  /* 0x000000044c38723c */ /* 0x000fe200000810b4 */
[----:B------:R-:W-:Y:S04]  /*61a40*/  STL.64 [R1+0x1af8], R60 ;  /* 0x001af83c01007387 */ /* 0x000fe80000100a00 */
[----:B------:R-:W-:Y:S04]  /*61a50*/  STL.64 [R1+0x1b10], R130 ;  /* 0x001b108201007387 */ /* 0x000fe80000100a00 */
[----:B------:R-:W-:Y:S01]  /*61a60*/  STL.64 [R1+0x1b08], R128 ;  /* 0x001b088001007387 */ /* 0x000fe20000100a00 */
[----:B------:R-:W-:Y:S03]  /*61a70*/  HMMA.1688.F32.TF32 R140, R92, R50, R140 ;  /* 0x000000325c8c723c */ /* 0x000fe6000008108c */
[----:B------:R-:W1:Y:S04]  /*61a80*/  LDSM.16.M88.4 R120, [R0+0x10180] ;  /* 0x010180000078783b */ /* 0x000e680000000200 */
[----:B------:R-:W-:Y:S04]  /*61a90*/  STL.64 [R1+0x1b20], R138 ;  /* 0x001b208a01007387 */ /* 0x000fe80000100a00 */
[----:B------:R-:W-:Y:S04]  /*61aa0*/  STL.64 [R1+0x1b18], R136 ;  /* 0x001b188801007387 */ /* 0x000fe80000100a00 */
[----:B------:R-:W-:Y:S04]  /*61ab0*/  STL [R1+0x1a94], R124 ;  /* 0x001a947c01007387 */ /* 0x000fe80000100800 */
[----:B------:R-:W-:Y:S04]  /*61ac0*/  STL [R1+0x1a90], R125 ;  /* 0x001a907d01007387 */ /* 0x000fe80000100800 */
[----:B------:R-:W-:Y:S04]  /*61ad0*/  STL [R1+0x1a8c], R126 ;  /* 0x001a8c7e01007387 */ /* 0x000fe80000100800 */
[----:B------:R-:W-:Y:S04]  /*61ae0*/  STL [R1+0x1a88], R127 ;  /* 0x001a887f01007387 */ /* 0x000fe80000100800 */
[----:B------:R-:W-:Y:S04]  /*61af0*/  STL.64 [R1+0x1b30], R58 ;  /* 0x001b303a01007387 */ /* 0x000fe80000100a00 */
[----:B------:R2:W-:Y:S01]  /*61b00*/  STL.64 [R1+0x1b28], R56 ;  /* 0x001b283801007387 */ /* 0x0005e20000100a00 */
[----:B------:R-:W-:Y:S08]  /*61b10*/  HMMA.1688.F32.TF32 R132, R88, R68, R112 ;  /* 0x000000445884723c */ /* 0x000ff00000081070 */
[----:B------:R-:W-:Y:S01]  /*61b20*/  HMMA.1688.F32.TF32 R8, R92, R10, R144 ;  /* 0x0000000a5c08723c */ /* 0x000fe20000081090 */
[----:B------:R-:W-:Y:S01]  /*61b30*/  IMAD.MOV.U32 R42, RZ, RZ, R33 ;  /* 0x000000ffff2a7224 */ /* 0x000fe200078e0021 */
[----:B------:R-:W3:Y:S01]  /*61b40*/  LDSM.16.M88.4 R116, [R0+0x14180] ;  /* 0x014180000074783b */ /* 0x000ee20000000200 */
[----:B------:R-:W-:-:S03]  /*61b50*/  IMAD.MOV.U32 R43, RZ, RZ, R32 ;  /* 0x000000ffff2b7224 */ /* 0x000fc600078e0020 */
[----:B------:R-:W4:Y:S02]  /*61b60*/  LDSM.16.M88.4 R180, [R0+0x20180] ;  /* 0x0201800000b4783b */ /* 0x000f240000000200 */
[----:B--2---:R-:W-:Y:S01]  /*61b70*/  HMMA.1688.F32.TF32 R56, R72, R4, R244 ;  /* 0x000000044838723c */ /* 0x004fe200000810f4 */
[----:B------:R-:W-:Y:S01]  /*61b80*/  IMAD.MOV.U32 R242, RZ, RZ, R140 ;  /* 0x000000fffff27224 */ /* 0x000fe200078e008c */
[----:B------:R2:W-:Y:S01]  /*61b90*/  STL.64 [R1+0x1b38], R6 ;  /* 0x001b380601007387 */ /* 0x0005e20000100a00 */
[----:B------:R-:W-:Y:S01]  /*61ba0*/  IMAD.MOV.U32 R243, RZ, RZ, R141 ;  /* 0x000000fffff37224 */ /* 0x000fe200078e008d */
[----:B------:R-:W-:Y:S01]  /*61bb0*/  MOV R236, R142 ;  /* 0x0000008e00ec7202 */ /* 0x000fe20000000f00 */
[----:B------:R-:W-:Y:S01]  /*61bc0*/  IMAD.MOV.U32 R140, RZ, RZ, R2 ;  /* 0x000000ffff8c7224 */ /* 0x000fe200078e0002 */
[----:B------:R-:W-:Y:S01]  /*61bd0*/  MOV R142, R13 ;  /* 0x0000000d008e7202 */ /* 0x000fe20000000f00 */
[----:B------:R-:W-:Y:S02]  /*61be0*/  IMAD.MOV.U32 R141, RZ, RZ, R12 ;  /* 0x000000ffff8d7224 */ /* 0x000fe400078e000c */
[----:B------:R-:W-:-:S02]  /*61bf0*/  IMAD.MOV.U32 R238, RZ, RZ, R143 ;  /* 0x000000ffffee7224 */ /* 0x000fc400078e008f */
[----:B------:R-:W-:Y:S11]  /*61c00*/  IMAD.MOV.U32 R143, RZ, RZ, R16 ;  /* 0x000000ffff8f7224 */ /* 0x000ff600078e0010 */
[----:B------:R-:W-:Y:S01]  /*61c10*/  @!UPT UIADD3 URZ, URZ, URZ, URZ ;  /* 0x0000003f3f3ff290 */ /* 0x000fe2000fffe03f */
[----:B------:R-:W-:Y:S04]  /*61c20*/  STL.64 [R1+0x3d0], R56 ;  /* 0x0003d03801007387 */ /* 0x000fe80000100a00 */
[----:B------:R-:W-:Y:S04]  /*61c30*/  STL.64 [R1+0x3d8], R58 ;  /* 0x0003d83a01007387 */ /* 0x000fe80000100a00 */
[----:B------:R-:W5:Y:S04]  /*61c40*/  LDL.LU R2, [R1+0x1c00] ;  /* 0x001c000001027983 */ /* 0x000f680000300800 */
[----:B------:R-:W3:Y:S04]  /*61c50*/  LDL.LU R12, [R1+0x1bfc] ;  /* 0x001bfc00010c7983 */ /* 0x000ee80000300800 */
[----:B------:R-:W4:Y:S04]  /*61c60*/  LDL.LU R13, [R1+0x1bf8] ;  /* 0x001bf800010d7983 */ /* 0x000f280000300800 */
[----:B------:R-:W4:Y:S04]  /*61c70*/  LDL.LU R16, [R1+0x1bf4] ;  /* 0x001bf40001107983 */ /* 0x000f280000300800 */
[----:B------:R-:W1:Y:S04]  /*61c80*/  LDL.LU R224, [R1+0x3a0] ;  /* 0x0003a00001e07983 */ /* 0x000e680000300800 */
[----:B------:R-:W4:Y:S04]  /*61c90*/  LDL.LU R17, [R1+0x1bf0] ;  /* 0x001bf00001117983 */ /* 0x000f280000300800 */
[----:B------:R-:W1:Y:S04]  /*61ca0*/  LDL.LU R226, [R1+0x3a8] ;  /* 0x0003a80001e27983 */ /* 0x000e680000300800 */
[----:B------:R-:W1:Y:S04]  /*61cb0*/  LDL.LU R227, [R1+0x3ac] ;  /* 0x0003ac0001e37983 */ /* 0x000e680000300800 */
[----:B------:R-:W4:Y:S04]  /*61cc0*/  LDL.LU R112, [R1+0x3c0] ;  /* 0x0003c00001707983 */ /* 0x000f280000300800 */
[----:B------:R-:W4:Y:S04]  /*61cd0*/  LDL.LU R113, [R1+0x3c4] ;  /* 0x0003c40001717983 */ /* 0x000f280000300800 */
[----:B------:R-:W4:Y:S01]  /*61ce0*/  LDL.LU R114, [R1+0x3c8] ;  /* 0x0003c80001727983 */ /* 0x000f220000300800 */
[-C--:B------:R-:W-:Y:S08]  /*61cf0*/  HMMA.1688.F32.TF32 R84, R80, R68.reuse, R84 ;  /* 0x000000445054723c */ /* 0x080ff00000081054 */
[-C--:B--2---:R-:W-:Y:S08]  /*61d00*/  HMMA.1688.F32.TF32 R4, R72, R68.reuse, R8 ;  /* 0x000000444804723c */ /* 0x084ff00000081008 */
[----:B------:R-:W-:Y:S01]  /*61d10*/  HMMA.1688.F32.TF32 R148, R76, R68, R148 ;  /* 0x000000444c94723c */ /* 0x000fe20000081094 */
[----:B------:R-:W-:Y:S04]  /*61d20*/  STL.64 [R1+0x1b48], R134 ;  /* 0x001b488601007387 */ /* 0x000fe80000100a00 */
[----:B------:R-:W-:Y:S04]  /*61d30*/  STL.64 [R1+0x1b40], R132 ;  /* 0x001b408401007387 */ /* 0x000fe80000100a00 */
[----:B------:R-:W-:Y:S04]  /*61d40*/  STL [R1+0x1aa4], R84 ;  /* 0x001aa45401007387 */ /* 0x000fe80000100800 */
[----:B------:R-:W-:Y:S04]  /*61d50*/  STL [R1+0x1aa0], R85 ;  /* 0x001aa05501007387 */ /* 0x000fe80000100800 */
[----:B------:R-:W-:Y:S04]  /*61d60*/  STL [R1+0x1a9c], R86 ;  /* 0x001a9c5601007387 */ /* 0x000fe80000100800 */
[----:B------:R-:W-:Y:S04]  /*61d70*/  STL [R1+0x1a98], R87 ;  /* 0x001a985701007387 */ /* 0x000fe80000100800 */
[----:B------:R-:W-:Y:S04]  /*61d80*/  STL.64 [R1+0x1b58], R150 ;  /* 0x001b589601007387 */ /* 0x000fe80000100a00 */
[----:B------:R-:W-:Y:S04]  /*61d90*/  STL.64 [R1+0x1b50], R148 ;  /* 0x001b509401007387 */ /* 0x000fe80000100a00 */
[----:B------:R-:W-:Y:S04]  /*61da0*/  STL.64 [R1+0x3e0], R4 ;  /* 0x0003e00401007387 */ /* 0x000fe80000100a00 */
[----:B------:R-:W-:Y:S04]  /*61db0*/  STL [R1+0x3e8], R6 ;  /* 0x0003e80601007387 */ /* 0x000fe80000100800 */
[----:B------:R-:W-:Y:S01]  /*61dc0*/  STL.64 [R1+0x1b60], R70 ;  /* 0x001b604601007387 */ /* 0x000fe20000100a00 */
[----:B-----5:R-:W-:Y:S01]  /*61dd0*/  IMAD.MOV.U32 R147, RZ, RZ, R2 ;  /* 0x000000ffff937224 */ /* 0x020fe200078e0002 */
[----:B---3--:R-:W-:Y:S01]  /*61de0*/  MOV R146, R12 ;  /* 0x0000000c00927202 */ /* 0x008fe20000000f00 */
[----:B----4-:R-:W-:-:S02]  /*61df0*/  IMAD.MOV.U32 R145, RZ, RZ, R13 ;  /* 0x000000ffff917224 */ /* 0x010fc400078e000d */
[----:B------:R-:W-:Y:S02]  /*61e00*/  IMAD.MOV.U32 R144, RZ, RZ, R16 ;  /* 0x000000ffff907224 */ /* 0x000fe400078e0010 */
[----:B------:R-:W-:-:S05]  /*61e10*/  IMAD.MOV.U32 R115, RZ, RZ, R17 ;  /* 0x000000ffff737224 */ /* 0x000fca00078e0011 */
[----:B------:R-:W-:Y:S01]  /*61e20*/  HMMA.1688.F32.TF32 R144, R88, R192, R144 ;  /* 0x000000c05890723c */ /* 0x000fe20000081090 */
[----:B------:R-:W-:-:S07]  /*61e30*/  IMAD.MOV.U32 R2, RZ, RZ, R7 ;  /* 0x000000ffff027224 */ /* 0x000fce00078e0007 */
[C---:B------:R-:W-:Y:S01]  /*61e40*/  HMMA.1688.F32.TF32 R112, R88.reuse, R196, R112 ;  /* 0x000000c45870723c */ /* 0x040fe20000081070 */
[----:B------:R-:W-:Y:S07]  /*61e50*/  STL [R1+0x1aa8], R2 ;  /* 0x001aa80201007387 */ /* 0x000fee0000100800 */
[----:B-1----:R-:W-:Y:S07]  /*61e60*/  HMMA.1688.F32.TF32 R12, R88, R120, R224 ;  /* 0x00000078580c723c */ /* 0x002fee00000810e0 */
[----:B------:R-:W-:-:S02]  /*61e70*/  IMAD.MOV.U32 R224, RZ, RZ, R21 ;  /* 0x000000ffffe07224 */ /* 0x000fc400078e0015 */
[----:B------:R-:W-:-:S06]  /*61e80*/  IMAD.MOV.U32 R225, RZ, RZ, R20 ;  /* 0x000000ffffe17224 */ /* 0x000fcc00078e0014 */
[----:B------:R-:W-:Y:S04]  /*61e90*/  STL.64 [R1+0x1b70], R114 ;  /* 0x001b707201007387 */ /* 0x000fe80000100a00 */
[----:B------:R-:W-:Y:S01]  /*61ea0*/  STL.64 [R1+0x1b68], R112 ;  /* 0x001b687001007387 */ /* 0x000fe20000100a00 */
[----:B------:R-:W-:-:S03]  /*61eb0*/  IMAD.MOV.U32 R226, RZ, RZ, R25 ;  /* 0x000000ffffe27224 */ /* 0x000fc600078e0019 */
[----:B------:R-:W-:Y:S01]  /*61ec0*/  STL.64 [R1+0x1b80], R146 ;  /* 0x001b809201007387 */ /* 0x000fe20000100a00 */
[----:B------:R-:W-:-:S03]  /*61ed0*/  MOV R227, R24 ;  /* 0x0000001800e37202 */ /* 0x000fc60000000f00 */
[----:B------:R-:W-:Y:S04]  /*61ee0*/  STL.64 [R1+0x1b78], R144 ;  /* 0x001b789001007387 */ /* 0x000fe80000100a00 */
[----:B------:R-:W2:Y:S04]  /*61ef0*/  LDL.LU R21, [R1+0x1bec] ;  /* 0x001bec0001157983 */ /* 0x000ea80000300800 */
[----:B------:R-:W2:Y:S04]  /*61f00*/  LDL.LU R20, [R1+0x1be8] ;  /* 0x001be80001147983 */ /* 0x000ea80000300800 */
[----:B------:R-:W3:Y:S04]  /*61f10*/  LDL.LU R25, [R1+0x1be4] ;  /* 0x001be40001197983 */ /* 0x000ee80000300800 */
[----:B------:R-:W3:Y:S04]  /*61f20*/  LDL.LU R24, [R1+0x1be0] ;  /* 0x001be00001187983 */ /* 0x000ee80000300800 */
[----:B------:R-:W4:Y:S04]  /*61f30*/  LDL.LU R33, [R1+0x1bdc] ;  /* 0x001bdc0001217983 */ /* 0x000f280000300800 */
[----:B------:R-:W4:Y:S04]  /*61f40*/  LDL.LU R32, [R1+0x1bd8] ;  /* 0x001bd80001207983 */ /* 0x000f280000300800 */
[----:B------:R-:W2:Y:S04]  /*61f50*/  LDL.LU R22, [R1+0x388] ;  /* 0x0003880001167983 */ /* 0x000ea80000300800 */
[----:B------:R-:W2:Y:S04]  /*61f60*/  LDL.LU R23, [R1+0x38c] ;  /* 0x00038c0001177983 */ /* 0x000ea80000300800 */
[----:B------:R-:W3:Y:S04]  /*61f70*/  LDL.LU R26, [R1+0x378] ;  /* 0x00037800011a7983 */ /* 0x000ee80000300800 */
[----:B------:R-:W3:Y:S04]  /*61f80*/  LDL.LU R27, [R1+0x37c] ;  /* 0x00037c00011b7983 */ /* 0x000ee80000300800 */
        /* <DEDUP_REMOVED lines=8> */
[----:B------:R-:W3:Y:S04]  /*62010*/  LDL.LU R228, [R1+0x320] ;  /* 0x0003200001e47983 */ /* 0x000ee80000300800 */
[----:B------:R-:W3:Y:S04]  /*62020*/  LDL.LU R229, [R1+0x324] ;  /* 0x0003240001e57983 */ /* 0x000ee80000300800 */
[----:B------:R-:W3:Y:S04]  /*62030*/  LDL.LU R230, [R1+0x328] ;  /* 0x0003280001e67983 */ /* 0x000ee80000300800 */
[----:B------:R-:W3:Y:S01]  /*62040*/  LDL.LU R231, [R1+0x32c] ;  /* 0x00032c0001e77983 */ /* 0x000ee20000300800 */
[----:B------:R-:W-:Y:S03]  /*62050*/  HMMA.1688.F32.TF32 R16, R88, R116, R140 ;  /* 0x000000745810723c */ /* 0x000fe6000008108c */
        /* <DEDUP_REMOVED lines=10> */
[----:B------:R-:W-:-:S03]  /*62100*/  IMAD.MOV.U32 R62, RZ, RZ, R29 ;  /* 0x000000ffff3e7224 */ /* 0x000fc600078e001d */
[----:B------:R-:W5:Y:S01]  /*62110*/  LDL.LU R66, [R1+0x2d8] ;  /* 0x0002d80001427983 */ /* 0x000f620000300800 */
[----:B------:R-:W-:-:S03]  /*62120*/  IMAD.MOV.U32 R63, RZ, RZ, R28 ;  /* 0x000000ffff3f7224 */ /* 0x000fc600078e001c */
[----:B------:R-:W5:Y:S04]  /*62130*/  LDL.LU R67, [R1+0x2dc] ;  /* 0x0002dc0001437983 */ /* 0x000f680000300800 */
[----:B------:R-:W5:Y:S04]  /*62140*/  LDL.LU R60, [R1+0x2c0] ;  /* 0x0002c000013c7983 */ /* 0x000f680000300800 */
[----:B------:R-:W5:Y:S01]  /*62150*/  LDL.LU R61, [R1+0x2c4] ;  /* 0x0002c400013d7983 */ /* 0x000f620000300800 */
[----:B--2---:R-:W-:Y:S07]  /*62160*/  HMMA.1688.F32.TF32 R28, R88, R180, R232 ;  /* 0x000000b4581c723c */ /* 0x004fee00000810e8 */
[----:B------:R-:W-:-:S02]  /*62170*/  IMAD.MOV.U32 R234, RZ, RZ, R45 ;  /* 0x000000ffffea7224 */ /* 0x000fc400078e002d */
[----:B------:R-:W-:Y:S01]  /*62180*/  IMAD.MOV.U32 R235, RZ, RZ, R44 ;  /* 0x000000ffffeb7224 */ /* 0x000fe200078e002c */
[----:B------:R-:W-:Y:S01]  /*62190*/  MOV R233, R48 ;  /* 0x0000003000e97202 */ /* 0x000fe20000000f00 */
[----:B------:R-:W-:Y:S02]  /*621a0*/  IMAD.MOV.U32 R232, RZ, RZ, R49 ;  /* 0x000000ffffe87224 */ /* 0x000fe400078e0031 */
[C---:B------:R-:W-:Y:S07]  /*621b0*/  HMMA.1688.F32.TF32 R48, R88.reuse, R160, R224 ;  /* 0x000000a05830723c */ /* 0x040fee00000810e0 */
[----:B------:R-:W-:Y:S01]  /*621c0*/  IMAD.MOV.U32 R224, RZ, RZ, R96 ;  /* 0x000000ffffe07224 */ /* 0x000fe200078e0060 */
[----:B---3--:R-:W-:Y:S01]  /*621d0*/  HMMA.1688.F32.TF32 R44, R88, R164, R228 ;  /* 0x000000a4582c723c */ /* 0x008fe200000810e4 */
[----:B------:R-:W2:Y:S01]  /*621e0*/  LDL.LU R228, [R1+0x60] ;  /* 0x0000600001e47983 */ /* 0x000ea20000300800 */
[----:B------:R-:W-:-:S03]  /*621f0*/  IMAD.MOV.U32 R225, RZ, RZ, R97 ;  /* 0x000000ffffe17224 */ /* 0x000fc600078e0061 */
[----:B------:R-:W2:Y:S01]  /*62200*/  LDL.LU R229, [R1+0x64] ;  /* 0x0000640001e57983 */ /* 0x000ea20000300800 */
[----:B------:R-:W-:-:S03]  /*62210*/  IMAD.MOV.U32 R226, RZ, RZ, R98 ;  /* 0x000000ffffe27224 */ /* 0x000fc600078e0062 */
[----:B------:R-:W2:Y:S01]  /*62220*/  LDL.LU R230, [R1+0x68] ;  /* 0x0000680001e67983 */ /* 0x000ea20000300800 */
[----:B------:R-:W-:-:S03]  /*62230*/  MOV R227, R99 ;  /* 0x0000006300e37202 */ /* 0x000fc60000000f00 */
[----:B------:R-:W2:Y:S04]  /*62240*/  LDL.LU R231, [R1+0x6c] ;  /* 0x00006c0001e77983 */ /* 0x000ea80000300800 */
[----:B------:R-:W3:Y:S04]  /*62250*/  LDL.LU R96, [R1+0x1bd4] ;  /* 0x001bd40001607983 */ /* 0x000ee80000300800 */
[----:B------:R-:W3:Y:S04]  /*62260*/  LDL.LU R97, [R1+0x1bd0] ;  /* 0x001bd00001617983 */ /* 0x000ee80000300800 */
[----:B------:R-:W3:Y:S04]  /*62270*/  LDL.LU R98, [R1+0x1bcc] ;  /* 0x001bcc0001627983 */ /* 0x000ee80000300800 */
[----:B------:R-:W3:Y:S01]  /*62280*/  LDL.LU R99, [R1+0x1bc8] ;  /* 0x001bc80001637983 */ /* 0x000ee20000300800 */
[C---:B----4-:R-:W-:Y:S08]  /*62290*/  HMMA.1688.F32.TF32 R8, R80.reuse, R196, R92 ;  /* 0x000000c45008723c */ /* 0x050ff0000008105c */
[----:B-----5:R-:W-:Y:S08]  /*622a0*/  HMMA.1688.F32.TF32 R64, R80, R192, R64 ;  /* 0x000000c05040723c */ /* 0x020ff00000081040 */
[C---:B------:R-:W-:Y:S08]  /*622b0*/  HMMA.1688.F32.TF32 R20, R88.reuse, R188, R20 ;  /* 0x000000bc5814723c */ /* 0x040ff00000081014 */
[C---:B------:R-:W-:Y:S08]  /*622c0*/  HMMA.1688.F32.TF32 R24, R88.reuse, R184, R24 ;  /* 0x000000b85818723c */ /* 0x040ff00000081018 */
[C---:B------:R-:W-:Y:S08]  /*622d0*/  HMMA.1688.F32.TF32 R32, R88.reuse, R176, R32 ;  /* 0x000000b05820723c */ /* 0x040ff00000081020 */
[C---:B------:R-:W-:Y:S08]  /*622e0*/  HMMA.1688.F32.TF32 R36, R88.reuse, R172, R36 ;  /* 0x000000ac5824723c */ /* 0x040ff00000081024 */
[C---:B------:R-:W-:Y:S08]  /*622f0*/  HMMA.1688.F32.TF32 R40, R88.reuse, R168, R40 ;  /* 0x000000a85828723c */ /* 0x040ff00000081028 */
[C---:B------:R-:W-:Y:S08]  /*62300*/  HMMA.1688.F32.TF32 R140, R88.reuse, R156, R140 ;  /* 0x0000009c588c723c */ /* 0x040ff0000008108c */
[----:B------:R-:W-:Y:S01]  /*62310*/  HMMA.1688.F32.TF32 R52, R88, R152, R52 ;  /* 0x000000985834723c */ /* 0x000fe20000081034 */
[----:B------:R-:W-:Y:S07]  /*62320*/  STL [R1+0x1ab8], R8 ;  /* 0x001ab80801007387 */ /* 0x000fee0000100800 */
[C---:B------:R-:W-:Y:S01]  /*62330*/  HMMA.1688.F32.TF32 R88, R80.reuse, R120, R60 ;  /* 0x000000785058723c */ /* 0x040fe2000008103c */
[----:B------:R-:W-:Y:S07]  /*62340*/  STL [R1+0x1ab4], R9 ;  /* 0x001ab40901007387 */ /* 0x000fee0000100800 */
[----:B------:R-:W-:Y:S01]  /*62350*/  HMMA.1688.F32.TF32 R92, R80, R116, R232 ;  /* 0x00000074505c723c */ /* 0x000fe200000810e8 */
[----:B------:R-:W-:Y:S04]  /*62360*/  STL [R1+0x1ab0], R10 ;  /* 0x001ab00a01007387 */ /* 0x000fe80000100800 */
[----:B------:R2:W-:Y:S04]  /*62370*/  STL [R1+0x1aac], R11 ;  /* 0x001aac0b01007387 */ /* 0x0005e80000100800 */
        /* <DEDUP_REMOVED lines=12> */
[----:B------:R-:W-:-:S02]  /*62440*/  IMAD.MOV.U32 R63, RZ, RZ, R200 ;  /* 0x000000ffff3f7224 */ /* 0x000fc400078e00c8 */
[----:B------:R-:W-:Y:S02]  /*62450*/  IMAD.MOV.U32 R62, RZ, RZ, R201 ;  /* 0x000000ffff3e7224 */ /* 0x000fe400078e00c9 */
[----:B------:R-:W-:Y:S02]  /*62460*/  IMAD.MOV.U32 R61, RZ, RZ, R202 ;  /* 0x000000ffff3d7224 */ /* 0x000fe400078e00ca */
[----:B------:R-:W-:Y:S01]  /*62470*/  IMAD.MOV.U32 R60, RZ, RZ, R203 ;  /* 0x000000ffff3c7224 */ /* 0x000fe200078e00cb */
[C---:B--2---:R-:W-:Y:S08]  /*62480*/  HMMA.1688.F32.TF32 R8, R80.reuse, R172, R228 ;  /* 0x000000ac5008723c */ /* 0x044ff000000810e4 */
[----:B---3--:R-:W-:Y:S11]  /*62490*/  HMMA.1688.F32.TF32 R96, R80, R188, R96 ;  /* 0x000000bc5060723c */ /* 0x008ff60000081060 */
[----:B------:R-:W-:Y:S11]  /*624a0*/  @!UPT UIADD3 URZ, URZ, URZ, URZ ;  /* 0x0000003f3f3ff290 */ /* 0x000ff6000fffe03f */
[----:B------:R-:W-:Y:S01]  /*624b0*/  @!UPT UIADD3 URZ, URZ, URZ, URZ ;  /* 0x0000003f3f3ff290 */ /* 0x000fe2000fffe03f */
[----:B------:R-:W-:Y:S04]  /*624c0*/  STL [R1+0x1af4], R97 ;  /* 0x001af46101007387 */ /* 0x000fe80000100800 */
[----:B------:R-:W-:Y:S04]  /*624d0*/  STL [R1+0x1af0], R98 ;  /* 0x001af06201007387 */ /* 0x000fe80000100800 */
[----:B------:R-:W-:Y:S04]  /*624e0*/  STL [R1+0x1aec], R99 ;  /* 0x001aec6301007387 */ /* 0x000fe80000100800 */
[----:B------:R2:W-:Y:S04]  /*624f0*/  STL.64 [R1+0x60], R8 ;  /* 0x0000600801007387 */ /* 0x0005e80000100a00 */
[----:B------:R3:W-:Y:S04]  /*62500*/  STL.64 [R1+0x68], R10 ;  /* 0x0000680a01007387 */ /* 0x0007e80000100a00 */
        /* <DEDUP_REMOVED lines=10> */
[----:B------:R-:W-:-:S02]  /*625b0*/  IMAD.MOV.U32 R223, RZ, RZ, R212 ;  /* 0x000000ffffdf7224 */ /* 0x000fc400078e00d4 */
[----:B------:R-:W-:Y:S02]  /*625c0*/  IMAD.MOV.U32 R230, RZ, RZ, R221 ;  /* 0x000000ffffe67224 */ /* 0x000fe400078e00dd */
[----:B------:R-:W-:Y:S01]  /*625d0*/  IMAD.MOV.U32 R222, RZ, RZ, R213 ;  /* 0x000000ffffde7224 */ /* 0x000fe200078e00d5 */
[----:B------:R-:W-:Y:S01]  /*625e0*/  MOV R213, R210 ;  /* 0x000000d200d57202 */ /* 0x000fe20000000f00 */
[----:B------:R-:W-:Y:S01]  /*625f0*/  IMAD.MOV.U32 R212, RZ, RZ, R211 ;  /* 0x000000ffffd47224 */ /* 0x000fe200078e00d3 */
[----:B------:R-:W-:Y:S01]  /*62600*/  MOV R211, R204 ;  /* 0x000000cc00d37202 */ /* 0x000fe20000000f00 */
[----:B------:R-:W-:Y:S01]  /*62610*/  IMAD.MOV.U32 R231, RZ, RZ, R220 ;  /* 0x000000ffffe77224 */ /* 0x000fe200078e00dc */
[----:B------:R-:W3:Y:S01]  /*62620*/  LDL.LU R204, [R1+0x240] ;  /* 0x0002400001cc7983 */ /* 0x000ee20000300800 */
[----:B------:R-:W-:Y:S02]  /*62630*/  IMAD.MOV.U32 R221, RZ, RZ, R214 ;  /* 0x000000ffffdd7224 */ /* 0x000fe400078e00d6 */
[----:B------:R-:W-:-:S02]  /*62640*/  IMAD.MOV.U32 R220, RZ, RZ, R215 ;  /* 0x000000ffffdc7224 */ /* 0x000fc400078e00d7 */
[----:B------:R-:W-:Y:S02]  /*62650*/  IMAD.MOV.U32 R214, RZ, RZ, R209 ;  /* 0x000000ffffd67224 */ /* 0x000fe400078e00d1 */
[----:B------:R-:W-:Y:S02]  /*62660*/  IMAD.MOV.U32 R210, RZ, RZ, R205 ;  /* 0x000000ffffd27224 */ /* 0x000fe400078e00cd */
[----:B------:R-:W-:Y:S01]  /*62670*/  IMAD.MOV.U32 R215, RZ, RZ, R208 ;  /* 0x000000ffffd77224 */ /* 0x000fe200078e00d0 */
[----:B------:R-:W3:Y:S01]  /*62680*/  LDL.LU R205, [R1+0x244] ;  /* 0x0002440001cd7983 */ /* 0x000ee20000300800 */
[----:B------:R-:W-:Y:S02]  /*62690*/  IMAD.MOV.U32 R209, RZ, RZ, R206 ;  /* 0x000000ffffd17224 */ /* 0x000fe400078e00ce */
[----:B------:R-:W-:Y:S01]  /*626a0*/  IMAD.MOV.U32 R208, RZ, RZ, R207 ;  /* 0x000000ffffd07224 */ /* 0x000fe200078e00cf */
        /* <DEDUP_REMOVED lines=18> */
[----:B------:R-:W-:Y:S11]  /*627d0*/  HMMA.1688.F32.TF32 R4, R80, R168, R224 ;  /* 0x000000a85004723c */ /* 0x000ff600000810e0 */
[----:B------:R-:W-:Y:S11]  /*627e0*/  @!UPT UIADD3 URZ, URZ, URZ, URZ ;  /* 0x0000003f3f3ff290 */ /* 0x000ff6000fffe03f */
[----:B------:R-:W-:Y:S02]  /*627f0*/  @!UPT UIADD3 URZ, URZ, URZ, URZ ;  /* 0x0000003f3f3ff290 */ /* 0x000fe4000fffe03f */
[----:B-1----:R-:W-:Y:S02]  /*62800*/  IMAD.MOV.U32 R65, RZ, RZ, R4 ;  /* 0x000000ffff417224 */ /* 0x002fe400078e0004 */
[----:B----4-:R-:W-:Y:S02]  /*62810*/  IMAD.MOV.U32 R66, RZ, RZ, R5 ;  /* 0x000000ffff427224 */ /* 0x010fe400078e0005 */
[----:B-----5:R-:W-:Y:S02]  /*62820*/  IMAD.MOV.U32 R67, RZ, RZ, R6 ;  /* 0x000000ffff437224 */ /* 0x020fe400078e0006 */
[----:B--2---:R-:W-:Y:S01]  /*62830*/  IMAD.MOV.U32 R8, RZ, RZ, R7 ;  /* 0x000000ffff087224 */ /* 0x004fe200078e0007 */
[----:B------:R-:W-:Y:S01]  /*62840*/  MOV R227, R216 ;  /* 0x000000d800e37202 */ /* 0x000fe20000000f00 */
[----:B------:R-:W-:Y:S01]  /*62850*/  IMAD.MOV.U32 R226, RZ, RZ, R217 ;  /* 0x000000ffffe27224 */ /* 0x000fe200078e00d9 */
[----:B------:R-:W2:Y:S01]  /*62860*/  LDL.LU R216, [R1+0x1f0] ;  /* 0x0001f00001d87983 */ /* 0x000ea20000300800 */
[----:B------:R-:W-:-:S02]  /*62870*/  IMAD.MOV.U32 R225, RZ, RZ, R218 ;  /* 0x000000ffffe17224 */ /* 0x000fc400078e00da */
[----:B------:R-:W-:Y:S01]  /*62880*/  IMAD.MOV.U32 R224, RZ, RZ, R219 ;  /* 0x000000ffffe07224 */ /* 0x000fe200078e00db */
[----:B------:R-:W2:Y:S04]  /*62890*/  LDL.LU R217, [R1+0x1f4] ;  /* 0x0001f40001d97983 */ /* 0x000ea80000300800 */
[----:B------:R-:W2:Y:S04]  /*628a0*/  LDL.LU R218, [R1+0x1f8] ;  /* 0x0001f80001da7983 */ /* 0x000ea80000300800 */
[----:B------:R-:W2:Y:S04]  /*628b0*/  LDL.LU R219, [R1+0x1fc] ;  /* 0x0001fc0001db7983 */ /* 0x000ea80000300800 */
[----:B------:R-:W4:Y:S04]  /*628c0*/  LDL.LU R232, [R1+0x1b0] ;  /* 0x0001b00001e87983 */ /* 0x000f280000300800 */
[----:B------:R-:W4:Y:S04]  /*628d0*/  LDL.LU R233, [R1+0x1b4] ;  /* 0x0001b40001e97983 */ /* 0x000f280000300800 */
[----:B------:R-:W4:Y:S04]  /*628e0*/  LDL.LU R234, [R1+0x1b8] ;  /* 0x0001b80001ea7983 */ /* 0x000f280000300800 */
[----:B------:R-:W4:Y:S01]  /*628f0*/  LDL.LU R235, [R1+0x1bc] ;  /* 0x0001bc0001eb7983 */ /* 0x000f220000300800 */
        /* <DEDUP_REMOVED lines=15> */
[----:B------:R-:W-:Y:S01]  /*629f0*/  IMAD.MOV.U32 R56, RZ, RZ, R239 ;  /* 0x000000ffff387224 */ /* 0x000fe200078e00ef */
[----:B------:R-:W-:Y:S11]  /*62a00*/  MOV R57, R237 ;  /* 0x000000ed00397202 */ /* 0x000ff60000000f00 */
[----:B------:R-:W-:Y:S11]  /*62a10*/  @!UPT UIADD3 URZ, URZ, URZ, URZ ;  /* 0x0000003f3f3ff290 */ /* 0x000ff6000fffe03f */
[----:B------:R-:W-:Y:S02]  /*62a20*/  IMAD.MOV.U32 R9, RZ, RZ, R4 ;  /* 0x000000ffff097224 */ /* 0x000fe400078e0004 */
[----:B------:R-:W-:Y:S02]  /*62a30*/  IMAD.MOV.U32 R10, RZ, RZ, R5 ;  /* 0x000000ffff0a7224 */ /* 0x000fe400078e0005 */
[----:B------:R-:W-:Y:S02]  /*62a40*/  IMAD.MOV.U32 R11, RZ, RZ, R6 ;  /* 0x000000ffff0b7224 */ /* 0x000fe400078e0006 */
[----:B------:R-:W-:Y:S02]  /*62a50*/  IMAD.MOV.U32 R2, RZ, RZ, R7 ;  /* 0x000000ffff027224 */ /* 0x000fe400078e0007 */
[----:B------:R-:W-:Y:S07]  /*62a60*/  HMMA.1688.F32.TF32 R4, R80, R152, R136 ;  /* 0x000000985004723c */ /* 0x000fee0000081088 */
[----:B------:R-:W-:-:S02]  /*62a70*/  IMAD.MOV.U32 R136, RZ, RZ, R242 ;  /* 0x000000ffff887224 */ /* 0x000fc400078e00f2 */
[----:B------:R-:W-:Y:S01]  /*62a80*/  IMAD.MOV.U32 R137, RZ, RZ, R243 ;  /* 0x000000ffff897224 */ /* 0x000fe200078e00f3 */
[----:B------:R-:W-:Y:S01]  /*62a90*/  HMMA.1688.F32.TF32 R244, R76, R120, R128 ;  /* 0x000000784cf4723c */ /* 0x000fe20000081080 */
[----:B------:R-:W-:-:S06]  /*62aa0*/  IMAD.MOV.U32 R138, RZ, RZ, R236 ;  /* 0x000000ffff8a7224 */ /* 0x000fcc00078e00ec */
[----:B------:R-:W-:Y:S02]  /*62ab0*/  IMAD.MOV.U32 R128, RZ, RZ, R249 ;  /* 0x000000ffff807224 */ /* 0x000fe400078e00f9 */
[----:B------:R-:W3:Y:S01]  /*62ac0*/  LDL.LU R249, [R1+0x1bc4] ;  /* 0x001bc40001f97983 */ /* 0x000ee20000300800 */
[----:B------:R-:W-:Y:S01]  /*62ad0*/  IMAD.MOV.U32 R129, RZ, RZ, R248 ;  /* 0x000000ffff817224 */ /* 0x000fe200078e00f8 */
[----:B------:R-:W-:Y:S01]  /*62ae0*/  MOV R131, R241 ;  /* 0x000000f100837202 */ /* 0x000fe20000000f00 */
[----:B------:R-:W-:Y:S01]  /*62af0*/  IMAD.MOV.U32 R130, RZ, RZ, R240 ;  /* 0x000000ffff827224 */ /* 0x000fe200078e00f0 */
[----:B------:R-:W5:Y:S04]  /*62b00*/  LDL.LU R248, [R1+0x1bc0] ;  /* 0x001bc00001f87983 */ /* 0x000f680000300800 */
[----:B------:R-:W2:Y:S01]  /*62b10*/  LDL.LU R240, [R1+0x1bbc] ;  /* 0x001bbc0001f07983 */ /* 0x000ea20000300800 */
[----:B------:R-:W-:-:S03]  /*62b20*/  IMAD.MOV.U32 R139, RZ, RZ, R238 ;  /* 0x000000ffff8b7224 */ /* 0x000fc600078e00ee */
        /* <DEDUP_REMOVED lines=11> */
[----:B------:R-:W-:Y:S01]  /*62be0*/  IMAD.MOV.U32 R99, RZ, RZ, R6 ;  /* 0x000000ffff637224 */ /* 0x000fe200078e0006 */
[----:B------:R-:W-:Y:S01]  /*62bf0*/  HMMA.1688.F32.TF32 R100, R80, R184, R100 ;  /* 0x000000b85064723c */ /* 0x000fe20000081064 */
[----:B------:R-:W-:-:S07]  /*62c00*/  IMAD.MOV.U32 R92, RZ, RZ, R7 ;  /* 0x000000ffff5c7224 */ /* 0x000fce00078e0007 */
[C---:B------:R-:W-:Y:S08]  /*62c10*/  HMMA.1688.F32.TF32 R104, R80.reuse, R180, R104 ;  /* 0x000000b45068723c */ /* 0x040ff00000081068 */
[----:B------:R-:W-:Y:S08]  /*62c20*/  HMMA.1688.F32.TF32 R108, R80, R176, R108 ;  /* 0x000000b0506c723c */ /* 0x000ff0000008106c */
[----:B------:R-:W-:Y:S07]  /*62c30*/  HMMA.1688.F32.TF32 R80, R76, R116, R60 ;  /* 0x000000744c50723c */ /* 0x000fee000008103c */
[----:B------:R-:W-:Y:S01]  /*62c40*/  IMAD.MOV.U32 R60, RZ, RZ, R250 ;  /* 0x000000ffff3c7224 */ /* 0x000fe200078e00fa */
[----:B------:R-:W-:Y:S01]  /*62c50*/  MOV R61, R251 ;  /* 0x000000fb003d7202 */ /* 0x000fe20000000f00 */
[----:B--2---:R-:W-:-:S02]  /*62c60*/  IMAD.MOV.U32 R127, RZ, RZ, R240 ;  /* 0x000000ffff7f7224 */ /* 0x004fc400078e00f0 */
[----:B---3--:R-:W-:Y:S02]  /*62c70*/  IMAD.MOV.U32 R126, RZ, RZ, R241 ;  /* 0x000000ffff7e7224 */ /* 0x008fe400078e00f1 */
[----:B----4-:R-:W-:Y:S02]  /*62c80*/  IMAD.MOV.U32 R125, RZ, RZ, R242 ;  /* 0x000000ffff7d7224 */ /* 0x010fe400078e00f2 */
[----:B-----5:R-:W-:Y:S02]  /*62c90*/  IMAD.MOV.U32 R124, RZ, RZ, R243 ;  /* 0x000000ffff7c7224 */ /* 0x020fe400078e00f3 */
[----:B------:R-:W-:Y:S02]  /*62ca0*/  IMAD.MOV.U32 R243, RZ, RZ, R236 ;  /* 0x000000fffff37224 */ /* 0x000fe400078e00ec */
[----:B------:R-:W2:Y:S01]  /*62cb0*/  LDL.LU R236, [R1+0x1a0] ;  /* 0x0001a00001ec7983 */ /* 0x000ea20000300800 */
[----:B------:R-:W-:Y:S01]  /*62cc0*/  MOV R241, R238 ;  /* 0x000000ee00f17202 */ /* 0x000fe20000000f00 */
[----:B------:R-:W-:-:S02]  /*62cd0*/  IMAD.MOV.U32 R240, RZ, RZ, R239 ;  /* 0x000000fffff07224 */ /* 0x000fc400078e00ef */
[----:B------:R-:W-:Y:S02]  /*62ce0*/  IMAD.MOV.U32 R242, RZ, RZ, R237 ;  /* 0x000000fffff27224 */ /* 0x000fe400078e00ed */
        /* <DEDUP_REMOVED lines=34> */
[----:B------:R-:W4:Y:S01]  /*62f10*/  LDL.LU R251, [R1+0x1b90] ;  /* 0x001b900001fb7983 */ /* 0x000f220000300800 */
        /* <DEDUP_REMOVED lines=11> */
[----:B------:R-:W4:Y:S01]  /*62fd0*/  LDL.LU R252, [R1+0x1b8c] ;  /* 0x001b8c0001fc7983 */ /* 0x000f220000300800 */
[----:B------:R-:W-:-:S03]  /*62fe0*/  IMAD.MOV.U32 R63, RZ, RZ, R3 ;  /* 0x000000ffff3f7224 */ /* 0x000fc600078e0003 */
[----:B------:R-:W4:Y:S01]  /*62ff0*/  LDL.LU R3, [R1+0x1b88] ;  /* 0x001b880001037983 */ /* 0x000f220000300800 */
[C---:B------:R-:W-:Y:S08]  /*63000*/  HMMA.1688.F32.TF32 R56, R72.reuse, R172, R56 ;  /* 0x000000ac4838723c */ /* 0x040ff00000081038 */
[C---:B------:R-:W-:Y:S08]  /*63010*/  HMMA.1688.F32.TF32 R136, R72.reuse, R168, R136 ;  /* 0x000000a84888723c */ /* 0x040ff00000081088 */
[----:B------:R-:W-:Y:S08]  /*63020*/  HMMA.1688.F32.TF32 R128, R72, R164, R128 ;  /* 0x000000a44880723c */ /* 0x000ff00000081080 */
[C---:B--2---:R-:W-:Y:S08]  /*63030*/  HMMA.1688.F32.TF32 R236, R76.reuse, R160, R236 ;  /* 0x000000a04cec723c */ /* 0x044ff000000810ec */
[----:B---3--:R-:W-:Y:S08]  /*63040*/  HMMA.1688.F32.TF32 R76, R76, R152, R144 ;  /* 0x000000984c4c723c */ /* 0x008ff00000081090 */
[C---:B------:R-:W-:Y:S11]  /*63050*/  HMMA.1688.F32.TF32 R144, R72.reuse, R196, R124 ;  /* 0x000000c44890723c */ /* 0x040ff6000008107c */
[----:B------:R-:W-:Y:S11]  /*63060*/  @!UPT UIADD3 URZ, URZ, URZ, URZ ;  /* 0x0000003f3f3ff290 */ /* 0x000ff6000fffe03f */
[----:B------:R-:W-:Y:S02]  /*63070*/  @!UPT UIADD3 URZ, URZ, URZ, URZ ;  /* 0x0000003f3f3ff290 */ /* 0x000fe4000fffe03f */
[----:B------:R-:W-:Y:S01]  /*63080*/  IMAD.MOV.U32 R126, RZ, RZ, R144 ;  /* 0x000000ffff7e7224 */ /* 0x000fe200078e0090 */
[----:B------:R-:W-:Y:S01]  /*63090*/  MOV R196, R147 ;  /* 0x0000009300c47202 */ /* 0x000fe20000000f00 */
[----:B------:R-:W-:Y:S02]  /*630a0*/  IMAD.MOV.U32 R127, RZ, RZ, R145 ;  /* 0x000000ffff7f7224 */ /* 0x000fe400078e0091 */
[----:B------:R-:W-:Y:S01]  /*630b0*/  IMAD.MOV.U32 R197, RZ, RZ, R146 ;  /* 0x000000ffffc57224 */ /* 0x000fe200078e0092 */
[C---:B-----5:R-:W-:Y:S08]  /*630c0*/  HMMA.1688.F32.TF32 R148, R72.reuse, R184, R148 ;  /* 0x000000b84894723c */ /* 0x060ff00000081094 */
[C---:B----4-:R-:W-:Y:S08]  /*630d0*/  HMMA.1688.F32.TF32 R132, R72.reuse, R180, R132 ;  /* 0x000000b44884723c */ /* 0x050ff00000081084 */
[C---:B------:R-:W-:Y:S08]  /*630e0*/  HMMA.1688.F32.TF32 R68, R72.reuse, R188, R68 ;  /* 0x000000bc4844723c */ /* 0x040ff00000081044 */
[C---:B------:R-:W-:Y:S08]  /*630f0*/  HMMA.1688.F32.TF32 R144, R72.reuse, R192, R248 ;  /* 0x000000c04890723c */ /* 0x040ff000000810f8 */
[C---:B------:R-:W-:Y:S11]  /*63100*/  HMMA.1688.F32.TF32 R112, R72.reuse, R116, R112 ;  /* 0x000000744870723c */ /* 0x040ff60000081070 */
[----:B------:R-:W-:Y:S05]  /*63110*/  @!UPT UIADD3 URZ, URZ, URZ, URZ ;  /* 0x0000003f3f3ff290 */ /* 0x000fea000fffe03f */
[----:B------:R-:W-:Y:S02]  /*63120*/  IMAD.MOV.U32 R124, RZ, RZ, R144 ;  /* 0x000000ffff7c7224 */ /* 0x000fe400078e0090 */
[----:B------:R-:W-:Y:S02]  /*63130*/  IMAD.MOV.U32 R125, RZ, RZ, R145 ;  /* 0x000000ffff7d7224 */ /* 0x000fe400078e0091 */
[----:B------:R-:W-:Y:S02]  /*63140*/  IMAD.MOV.U32 R193, RZ, RZ, R146 ;  /* 0x000000ffffc17224 */ /* 0x000fe400078e0092 */
[----:B------:R-:W-:Y:S02]  /*63150*/  IMAD.MOV.U32 R192, RZ, RZ, R147 ;  /* 0x000000ffffc07224 */ /* 0x000fe400078e0093 */
[C---:B------:R-:W-:Y:S08]  /*63160*/  HMMA.1688.F32.TF32 R144, R72.reuse, R120, R84 ;  /* 0x000000784890723c */ /* 0x040ff00000081054 */
[C---:B------:R-:W-:Y:S11]  /*63170*/  HMMA.1688.F32.TF32 R4, R72.reuse, R176, R4 ;  /* 0x000000b04804723c */ /* 0x040ff60000081004 */
[----:B------:R-:W-:Y:S05]  /*63180*/  @!UPT UIADD3 URZ, URZ, URZ, URZ ;  /* 0x0000003f3f3ff290 */ /* 0x000fea000fffe03f */
[----:B------:R-:W-:Y:S01]  /*63190*/  IMAD.MOV.U32 R86, RZ, RZ, R146 ;  /* 0x000000ffff567224 */ /* 0x000fe200078e0092 */
[----:B------:R-:W-:Y:S01]  /*631a0*/  MOV R85, R145 ;  /* 0x0000009100557202 */ /* 0x000fe20000000f00 */
[----:B------:R-:W-:Y:S02]  /*631b0*/  IMAD.MOV.U32 R87, RZ, RZ, R147 ;  /* 0x000000ffff577224 */ /* 0x000fe400078e0093 */
[----:B------:R-:W-:Y:S01]  /*631c0*/  IMAD.MOV.U32 R84, RZ, RZ, R144 ;  /* 0x000000ffff547224 */ /* 0x000fe200078e0090 */
[----:B------:R-:W2:Y:S04]  /*631d0*/  LDL.LU.64 R146, [R1+0x1b80] ;  /* 0x001b800001927983 */ /* 0x000ea80000300a00 */
[----:B------:R-:W2:Y:S04]  /*631e0*/  LDL.LU.64 R144, [R1+0x1b78] ;  /* 0x001b780001907983 */ /* 0x000ea80000300a00 */
[----:B------:R-:W-:Y:S04]  /*631f0*/  STL.64 [R1+0xf0], R112 ;  /* 0x0000f07001007387 */ /* 0x000fe80000100a00 */
[----:B------:R1:W-:Y:S01]  /*63200*/  STL.64 [R1+0xf8], R114 ;  /* 0x0000f87201007387 */ /* 0x0003e20000100a00 */
[----:B------:R-:W-:Y:S03]  /*63210*/  HMMA.1688.F32.TF32 R60, R72, R160, R60 ;  /* 0x000000a0483c723c */ /* 0x000fe6000008103c */
[----:B------:R-:W-:Y:S04]  /*63220*/  LDS R249, [R252+0x86800] ;  /* 0x08680000fcf97984 */ /* 0x000fe80000000800 */
[----:B------:R-:W-:Y:S04]  /*63230*/  LDS R248, [R3+0x86800] ;  /* 0x0868000003f87984 */ /* 0x000fe80000000800 */
[----:B-1----:R-:W3:Y:S04]  /*63240*/  LDL.LU.64 R114, [R1+0x1b70] ;  /* 0x001b700001727983 */ /* 0x002ee80000300a00 */
[----:B------:R-:W3:Y:S04]  /*63250*/  LDL.LU.64 R112, [R1+0x1b68] ;  /* 0x001b680001707983 */ /* 0x000ee80000300a00 */
[----:B------:R-:W-:Y:S04]  /*63260*/  STL.64 [R1+0xe0], R68 ;  /* 0x0000e04401007387 */ /* 0x000fe80000100a00 */
[----:B------:R1:W-:Y:S04]  /*63270*/  STL.64 [R1+0xe8], R70 ;  /* 0x0000e84601007387 */ /* 0x0003e80000100a00 */
[----:B------:R-:W-:Y:S04]  /*63280*/  LDS R250, [R3+0x86c00] ;  /* 0x086c000003fa7984 */ /* 0x000fe80000000800 */
[----:B------:R-:W4:Y:S04]  /*63290*/  LDS R251, [R252+0x86c00] ;  /* 0x086c0000fcfb7984 */ /* 0x000f280000000800 */
[----:B-1----:R-:W5:Y:S04]  /*632a0*/  LDL.LU.64 R70, [R1+0x1b60] ;  /* 0x001b600001467983 */ /* 0x002f680000300a00 */
[----:B------:R-:W-:Y:S04]  /*632b0*/  STL.64 [R1+0xd0], R148 ;  /* 0x0000d09401007387 */ /* 0x000fe80000100a00 */
[----:B------:R1:W-:Y:S04]  /*632c0*/  STL.64 [R1+0xd8], R150 ;  /* 0x0000d89601007387 */ /* 0x0003e80000100a00 */
[----:B-1----:R-:W2:Y:S04]  /*632d0*/  LDL.LU.64 R150, [R1+0x1b58] ;  /* 0x001b580001967983 */ /* 0x002ea80000300a00 */
[----:B------:R-:W2:Y:S04]  /*632e0*/  LDL.LU.64 R148, [R1+0x1b50] ;  /* 0x001b500001947983 */ /* 0x000ea80000300a00 */
[----:B------:R-:W-:Y:S04]  /*632f0*/  STL.64 [R1+0xc0], R132 ;  /* 0x0000c08401007387 */ /* 0x000fe80000100a00 */
[----:B------:R1:W-:Y:S04]  /*63300*/  STL.64 [R1+0xc8], R134 ;  /* 0x0000c88601007387 */ /* 0x0003e80000100a00 */
[----:B-1----:R-:W5:Y:S04]  /*63310*/  LDL.LU.64 R134, [R1+0x1b48] ;  /* 0x001b480001867983 */ /* 0x002f680000300a00 */
[----:B------:R-:W5:Y:S04]  /*63320*/  LDL.LU.64 R132, [R1+0x1b40] ;  /* 0x001b400001847983 */ /* 0x000f680000300a00 */
[----:B------:R-:W-:Y:S04]  /*63330*/  STL.64 [R1+0x50], R4 ;  /* 0x0000500401007387 */ /* 0x000fe80000100a00 */
[----:B------:R1:W-:Y:S04]  /*63340*/  STL.64 [R1+0x58], R6 ;  /* 0x0000580601007387 */ /* 0x0003e80000100a00 */
[----:B-1----:R-:W2:Y:S04]  /*63350*/  LDL.LU.64 R6, [R1+0x1b38] ;  /* 0x001b380001067983 */ /* 0x002ea80000300a00 */
        /* <DEDUP_REMOVED lines=16> */
[C---:B----4-:R-:W-:Y:S11]  /*63460*/  HMMA.1688.F32.TF32 R16, R248.reuse, R118, R16 ;  /* 0x00000076f810723c */ /* 0x050ff60000081010 */
[----:B------:R-:W-:Y:S11]  /*63470*/  @!UPT UIADD3 URZ, URZ, URZ, URZ ;  /* 0x0000003f3f3ff290 */ /* 0x000ff6000fffe03f */
[----:B------:R-:W-:Y:S02]  /*63480*/  @!UPT UIADD3 URZ, URZ, URZ, URZ ;  /* 0x0000003f3f3ff290 */ /* 0x000fe4000fffe03f */
[----:B------:R-:W-:Y:S02]  /*63490*/  IMAD.MOV.U32 R116, RZ, RZ, R16 ;  /* 0x000000ffff747224 */ /* 0x000fe400078e0010 */
[----:B------:R-:W-:Y:S02]  /*634a0*/  IMAD.MOV.U32 R117, RZ, RZ, R17 ;  /* 0x000000ffff757224 */ /* 0x000fe400078e0011 */
[----:B------:R-:W-:Y:S02]  /*634b0*/  IMAD.MOV.U32 R181, RZ, RZ, R18 ;  /* 0x000000ffffb57224 */ /* 0x000fe400078e0012 */
[----:B------:R-:W-:Y:S01]  /*634c0*/  IMAD.MOV.U32 R180, RZ, RZ, R19 ;  /* 0x000000ffffb47224 */ /* 0x000fe200078e0013 */
[C---:B---3--:R-:W-:Y:S11]  /*634d0*/  HMMA.1688.F32.TF32 R112, R248.reuse, R198, R112 ;  /* 0x000000c6f870723c */ /* 0x048ff60000081070 */
[----:B------:R-:W-:Y:S11]  /*634e0*/  @!UPT UIADD3 URZ, URZ, URZ, URZ ;  /* 0x0000003f3f3ff290 */ /* 0x000ff6000fffe03f */
[----:B------:R-:W-:Y:S02]  /*634f0*/  @!UPT UIADD3 URZ, URZ, URZ, URZ ;  /* 0x0000003f3f3ff290 */ /* 0x000fe4000fffe03f */
[----:B------:R-:W-:Y:S01]  /*63500*/  MOV R177, R112 ;  /* 0x0000007000b17202 */ /* 0x000fe20000000f00 */
[----:B------:R-:W-:Y:S02]  /*63510*/  IMAD.MOV.U32 R176, RZ, RZ, R113 ;  /* 0x000000ffffb07224 */ /* 0x000fe400078e0071 */
[----:B------:R-:W-:Y:S02]  /*63520*/  IMAD.MOV.U32 R173, RZ, RZ, R114 ;  /* 0x000000ffffad7224 */ /* 0x000fe400078e0072 */
[----:B------:R-:W-:Y:S02]  /*63530*/  IMAD.MOV.U32 R172, RZ, RZ, R115 ;  /* 0x000000ffffac7224 */ /* 0x000fe400078e0073 */
[C---:B------:R-:W-:Y:S08]  /*63540*/  HMMA.1688.F32.TF32 R112, R248.reuse, R122, R12 ;  /* 0x0000007af870723c */ /* 0x040ff0000008100c */
[C---:B------:R-:W-:Y:S11]  /*63550*/  HMMA.1688.F32.TF32 R12, R248.reuse, R190, R20 ;  /* 0x000000bef80c723c */ /* 0x040ff60000081014 */
[----:B------:R-:W-:Y:S11]  /*63560*/  @!UPT UIADD3 URZ, URZ, URZ, URZ ;  /* 0x0000003f3f3ff290 */ /* 0x000ff6000fffe03f */
[----:B------:R-:W-:Y:S02]  /*63570*/  @!UPT UIADD3 URZ, URZ, URZ, URZ ;  /* 0x0000003f3f3ff290 */ /* 0x000fe4000fffe03f */
[----:B------:R-:W-:Y:S01]  /*63580*/  MOV R120, R12 ;  /* 0x0000000c00787202 */ /* 0x000fe20000000f00 */
[----:B------:R-:W-:Y:S02]  /*63590*/  IMAD.MOV.U32 R121, RZ, RZ, R13 ;  /* 0x000000ffff797224 */ /* 0x000fe400078e000d */
[----:B------:R-:W-:Y:S02]  /*635a0*/  IMAD.MOV.U32 R185, RZ, RZ, R14 ;  /* 0x000000ffffb97224 */ /* 0x000fe400078e000e */
[----:B------:R-:W-:Y:S02]  /*635b0*/  IMAD.MOV.U32 R184, RZ, RZ, R15 ;  /* 0x000000ffffb87224 */ /* 0x000fe400078e000f */
[----:B------:R-:W-:Y:S08]  /*635c0*/  HMMA.1688.F32.TF32 R12, R248, R186, R24 ;  /* 0x000000baf80c723c */ /* 0x000ff00000081018 */
[----:B--2---:R-:W-:Y:S11]  /*635d0*/  HMMA.1688.F32.TF32 R60, R72, R156, R60 ;  /* 0x0000009c483c723c */ /* 0x004ff6000008103c */
[----:B------:R-:W-:Y:S11]  /*635e0*/  @!UPT UIADD3 URZ, URZ, URZ, URZ ;  /* 0x0000003f3f3ff290 */ /* 0x000ff6000fffe03f */
[----:B------:R-:W-:Y:S01]  /*635f0*/  @!UPT UIADD3 URZ, URZ, URZ, URZ ;  /* 0x0000003f3f3ff290 */ /* 0x000fe2000fffe03f */
[----:B------:R-:W-:Y:S01]  /*63600*/  STL [R1], R60 ;  /* 0x0000003c01007387 */ /* 0x000fe20000100800 */
[----:B------:R-:W-:Y:S02]  /*63610*/  IMAD.MOV.U32 R69, RZ, RZ, R61 ;  /* 0x000000ffff457224 */ /* 0x000fe400078e003d */
[----:B------:R-:W-:Y:S01]  /*63620*/  IMAD.MOV.U32 R68, RZ, RZ, R62 ;  /* 0x000000ffff447224 */ /* 0x000fe200078e003e */
[----:B------:R-:W-:Y:S01]  /*63630*/  LDS R60, [R3+0x86880] ;  /* 0x08688000033c7984 */ /* 0x000fe20000000800 */
[----:B------:R-:W-:-:S03]  /*63640*/  IMAD.MOV.U32 R0, RZ, RZ, R63 ;  /* 0x000000ffff007224 */ /* 0x000fc600078e003f */
[----:B------:R-:W-:Y:S04]  /*63650*/  LDS R62, [R3+0x86c80] ;  /* 0x086c8000033e7984 */ /* 0x000fe80000000800 */
[----:B------:R-:W-:Y:S04]  /*63660*/  LDS R61, [R252+0x86880] ;  /* 0x08688000fc3d7984 */ /* 0x000fe80000000800 */
[----:B------:R-:W1:Y:S01]  /*63670*/  LDS R63, [R252+0x86c80] ;  /* 0x086c8000fc3f7984 */ /* 0x000e620000000800 */
[----:B------:R-:W-:Y:S08]  /*63680*/  HMMA.1688.F32.TF32 R128, R72, R152, R128 ;  /* 0x000000984880723c */ /* 0x000ff00000081080 */
[----:B------:R-:W-:Y:S01]  /*63690*/  HMMA.1688.F32.TF32 R72, R248, R194, R144 ;  /* 0x000000c2f848723c */ /* 0x000fe20000081090 */
[----:B------:R-:W-:Y:S04]  /*636a0*/  STL [R1+0x1a40], R172 ;  /* 0x001a40ac01007387 */ /* 0x000fe80000100800 */
[----:B------:R-:W-:Y:S04]  /*636b0*/  STL [R1+0x1a3c], R173 ;  /* 0x001a3cad01007387 */ /* 0x000fe80000100800 */
[----:B------:R-:W-:Y:S04]  /*636c0*/  STL [R1+0x1a38], R176 ;  /* 0x001a38b001007387 */ /* 0x000fe80000100800 */
[----:B------:R-:W-:Y:S11]  /*636d0*/  STL [R1+0x1a34], R177 ;  /* 0x001a34b101007387 */ /* 0x000ff60000100800 */
[----:B------:R-:W-:Y:S01]  /*636e0*/  IMAD.MOV.U32 R164, RZ, RZ, R75 ;  /* 0x000000ffffa47224 */ /* 0x000fe200078e004b */
[----:B------:R-:W-:Y:S01]  /*636f0*/  MOV R165, R74 ;  /* 0x0000004a00a57202 */ /* 0x000fe20000000f00 */
[----:B------:R-:W-:Y:S01]  /*63700*/  IMAD.MOV.U32 R168, RZ, RZ, R73 ;  /* 0x000000ffffa87224 */ /* 0x000fe200078e0049 */
[C---:B-1----:R-:W-:Y:S01]  /*63710*/  HMMA.1688.F32.TF32 R24, R60.reuse, R198, R200 ;  /* 0x000000c63c18723c */ /* 0x042fe200000810c8 */
[----:B------:R-:W-:Y:S01]  /*63720*/  IMAD.MOV.U32 R169, RZ, RZ, R72 ;  /* 0x000000ffffa97224 */ /* 0x000fe200078e0048 */
[----:B------:R-:W-:Y:S06]  /*63730*/  STL [R1+0x1a50], R164 ;  /* 0x001a50a401007387 */ /* 0x000fec0000100800 */
[C---:B------:R-:W-:Y:S01]  /*63740*/  HMMA.1688.F32.TF32 R20, R60.reuse, R194, R204 ;  /* 0x000000c23c14723c */ /* 0x040fe200000810cc */
[----:B------:R-:W-:Y:S04]  /*63750*/  STL [R1+0x1a4c], R165 ;  /* 0x001a4ca501007387 */ /* 0x000fe80000100800 */
[----:B------:R-:W-:Y:S03]  /*63760*/  STL [R1+0x1a48], R168 ;  /* 0x001a48a801007387 */ /* 0x000fe60000100800 */
        /* <DEDUP_REMOVED lines=14> */
[----:B------:R-:W2:Y:S04]  /*63850*/  LDL R4, [R1+0x470] ;  /* 0x0004700001047983 */ /* 0x000ea80000100800 */
[----:B------:R-:W3:Y:S04]  /*63860*/  LDL R5, [R1+0x474] ;  /* 0x0004740001057983 */ /* 0x000ee80000100800 */
[----:B------:R-:W-:Y:S04]  /*63870*/  STL.64 [R1+0x1f0], R24 ;  /* 0x0001f01801007387 */ /* 0x000fe80000100a00 */
[----:B------:R1:W-:Y:S04]  /*63880*/  STL.64 [R1+0x1f8], R26 ;  /* 0x0001f81a01007387 */ /* 0x0003e80000100a00 */
[----:B------:R-:W-:Y:S04]  /*63890*/  STL.64 [R1+0x200], R20 ;  /* 0x0002001401007387 */ /* 0x000fe80000100a00 */
[----:B------:R4:W-:Y:S01]  /*638a0*/  STL.64 [R1+0x208], R22 ;  /* 0x0002081601007387 */ /* 0x0009e20000100a00 */
[C---:B-1----:R-:W-:Y:S03]  /*638b0*/  HMMA.1688.F32.TF32 R24, R60.reuse, R118, R80 ;  /* 0x000000763c18723c */ /* 0x042fe60000081050 */
[----:B------:R-:W-:Y:S01]  /*638c0*/  STL.64 [R1+0x2c0], R16 ;  /* 0x0002c01001007387 */ /* 0x000fe20000100a00 */
[----:B------:R-:W-:Y:S01]  /*638d0*/  IMAD.MOV.U32 R161, RZ, RZ, R12 ;  /* 0x000000ffffa17224 */ /* 0x000fe200078e000c */
[----:B------:R-:W-:Y:S01]  /*638e0*/  MOV R157, R14 ;  /* 0x0000000e009d7202 */ /* 0x000fe20000000f00 */
[----:B------:R-:W-:Y:S01]  /*638f0*/  IMAD.MOV.U32 R160, RZ, RZ, R13 ;  /* 0x000000ffffa07224 */ /* 0x000fe200078e000d */
[----:B------:R1:W-:Y:S01]  /*63900*/  STL.64 [R1+0x2c8], R18 ;  /* 0x0002c81201007387 */ /* 0x0003e20000100a00 */
[----:B----4-:R-:W-:Y:S01]  /*63910*/  HMMA.1688.F32.TF32 R20, R60, R190, R208 ;  /* 0x000000be3c14723c */ /* 0x010fe200000810d0 */
[----:B------:R-:W-:-:S07]  /*63920*/  IMAD.MOV.U32 R156, RZ, RZ, R15 ;  /* 0x000000ffff9c7224 */ /* 0x000fce00078e000f */
[----:B------:R-:W-:Y:S08]  /*63930*/  HMMA.1688.F32.TF32 R12, R248, R182, R28 ;  /* 0x000000b6f80c723c */ /* 0x000ff0000008101c */
[C---:B-1----:R-:W-:Y:S01]  /*63940*/  HMMA.1688.F32.TF32 R16, R60.reuse, R186, R212 ;  /* 0x000000ba3c10723c */ /* 0x042fe200000810d4 */
[----:B------:R-:W-:Y:S04]  /*63950*/  STL.64 [R1+0x2a0], R24 ;  /* 0x0002a01801007387 */ /* 0x000fe80000100a00 */
[----:B------:R1:W-:Y:S04]  /*63960*/  STL.64 [R1+0x2a8], R26 ;  /* 0x0002a81a01007387 */ /* 0x0003e80000100a00 */
[----:B------:R-:W-:Y:S04]  /*63970*/  STL.64 [R1+0x290], R20 ;  /* 0x0002901401007387 */ /* 0x000fe80000100a00 */
[----:B------:R4:W-:Y:S01]  /*63980*/  STL.64 [R1+0x298], R22 ;  /* 0x0002981601007387 */ /* 0x0009e20000100a00 */
[----:B-1----:R-:W-:Y:S02]  /*63990*/  HMMA.1688.F32.TF32 R24, R60, R182, R216 ;  /* 0x000000b63c18723c */ /* 0x002fe400000810d8 */
[----:B------:R-:W-:-:S02]  /*639a0*/  IMAD.MOV.U32 R176, RZ, RZ, R12 ;  /* 0x000000ffffb07224 */ /* 0x000fc400078e000c */
[----:B------:R-:W-:-:S05]  /*639b0*/  IMAD.MOV.U32 R177, RZ, RZ, R13 ;  /* 0x000000ffffb17224 */ /* 0x000fca00078e000d */
[----:B------:R-:W-:Y:S01]  /*639c0*/  STL.64 [R1+0x280], R16 ;  /* 0x0002801001007387 */ /* 0x000fe20000100a00 */
[----:B----4-:R-:W-:Y:S01]  /*639d0*/  HMMA.1688.F32.TF32 R20, R60, R178, R220 ;  /* 0x000000b23c14723c */ /* 0x010fe200000810dc */
[----:B------:R-:W-:Y:S02]  /*639e0*/  IMAD.MOV.U32 R189, RZ, RZ, R14 ;  /* 0x000000ffffbd7224 */ /* 0x000fe400078e000e */
[----:B------:R1:W-:Y:S01]  /*639f0*/  STL.64 [R1+0x288], R18 ;  /* 0x0002881201007387 */ /* 0x0003e20000100a00 */
[----:B------:R-:W-:-:S04]  /*63a00*/  IMAD.MOV.U32 R188, RZ, RZ, R15 ;  /* 0x000000ffffbc7224 */ /* 0x000fc800078e000f */
[----:B------:R-:W-:Y:S08]  /*63a10*/  HMMA.1688.F32.TF32 R12, R248, R178, R32 ;  /* 0x000000b2f80c723c */ /* 0x000ff00000081020 */
[C---:B-1----:R-:W-:Y:S01]  /*63a20*/  HMMA.1688.F32.TF32 R16, R60.reuse, R174, R224 ;  /* 0x000000ae3c10723c */ /* 0x042fe200000810e0 */
[----:B------:R-:W-:Y:S04]  /*63a30*/  STL.64 [R1+0x270], R24 ;  /* 0x0002701801007387 */ /* 0x000fe80000100a00 */
[----:B------:R1:W-:Y:S04]  /*63a40*/  STL.64 [R1+0x278], R26 ;  /* 0x0002781a01007387 */ /* 0x0003e80000100a00 */
[----:B------:R-:W-:Y:S01]  /*63a50*/  STL.64 [R1+0x260], R20 ;  /* 0x0002601401007387 */ /* 0x000fe20000100a00 */
[C---:B------:R-:W-:Y:S03]  /*63a60*/  HMMA.1688.F32.TF32 R212, R60.reuse, R158, R240 ;  /* 0x0000009e3cd4723c */ /* 0x040fe600000810f0 */
[----:B------:R4:W-:Y:S05]  /*63a70*/  STL.64 [R1+0x268], R22 ;  /* 0x0002681601007387 */ /* 0x0009ea0000100a00 */
[----:B-1----:R-:W-:Y:S01]  /*63a80*/  HMMA.1688.F32.TF32 R24, R60, R170, R228 ;  /* 0x000000aa3c18723c */ /* 0x002fe200000810e4 */
[----:B------:R-:W-:Y:S01]  /*63a90*/  MOV R168, R12 ;  /* 0x0000000c00a87202 */ /* 0x000fe20000000f00 */
[----:B------:R-:W-:-:S03]  /*63aa0*/  IMAD.MOV.U32 R169, RZ, RZ, R13 ;  /* 0x000000ffffa97224 */ /* 0x000fc600078e000d */
[----:B------:R-:W-:Y:S03]  /*63ab0*/  STL.64 [R1+0x250], R16 ;  /* 0x0002501001007387 */ /* 0x000fe60000100a00 */
[----:B----4-:R-:W-:Y:S01]  /*63ac0*/  HMMA.1688.F32.TF32 R20, R60, R166, R232 ;  /* 0x000000a63c14723c */ /* 0x010fe200000810e8 */
[----:B------:R1:W-:Y:S01]  /*63ad0*/  STL.64 [R1+0x258], R18 ;  /* 0x0002581201007387 */ /* 0x0003e20000100a00 */
[----:B------:R-:W-:Y:S02]  /*63ae0*/  IMAD.MOV.U32 R172, RZ, RZ, R14 ;  /* 0x000000ffffac7224 */ /* 0x000fe400078e000e */
[----:B------:R-:W-:-:S04]  /*63af0*/  IMAD.MOV.U32 R173, RZ, RZ, R15 ;  /* 0x000000ffffad7224 */ /* 0x000fc800078e000f */
[----:B------:R-:W-:Y:S08]  /*63b00*/  HMMA.1688.F32.TF32 R12, R248, R174, R36 ;  /* 0x000000aef80c723c */ /* 0x000ff00000081024 */
[----:B-1----:R-:W-:Y:S01]  /*63b10*/  HMMA.1688.F32.TF32 R16, R60, R162, R236 ;  /* 0x000000a23c10723c */ /* 0x002fe200000810ec */
[----:B------:R-:W-:Y:S04]  /*63b20*/  STL.64 [R1+0x240], R24 ;  /* 0x0002401801007387 */ /* 0x000fe80000100a00 */
[----:B------:R-:W-:Y:S04]  /*63b30*/  STL.64 [R1+0x248], R26 ;  /* 0x0002481a01007387 */ /* 0x000fe80000100a00 */
[----:B------:R-:W-:Y:S04]  /*63b40*/  STL.64 [R1+0x230], R20 ;  /* 0x0002301401007387 */ /* 0x000fe80000100a00 */
[----:B------:R-:W-:Y:S04]  /*63b50*/  STL.64 [R1+0x238], R22 ;  /* 0x0002381601007387 */ /* 0x000fe80000100a00 */
[----:B------:R-:W-:Y:S01]  /*63b60*/  STL [R1+0x1a10], R212 ;  /* 0x001a10d401007387 */ /* 0x000fe20000100800 */
[----:B------:R-:W-:Y:S01]  /*63b70*/  IMAD.MOV.U32 R152, RZ, RZ, R12 ;  /* 0x000000ffff987224 */ /* 0x000fe200078e000c */
[----:B------:R-:W-:Y:S01]  /*63b80*/  MOV R164, R14 ;  /* 0x0000000e00a47202 */ /* 0x000fe20000000f00 */
[----:B------:R-:W-:-:S03]  /*63b90*/  IMAD.MOV.U32 R153, RZ, RZ, R13 ;  /* 0x000000ffff997224 */ /* 0x000fc600078e000d */
[----:B------:R-:W-:Y:S01]  /*63ba0*/  STL.64 [R1+0x220], R16 ;  /* 0x0002201001007387 */ /* 0x000fe20000100a00 */
[----:B------:R-:W-:-:S03]  /*63bb0*/  IMAD.MOV.U32 R165, RZ, RZ, R15 ;  /* 0x000000ffffa57224 */ /* 0x000fc600078e000f */
[----:B------:R1:W-:Y:S01]  /*63bc0*/  STL.64 [R1+0x228], R18 ;  /* 0x0002281201007387 */ /* 0x0003e20000100a00 */
[----:B------:R-:W-:Y:S08]  /*63bd0*/  HMMA.1688.F32.TF32 R12, R248, R170, R40 ;  /* 0x000000aaf80c723c */ /* 0x000ff00000081028 */
[----:B-1----:R-:W-:Y:S01]  /*63be0*/  HMMA.1688.F32.TF32 R16, R60, R154, R76 ;  /* 0x0000009a3c10723c */ /* 0x002fe2000008104c */
[----:B------:R-:W-:Y:S04]  /*63bf0*/  STL [R1+0x1a0c], R213 ;  /* 0x001a0cd501007387 */ /* 0x000fe80000100800 */
[----:B------:R-:W-:Y:S04]  /*63c00*/  STL [R1+0x1a08], R214 ;  /* 0x001a08d601007387 */ /* 0x000fe80000100800 */
[----:B------:R-:W-:Y:S04]  /*63c10*/  STL [R1+0x1a04], R215 ;  /* 0x001a04d701007387 */ /* 0x000fe80000100800 */
[----:B------:R-:W4:Y:S03]  /*63c20*/  LDL.LU R40, [R1+0x3d0] ;  /* 0x0003d00001287983 */ /* 0x000f260000300800 */
[----:B------:R-:W-:-:S02]  /*63c30*/  IMAD.MOV.U32 R112, RZ, RZ, R12 ;  /* 0x000000ffff707224 */ /* 0x000fc400078e000c */
[----:B------:R-:W-:Y:S02]  /*63c40*/  IMAD.MOV.U32 R113, RZ, RZ, R13 ;  /* 0x000000ffff717224 */ /* 0x000fe400078e000d */
[----:B------:R-:W-:Y:S02]  /*63c50*/  IMAD.MOV.U32 R114, RZ, RZ, R14 ;  /* 0x000000ffff727224 */ /* 0x000fe400078e000e */
[----:B------:R-:W-:Y:S01]  /*63c60*/  IMAD.MOV.U32 R115, RZ, RZ, R15 ;  /* 0x000000ffff737224 */ /* 0x000fe200078e000f */
[----:B------:R1:W-:Y:S01]  /*63c70*/  STL.64 [R1+0x210], R16 ;  /* 0x0002101001007387 */ /* 0x0003e20000100a00 */
[----:B------:R-:W-:Y:S03]  /*63c80*/  HMMA.1688.F32.TF32 R12, R248, R166, R44 ;  /* 0x000000a6f80c723c */ /* 0x000fe6000008102c */
[----:B------:R1:W-:Y:S04]  /*63c90*/  STL.64 [R1+0x218], R18 ;  /* 0x0002181201007387 */ /* 0x0003e80000100a00 */
[----:B------:R-:W4:Y:S01]  /*63ca0*/  LDL.LU R41, [R1+0x3d4] ;  /* 0x0003d40001297983 */ /* 0x000f220000300800 */
[----:B------:R-:W-:Y:S01]  /*63cb0*/  MOV R44, R97 ;  /* 0x00000061002c7202 */ /* 0x000fe20000000f00 */
[----:B------:R-:W-:-:S02]  /*63cc0*/  IMAD.MOV.U32 R45, RZ, RZ, R98 ;  /* 0x000000ffff2d7224 */ /* 0x000fc400078e0062 */
[----:B------:R-:W4:Y:S01]  /*63cd0*/  LDL.LU R42, [R1+0x3d8] ;  /* 0x0003d800012a7983 */ /* 0x000f220000300800 */
[----:B------:R-:W-:-:S03]  /*63ce0*/  IMAD.MOV.U32 R46, RZ, RZ, R99 ;  /* 0x000000ffff2e7224 */ /* 0x000fc600078e0063 */
[----:B------:R-:W4:Y:S01]  /*63cf0*/  LDL.LU R43, [R1+0x3dc] ;  /* 0x0003dc00012b7983 */ /* 0x000f220000300800 */
[----:B------:R-:W-:-:S03]  /*63d00*/  IMAD.MOV.U32 R47, RZ, RZ, R92 ;  /* 0x000000ffff2f7224 */ /* 0x000fc600078e005c */
[----:B------:R-:W4:Y:S01]  /*63d10*/  LDL.LU R97, [R1+0x1af4] ;  /* 0x001af40001617983 */ /* 0x000f220000300800 */
[----:B------:R-:W-:-:S03]  /*63d20*/  IMAD.MOV.U32 R28, RZ, RZ, R93 ;  /* 0x000000ffff1c7224 */ /* 0x000fc600078e005d */
[----:B------:R-:W4:Y:S01]  /*63d30*/  LDL.LU R98, [R1+0x1af0] ;  /* 0x001af00001627983 */ /* 0x000f220000300800 */
[----:B------:R-:W-:-:S03]  /*63d40*/  IMAD.MOV.U32 R29, RZ, RZ, R94 ;  /* 0x000000ffff1d7224 */ /* 0x000fc600078e005e */
[----:B------:R-:W4:Y:S01]  /*63d50*/  LDL.LU R99, [R1+0x1aec] ;  /* 0x001aec0001637983 */ /* 0x000f220000300800 */
[----:B------:R-:W-:-:S03]  /*63d60*/  MOV R30, R95 ;  /* 0x0000005f001e7202 */ /* 0x000fc60000000f00 */
        /* <DEDUP_REMOVED lines=18> */
[----:B------:R-:W4:Y:S04]  /*63e90*/  LDL.LU R65, [R1+0x1ac4] ;  /* 0x001ac40001417983 */ /* 0x000f280000300800 */
[----:B------:R-:W4:Y:S04]  /*63ea0*/  LDL.LU R66, [R1+0x1ac0] ;  /* 0x001ac00001427983 */ /* 0x000f280000300800 */
[----:B------:R-:W4:Y:S04]  /*63eb0*/  LDL.LU R67, [R1+0x1abc] ;  /* 0x001abc0001437983 */ /* 0x000f280000300800 */
[----:B------:R-:W4:Y:S01]  /*63ec0*/  LDL.LU R8, [R1+0x1ab8] ;  /* 0x001ab80001087983 */ /* 0x000f220000300800 */
[----:B------:R-:W-:-:S03]  /*63ed0*/  IMAD.MOV.U32 R32, RZ, RZ, R9 ;  /* 0x000000ffff207224 */ /* 0x000fc600078e0009 */
[----:B-1----:R-:W4:Y:S01]  /*63ee0*/  LDL.LU R16, [R1+0x60] ;  /* 0x0000600001107983 */ /* 0x002f220000300800 */
[----:B------:R-:W-:-:S03]  /*63ef0*/  IMAD.MOV.U32 R33, RZ, RZ, R10 ;  /* 0x000000ffff217224 */ /* 0x000fc600078e000a */
[----:B------:R-:W4:Y:S01]  /*63f00*/  LDL.LU R17, [R1+0x64] ;  /* 0x0000640001117983 */ /* 0x000f220000300800 */
[----:B------:R-:W-:-:S03]  /*63f10*/  MOV R34, R11 ;  /* 0x0000000b00227202 */ /* 0x000fc60000000f00 */
[----:B------:R-:W4:Y:S01]  /*63f20*/  LDL.LU R18, [R1+0x68] ;  /* 0x0000680001127983 */ /* 0x000f220000300800 */
[----:B------:R-:W-:-:S03]  /*63f30*/  IMAD.MOV.U32 R35, RZ, RZ, R2 ;  /* 0x000000ffff237224 */ /* 0x000fc600078e0002 */
[----:B------:R-:W4:Y:S04]  /*63f40*/  LDL.LU R19, [R1+0x6c] ;  /* 0x00006c0001137983 */ /* 0x000f280000300800 */
[----:B------:R-:W4:Y:S04]  /*63f50*/  LDL.LU R9, [R1+0x1ab4] ;  /* 0x001ab40001097983 */ /* 0x000f280000300800 */
[----:B------:R-:W4:Y:S04]  /*63f60*/  LDL.LU R10, [R1+0x1ab0] ;  /* 0x001ab000010a7983 */ /* 0x000f280000300800 */
[----:B------:R-:W4:Y:S04]  /*63f70*/  LDL.LU R11, [R1+0x1aac] ;  /* 0x001aac00010b7983 */ /* 0x000f280000300800 */
[----:B------:R-:W4:Y:S01]  /*63f80*/  LDL.LU R2, [R1+0x1aa8] ;  /* 0x001aa80001027983 */ /* 0x000f220000300800 */
[----:B------:R-:W-:Y:S01]  /*63f90*/  MOV R180, R12 ;  /* 0x0000000c00b47202 */ /* 0x000fe20000000f00 */
[----:B------:R-:W-:-:S02]  /*63fa0*/  IMAD.MOV.U32 R181, RZ, RZ, R13 ;  /* 0x000000ffffb57224 */ /* 0x000fc400078e000d */
[----:B------:R-:W-:Y:S01]  /*63fb0*/  IMAD.MOV.U32 R117, RZ, RZ, R14 ;  /* 0x000000ffff757224 */ /* 0x000fe200078e000e */
[----:B------:R-:W-:Y:S01]  /*63fc0*/  HMMA.1688.F32.TF32 R136, R248, R6, R136 ;  /* 0x00000006f888723c */ /* 0x000fe20000081088 */
[----:B------:R-:W-:Y:S01]  /*63fd0*/  IMAD.MOV.U32 R116, RZ, RZ, R15 ;  /* 0x000000ffff747224 */ /* 0x000fe200078e000f */
[----:B------:R-:W-:-:S06]  /*63fe0*/  MOV R200, R124 ;  /* 0x0000007c00c87202 */ /* 0x000fcc0000000f00 */
[C---:B-----5:R-:W-:Y:S01]  /*63ff0*/  HMMA.1688.F32.TF32 R132, R248.reuse, R70, R132 ;  /* 0x00000046f884723c */ /* 0x060fe20000081084 */
[----:B------:R-:W-:Y:S01]  /*64000*/  IMAD.MOV.U32 R201, RZ, RZ, R125 ;  /* 0x000000ffffc97224 */ /* 0x000fe200078e007d */
[----:B--2---:R-:W-:Y:S06]  /*64010*/  LDS R36, [R4+0x86800] ;  /* 0x0868000004247984 */ /* 0x004fec0000000800 */
[----:B------:R-:W-:Y:S01]  /*64020*/  HMMA.1688.F32.TF32 R144, R248, R162, R48 ;  /* 0x000000a2f890723c */ /* 0x000fe20000081030 */
[----:B------:R-:W-:Y:S01]  /*64030*/  IMAD.MOV.U32 R204, RZ, RZ, R126 ;  /* 0x000000ffffcc7224 */ /* 0x000fe200078e007e */
[----:B------:R-:W-:Y:S01]  /*64040*/  LDS R38, [R4+0x86c00] ;  /* 0x086c000004267984 */ /* 0x000fe20000000800 */
[----:B------:R-:W-:-:S03]  /*64050*/  IMAD.MOV.U32 R205, RZ, RZ, R127 ;  /* 0x000000ffffcd7224 */ /* 0x000fc600078e007f */
[----:B---3--:R-:W-:Y:S02]  /*64060*/  LDS R37, [R5+0x86800] ;  /* 0x0868000005257984 */ /* 0x008fe40000000800 */
[----:B------:R-:W-:Y:S02]  /*64070*/  HMMA.1688.F32.TF32 R12, R248, R158, R140 ;  /* 0x0000009ef80c723c */ /* 0x000fe4000008108c */
[----:B------:R-:W-:Y:S01]  /*64080*/  LDS R39, [R5+0x86c00] ;  /* 0x086c000005277984 */ /* 0x000fe20000000800 */
[----:B------:R-:W-:Y:S01]  /*64090*/  MOV R206, R197 ;  /* 0x000000c500ce7202 */ /* 0x000fe20000000f00 */
[----:B------:R-:W-:Y:S02]  /*640a0*/  IMAD.MOV.U32 R207, RZ, RZ, R196 ;  /* 0x000000ffffcf7224 */ /* 0x000fe400078e00c4 */
[----:B------:R-:W-:Y:S01]  /*640b0*/  IMAD.MOV.U32 R202, RZ, RZ, R193 ;  /* 0x000000ffffca7224 */ /* 0x000fe200078e00c1 */
[----:B------:R-:W-:Y:S01]  /*640c0*/  LDS R48, [R4+0x87080] ;  /* 0x0870800004307984 */ /* 0x000fe20000000800 */
[----:B------:R-:W-:Y:S01]  /*640d0*/  IMAD.MOV.U32 R203, RZ, RZ, R192 ;  /* 0x000000ffffcb7224 */ /* 0x000fe200078e00c0 */
[C---:B------:R-:W-:Y:S02]  /*640e0*/  HMMA.1688.F32.TF32 R148, R60.reuse, R70, R148 ;  /* 0x000000463c94723c */ /* 0x040fe40000081094 */
[----:B------:R-:W-:Y:S04]  /*640f0*/  LDS R50, [R4+0x87480] ;  /* 0x0874800004327984 */ /* 0x000fe80000000800 */
[----:B------:R-:W-:Y:S02]  /*64100*/  LDS R49, [R5+0x87080] ;  /* 0x0870800005317984 */ /* 0x000fe40000000800 */
[----:B------:R-:W-:Y:S02]  /*64110*/  HMMA.1688.F32.TF32 R56, R60, R6, R56 ;  /* 0x000000063c38723c */ /* 0x000fe40000081038 */
[----:B------:R-:W-:Y:S04]  /*64120*/  LDS R60, [R4+0x87000] ;  /* 0x08700000043c7984 */ /* 0x000fe80000000800 */
[----:B------:R-:W-:Y:S01]  /*64130*/  LDS R62, [R4+0x87400] ;  /* 0x08740000043e7984 */ /* 0x000fe20000000800 */
[----:B------:R-:W-:Y:S01]  /*64140*/  IMAD.MOV.U32 R143, RZ, RZ, R12 ;  /* 0x000000ffff8f7224 */ /* 0x000fe200078e000c */
[----:B------:R-:W-:Y:S01]  /*64150*/  MOV R141, R14 ;  /* 0x0000000e008d7202 */ /* 0x000fe20000000f00 */
[----:B------:R-:W-:Y:S01]  /*64160*/  IMAD.MOV.U32 R142, RZ, RZ, R13 ;  /* 0x000000ffff8e7224 */ /* 0x000fe200078e000d */
[----:B------:R-:W-:Y:S01]  /*64170*/  LDS R61, [R5+0x87000] ;  /* 0x08700000053d7984 */ /* 0x000fe20000000800 */
[----:B------:R-:W-:-:S02]  /*64180*/  IMAD.MOV.U32 R140, RZ, RZ, R15 ;  /* 0x000000ffff8c7224 */ /* 0x000fc400078e000f */
[----:B------:R-:W-:Y:S01]  /*64190*/  HMMA.1688.F32.TF32 R12, R248, R154, R52 ;  /* 0x0000009af80c723c */ /* 0x000fe20000081034 */
[----:B------:R-:W-:Y:S04]  /*641a0*/  LDS R52, [R3+0x87000] ;  /* 0x0870000003347984 */ /* 0x000fe80000000800 */
[----:B------:R-:W-:Y:S02]  /*641b0*/  LDS R54, [R3+0x87400] ;  /* 0x0874000003367984 */ /* 0x000fe40000000800 */
[----:B------:R-:W-:Y:S02]  /*641c0*/  IMAD.MOV.U32 R248, RZ, RZ, R84 ;  /* 0x000000fffff87224 */ /* 0x000fe400078e0054 */
[----:B------:R-:W2:Y:S01]  /*641d0*/  LDL.LU R84, [R1+0x1aa4] ;  /* 0x001aa40001547983 */ /* 0x000ea20000300800 */
[----:B------:R-:W-:-:S02]  /*641e0*/  IMAD.MOV.U32 R249, RZ, RZ, R85 ;  /* 0x000000fffff97224 */ /* 0x000fc400078e0055 */
[----:B------:R-:W-:Y:S01]  /*641f0*/  IMAD.MOV.U32 R250, RZ, RZ, R86 ;  /* 0x000000fffffa7224 */ /* 0x000fe200078e0056 */
[----:B------:R-:W2:Y:S01]  /*64200*/  LDL.LU R85, [R1+0x1aa0] ;  /* 0x001aa00001557983 */ /* 0x000ea20000300800 */
[----:B------:R-:W-:-:S03]  /*64210*/  IMAD.MOV.U32 R251, RZ, RZ, R87 ;  /* 0x000000fffffb7224 */ /* 0x000fc600078e0057 */
[----:B------:R-:W2:Y:S04]  /*64220*/  LDL.LU R86, [R1+0x1a9c] ;  /* 0x001a9c0001567983 */ /* 0x000ea80000300800 */
[----:B------:R-:W2:Y:S03]  /*64230*/  LDL.LU R87, [R1+0x1a98] ;  /* 0x001a980001577983 */ /* 0x000ea60000300800 */
[----:B------:R-:W-:Y:S01]  /*64240*/  IMAD.MOV.U32 R184, RZ, RZ, R12 ;  /* 0x000000ffffb87224 */ /* 0x000fe200078e000c */
[----:B------:R-:W3:Y:S01]  /*64250*/  LDL.LU R124, [R1+0x1a94] ;  /* 0x001a9400017c7983 */ /* 0x000ee20000300800 */
[----:B------:R-:W-:Y:S02]  /*64260*/  IMAD.MOV.U32 R185, RZ, RZ, R13 ;  /* 0x000000ffffb97224 */ /* 0x000fe400078e000d */
[----:B------:R-:W-:Y:S01]  /*64270*/  IMAD.MOV.U32 R121, RZ, RZ, R14 ;  /* 0x000000ffff797224 */ /* 0x000fe200078e000e */
[----:B------:R-:W-:Y:S01]  /*64280*/  LDS R12, [R4+0x86880] ;  /* 0x08688000040c7984 */ /* 0x000fe20000000800 */
[----:B------:R-:W-:-:S03]  /*64290*/  IMAD.MOV.U32 R120, RZ, RZ, R15 ;  /* 0x000000ffff787224 */ /* 0x000fc600078e000f */
[----:B------:R-:W-:Y:S04]  /*642a0*/  LDS R14, [R4+0x86c80] ;  /* 0x086c8000040e7984 */ /* 0x000fe80000000800 */
[----:B------:R-:W-:Y:S04]  /*642b0*/  LDS R13, [R5+0x86880] ;  /* 0x08688000050d7984 */ /* 0x000fe80000000800 */
[----:B------:R-:W1:Y:S04]  /*642c0*/  LDS R15, [R5+0x86c80] ;  /* 0x086c8000050f7984 */ /* 0x000e680000000800 */
[----:B------:R-:W3:Y:S04]  /*642d0*/  LDL.LU R125, [R1+0x1a90] ;  /* 0x001a9000017d7983 */ /* 0x000ee80000300800 */
[----:B------:R-:W3:Y:S04]  /*642e0*/  LDL.LU R126, [R1+0x1a8c] ;  /* 0x001a8c00017e7983 */ /* 0x000ee80000300800 */
[----:B------:R-:W3:Y:S04]  /*642f0*/  LDL.LU R127, [R1+0x1a88] ;  /* 0x001a8800017f7983 */ /* 0x000ee80000300800 */
[----:B------:R-:W5:Y:S04]  /*64300*/  LDL.LU R72, [R1+0x3e0] ;  /* 0x0003e00001487983 */ /* 0x000f680000300800 */
[----:B------:R-:W5:Y:S04]  /*64310*/  LDL.LU R73, [R1+0x3e4] ;  /* 0x0003e40001497983 */ /* 0x000f680000300800 */
[----:B------:R-:W5:Y:S04]  /*64320*/  LDL.LU R74, [R1+0x3e8] ;  /* 0x0003e800014a7983 */ /* 0x000f680000300800 */
[----:B------:R-:W-:Y:S04]  /*64330*/  LDS R53, [R252+0x87000] ;  /* 0x08700000fc357984 */ /* 0x000fe80000000800 */
[----:B------:R-:W-:Y:S01]  /*64340*/  LDS R55, [R252+0x87400] ;  /* 0x08740000fc377984 */ /* 0x000fe20000000800 */
[----:B----4-:R-:W-:Y:S01]  /*64350*/  IMAD.MOV.U32 R75, RZ, RZ, R2 ;  /* 0x000000ffff4b7224 */ /* 0x010fe200078e0002 */
[----:B-1----:R-:W-:Y:S02]  /*64360*/  HMMA.1688.F32.TF32 R224, R12, R122, R248 ;  /* 0x0000007a0ce0723c */ /* 0x002fe400000810f8 */
[----:B------:R-:W4:Y:S04]  /*64370*/  LDL.LU R2, [R1+0x1a84] ;  /* 0x001a840001027983 */ /* 0x000f280000300800 */
        /* <DEDUP_REMOVED lines=23> */
[-C--:B------:R-:W-:Y:S03]  /*644f0*/  HMMA.1688.F32.TF32 R8, R36, R198.reuse, R8 ;  /* 0x000000c62408723c */ /* 0x080fe60000081008 */
[----:B------:R-:W4:Y:S04]  /*64500*/  LDL.LU R219, [R1+0xcc] ;  /* 0x0000cc0001db7983 */ /* 0x000f280000300800 */
[----:B------:R-:W4:Y:S01]  /*64510*/  LDL.LU R208, [R1+0x40] ;  /* 0x0000400001d07983 */ /* 0x000f220000300800 */
[----:B------:R-:W-:Y:S03]  /*64520*/  HMMA.1688.F32.TF32 R196, R12, R198, R204 ;  /* 0x000000c60cc4723c */ /* 0x000fe600000810cc */
        /* <DEDUP_REMOVED lines=8> */
[----:B------:R-:W-:Y:S04]  /*645b0*/  STL.64 [R1+0x19f0], R226 ;  /* 0x0019f0e201007387 */ /* 0x000fe80000100a00 */
[----:B------:R-:W-:Y:S01]  /*645c0*/  STL.64 [R1+0x19e8], R224 ;  /* 0x0019e8e001007387 */ /* 0x000fe20000100a00 */
[----:B------:R-:W-:Y:S03]  /*645d0*/  HMMA.1688.F32.TF32 R192, R12, R194, R200 ;  /* 0x000000c20cc0723c */ /* 0x000fe600000810c8 */
[----:B------:R-:W4:Y:S04]  /*645e0*/  LDL.LU R200, [R1+0x10] ;  /* 0x0000100001c87983 */ /* 0x000f280000300800 */
[----:B------:R-:W4:Y:S04]  /*645f0*/  LDL.LU R201, [R1+0x14] ;  /* 0x0000140001c97983 */ /* 0x000f280000300800 */
[----:B------:R-:W4:Y:S04]  /*64600*/  LDL.LU R202, [R1+0x18] ;  /* 0x0000180001ca7983 */ /* 0x000f280000300800 */
[----:B------:R-:W4:Y:S01]  /*64610*/  LDL.LU R203, [R1+0x1c] ;  /* 0x00001c0001cb7983 */ /* 0x000f220000300800 */
[----:B------:R-:W-:Y:S03]  /*64620*/  HMMA.1688.F32.TF32 R88, R36, R122, R88 ;  /* 0x0000007a2458723c */ /* 0x000fe60000081058 */
[----:B------:R-:W-:Y:S04]  /*64630*/  LDS R63, [R5+0x87400] ;  /* 0x08740000053f7984 */ /* 0x000fe80000000800 */
[----:B------:R-:W-:Y:S01]  /*64640*/  LDS R51, [R5+0x87480] ;  /* 0x0874800005337984 */ /* 0x000fe20000000800 */
[----:B--2---:R-:W-:Y:S03]  /*64650*/  HMMA.1688.F32.TF32 R228, R12, R118, R248 ;  /* 0x000000760ce4723c */ /* 0x004fe600000810f8 */
[----:B------:R-:W2:Y:S04]  /*64660*/  LDL.LU R248, [R1] ;  /* 0x0000000001f87983 */ /* 0x000ea80000300800 */
[----:B------:R-:W-:Y:S01]  /*64670*/  IMAD.MOV.U32 R249, RZ, RZ, R69 ;  /* 0x000000fffff97224 */ /* 0x000fe200078e0045 */
[----:B------:R-:W-:Y:S01]  /*64680*/  HMMA.1688.F32.TF32 R84, R36, R70, R84 ;  /* 0x000000462454723c */ /* 0x000fe20000081054 */
[----:B------:R-:W-:-:S07]  /*64690*/  IMAD.MOV.U32 R250, RZ, RZ, R68 ;  /* 0x000000fffffa7224 */ /* 0x000fce00078e0044 */
[C---:B-----5:R-:W-:Y:S08]  /*646a0*/  HMMA.1688.F32.TF32 R72, R12.reuse, R70, R72 ;  /* 0x000000460c48723c */ /* 0x060ff00000081048 */
[C---:B---3--:R-:W-:Y:S01]  /*646b0*/  HMMA.1688.F32.TF32 R68, R12.reuse, R170, R80 ;  /* 0x000000aa0c44723c */ /* 0x048fe20000081050 */
[----:B------:R-:W-:Y:S07]  /*646c0*/  STL [R1+0x1a18], R228 ;  /* 0x001a18e401007387 */ /* 0x000fee0000100800 */
[C---:B----4-:R-:W-:Y:S08]  /*646d0*/  HMMA.1688.F32.TF32 R232, R12.reuse, R190, R232 ;  /* 0x000000be0ce8723c */ /* 0x050ff000000810e8 */
[----:B------:R-:W-:Y:S01]  /*646e0*/  HMMA.1688.F32.TF32 R236, R12, R186, R220 ;  /* 0x000000ba0cec723c */ /* 0x000fe200000810dc */
[----:B------:R-:W-:Y:S04]  /*646f0*/  STL [R1+0x1a14], R229 ;  /* 0x001a14e501007387 */ /* 0x000fe80000100800 */
[----:B------:R-:W-:Y:S04]  /*64700*/  STL [R1+0x1a00], R230 ;  /* 0x001a00e601007387 */ /* 0x000fe80000100800 */
[----:B------:R-:W-:Y:S06]  /*64710*/  STL [R1+0x19fc], R231 ;  /* 0x0019fce701007387 */ /* 0x000fec0000100800 */
[----:B------:R1:W-:Y:S04]  /*64720*/  STL [R1+0x1a28], R232 ;  /* 0x001a28e801007387 */ /* 0x0003e80000100800 */
[----:B------:R3:W-:Y:S04]  /*64730*/  STL [R1+0x1a24], R233 ;  /* 0x001a24e901007387 */ /* 0x0007e80000100800 */
[----:B------:R-:W-:Y:S04]  /*64740*/  STL [R1+0x1a20], R234 ;  /* 0x001a20ea01007387 */ /* 0x000fe80000100800 */
[----:B------:R-:W-:Y:S01]  /*64750*/  STL [R1+0x1a1c], R235 ;  /* 0x001a1ceb01007387 */ /* 0x000fe20000100800 */
[----:B-1----:R-:W-:-:S03]  /*64760*/  IMAD.MOV.U32 R232, RZ, RZ, R70 ;  /* 0x000000ffffe87224 */ /* 0x002fc600078e0046 */
[----:B------:R1:W-:Y:S01]  /*64770*/  STL [R1+0x1a30], R237 ;  /* 0x001a30ed01007387 */ /* 0x0003e20000100800 */
[----:B---3--:R-:W-:-:S03]  /*64780*/  IMAD.MOV.U32 R233, RZ, RZ, R71 ;  /* 0x000000ffffe97224 */ /* 0x008fc600078e0047 */
[----:B------:R3:W-:Y:S01]  /*64790*/  STL [R1+0x1a2c], R238 ;  /* 0x001a2cee01007387 */ /* 0x0007e20000100800 */
[----:B-1----:R-:W-:Y:S01]  /*647a0*/  MOV R237, R68 ;  /* 0x0000004400ed7202 */ /* 0x002fe20000000f00 */
[----:B---3--:R-:W-:Y:S02]  /*647b0*/  IMAD.MOV.U32 R238, RZ, RZ, R69 ;  /* 0x000000ffffee7224 */ /* 0x008fe400078e0045 */
[C---:B------:R-:W-:Y:S08]  /*647c0*/  HMMA.1688.F32.TF32 R68, R12.reuse, R166, R204 ;  /* 0x000000a60c44723c */ /* 0x040ff000000810cc */
[----:B------:R-:W-:Y:S01]  /*647d0*/  HMMA.1688.F32.TF32 R76, R12, R6, R40 ;  /* 0x000000060c4c723c */ /* 0x000fe20000081028 */
[----:B------:R-:W1:Y:S01]  /*647e0*/  LDSM.16.M88.4 R40, [R2+0x180] ;  /* 0x000180000228783b */ /* 0x000e620000000200 */
[----:B------:R-:W-:-:S06]  /*647f0*/  IMAD.MOV.U32 R251, RZ, RZ, R0 ;  /* 0x000000fffffb7224 */ /* 0x000fcc00078e0000 */
[C---:B------:R-:W-:Y:S08]  /*64800*/  HMMA.1688.F32.TF32 R124, R36.reuse, R6, R124 ;  /* 0x00000006247c723c */ /* 0x040ff0000008107c */
[----:B------:R-:W-:Y:S01]  /*64810*/  HMMA.1688.F32.TF32 R92, R36, R118, R92 ;  /* 0x00000076245c723c */ /* 0x000fe2000008105c */
[----:B------:R-:W-:Y:S01]  /*64820*/  IMAD.MOV.U32 R234, RZ, RZ, R68 ;  /* 0x000000ffffea7224 */ /* 0x000fe200078e0044 */
[----:B------:R-:W-:Y:S01]  /*64830*/  MOV R228, R70 ;  /* 0x0000004600e47202 */ /* 0x000fe20000000f00 */
[----:B------:R-:W-:-:S05]  /*64840*/  IMAD.MOV.U32 R235, RZ, RZ, R69 ;  /* 0x000000ffffeb7224 */ /* 0x000fca00078e0045 */
[----:B------:R-:W-:Y:S01]  /*64850*/  HMMA.1688.F32.TF32 R96, R36, R190, R96 ;  /* 0x000000be2460723c */ /* 0x000fe20000081060 */
[----:B------:R-:W-:-:S07]  /*64860*/  IMAD.MOV.U32 R229, RZ, RZ, R71 ;  /* 0x000000ffffe57224 */ /* 0x000fce00078e0047 */
        /* <DEDUP_REMOVED lines=8> */
[----:B------:R3:W-:Y:S04]  /*648f0*/  STL [R1+0x19f8], R239 ;  /* 0x0019f8ef01007387 */ /* 0x0007e80000100800 */
[----:B------:R-:W-:Y:S03]  /*64900*/  LDSM.16.M88.4 R4, [R2+0x4180] ;  /* 0x004180000204783b */ /* 0x000fe60000000200 */
[C---:B------:R-:W-:Y:S08]  /*64910*/  HMMA.1688.F32.TF32 R68, R12.reuse, R162, R200 ;  /* 0x000000a20c44723c */ /* 0x040ff000000810c8 */
[C---:B------:R-:W-:Y:S08]  /*64920*/  HMMA.1688.F32.TF32 R208, R12.reuse, R174, R208 ;  /* 0x000000ae0cd0723c */ /* 0x040ff000000810d0 */
[C---:B------:R-:W-:Y:S08]  /*64930*/  HMMA.1688.F32.TF32 R240, R12.reuse, R182, R216 ;  /* 0x000000b60cf0723c */ /* 0x040ff000000810d8 */
[----:B------:R-:W-:Y:S01]  /*64940*/  HMMA.1688.F32.TF32 R244, R12, R178, R244 ;  /* 0x000000b20cf4723c */ /* 0x000fe200000810f4 */
[----:B------:R-:W-:Y:S01]  /*64950*/  IMAD.MOV.U32 R212, RZ, RZ, R68 ;  /* 0x000000ffffd47224 */ /* 0x000fe200078e0044 */
[----:B------:R-:W-:Y:S01]  /*64960*/  MOV R224, R180 ;  /* 0x000000b400e07202 */ /* 0x000fe20000000f00 */
[----:B------:R-:W-:Y:S01]  /*64970*/  IMAD.MOV.U32 R213, RZ, RZ, R69 ;  /* 0x000000ffffd57224 */ /* 0x000fe200078e0045 */
[----:B------:R-:W-:Y:S01]  /*64980*/  LDSM.16.M88.4 R204, [R2+0x14180] ;  /* 0x0141800002cc783b */ /* 0x000fe20000000200 */
[----:B------:R-:W-:-:S02]  /*64990*/  IMAD.MOV.U32 R214, RZ, RZ, R70 ;  /* 0x000000ffffd67224 */ /* 0x000fc400078e0046 */
[----:B------:R-:W-:Y:S01]  /*649a0*/  IMAD.MOV.U32 R215, RZ, RZ, R71 ;  /* 0x000000ffffd77224 */ /* 0x000fe200078e0047 */
[----:B------:R-:W-:Y:S01]  /*649b0*/  HMMA.1688.F32.TF32 R36, R36, R154, R44 ;  /* 0x0000009a2424723c */ /* 0x000fe2000008102c */
[----:B------:R-:W-:Y:S04]  /*649c0*/  LDS R44, [R3+0x87080] ;  /* 0x08708000032c7984 */ /* 0x000fe80000000800 */
[----:B------:R-:W-:Y:S04]  /*649d0*/  LDS R46, [R3+0x87480] ;  /* 0x08748000032e7984 */ /* 0x000fe80000000800 */
[----:B------:R-:W-:Y:S04]  /*649e0*/  LDS R45, [R252+0x87080] ;  /* 0x08708000fc2d7984 */ /* 0x000fe80000000800 */
[----:B------:R-:W4:Y:S01]  /*649f0*/  LDS R47, [R252+0x87480] ;  /* 0x08748000fc2f7984 */ /* 0x000f220000000800 */
[----:B------:R-:W-:-:S02]  /*64a00*/  IMAD.MOV.U32 R225, RZ, RZ, R181 ;  /* 0x000000ffffe17224 */ /* 0x000fc400078e00b5 */
[----:B------:R-:W-:Y:S01]  /*64a10*/  IMAD.MOV.U32 R226, RZ, RZ, R117 ;  /* 0x000000ffffe27224 */ /* 0x000fe200078e0075 */
[----:B------:R-:W-:Y:S01]  /*64a20*/  LDSM.16.M88.4 R200, [R2+0x18180] ;  /* 0x0181800002c8783b */ /* 0x000fe20000000200 */
[C---:B--2---:R-:W-:Y:S08]  /*64a30*/  HMMA.1688.F32.TF32 R68, R12.reuse, R158, R248 ;  /* 0x0000009e0c44723c */ /* 0x044ff000000810f8 */
[----:B------:R-:W-:Y:S11]  /*64a40*/  HMMA.1688.F32.TF32 R12, R12, R154, R128 ;  /* 0x0000009a0c0c723c */ /* 0x000ff60000081080 */
[----:B------:R-:W-:Y:S05]  /*64a50*/  @!UPT UIADD3 URZ, URZ, URZ, URZ ;  /* 0x0000003f3f3ff290 */ /* 0x000fea000fffe03f */
[----:B------:R-:W-:Y:S01]  /*64a60*/  MOV R230, R68 ;  /* 0x0000004400e67202 */ /* 0x000fe20000000f00 */
[----:B------:R-:W-:Y:S02]  /*64a70*/  IMAD.MOV.U32 R231, RZ, RZ, R69 ;  /* 0x000000ffffe77224 */ /* 0x000fe400078e0045 */
[----:B---3--:R-:W-:Y:S02]  /*64a80*/  IMAD.MOV.U32 R239, RZ, RZ, R70 ;  /* 0x000000ffffef7224 */ /* 0x008fe400078e0046 */
[----:B------:R-:W-:Y:S02]  /*64a90*/  IMAD.MOV.U32 R0, RZ, RZ, R71 ;  /* 0x000000ffff007224 */ /* 0x000fe400078e0047 */
[----:B-1----:R-:W-:Y:S01]  /*64aa0*/  HMMA.1688.F32.TF32 R68, R52, R40, R136 ;  /* 0x000000283444723c */ /* 0x002fe20000081088 */
[----:B------:R-:W-:Y:S04]  /*64ab0*/  STL.64 [R1+0xf0], R208 ;  /* 0x0000f0d001007387 */ /* 0x000fe80000100a00 */
[----:B------:R-:W-:Y:S04]  /*64ac0*/  STL.64 [R1+0xf8], R210 ;  /* 0x0000f8d201007387 */ /* 0x000fe80000100a00 */
[----:B------:R-:W-:Y:S04]  /*64ad0*/  STL.64 [R1+0x19b0], R14 ;  /* 0x0019b00e01007387 */ /* 0x000fe80000100a00 */
[----:B------:R1:W-:Y:S01]  /*64ae0*/  STL.64 [R1+0x19a8], R12 ;  /* 0x0019a80c01007387 */ /* 0x0003e20000100a00 */
[----:B----4-:R-:W-:Y:S01]  /*64af0*/  HMMA.1688.F32.TF32 R248, R44, R4, R148 ;  /* 0x000000042cf8723c */ /* 0x010fe20000081094 */
[----:B------:R-:W-:Y:S01]  /*64b00*/  IMAD.MOV.U32 R216, RZ, RZ, R184 ;  /* 0x000000ffffd87224 */ /* 0x000fe200078e00b8 */
[----:B------:R-:W-:Y:S01]  /*64b10*/  MOV R218, R121 ;  /* 0x0000007900da7202 */ /* 0x000fe20000000f00 */
[----:B------:R-:W-:-:S02]  /*64b20*/  IMAD.MOV.U32 R217, RZ, RZ, R185 ;  /* 0x000000ffffd97224 */ /* 0x000fc400078e00b9 */
[----:B------:R-:W-:Y:S02]  /*64b30*/  IMAD.MOV.U32 R219, RZ, RZ, R120 ;  /* 0x000000ffffdb7224 */ /* 0x000fe400078e0078 */
[----:B------:R-:W-:Y:S02]  /*64b40*/  IMAD.MOV.U32 R223, RZ, RZ, R140 ;  /* 0x000000ffffdf7224 */ /* 0x000fe400078e008c */
[----:B------:R-:W-:Y:S01]  /*64b50*/  IMAD.MOV.U32 R227, RZ, RZ, R116 ;  /* 0x000000ffffe37224 */ /* 0x000fe200078e0074 */
[----:B------:R-:W-:Y:S04]  /*64b60*/  STL.64 [R1+0x19c0], R70 ;  /* 0x0019c04601007387 */ /* 0x000fe80000100a00 */
[----:B------:R2:W-:Y:S01]  /*64b70*/  STL.64 [R1+0x19b8], R68 ;  /* 0x0019b84401007387 */ /* 0x0005e20000100a00 */
[----:B-1----:R-:W-:Y:S01]  /*64b80*/  HMMA.1688.F32.TF32 R12, R48, R40, R76 ;  /* 0x00000028300c723c */ /* 0x002fe2000008104c */
[----:B------:R-:W-:-:S02]  /*64b90*/  IMAD.MOV.U32 R222, RZ, RZ, R141 ;  /* 0x000000ffffde7224 */ /* 0x000fc400078e008d */
[----:B------:R-:W-:Y:S02]  /*64ba0*/  IMAD.MOV.U32 R221, RZ, RZ, R142 ;  /* 0x000000ffffdd7224 */ /* 0x000fe400078e008e */
[----:B------:R-:W-:Y:S02]  /*64bb0*/  IMAD.MOV.U32 R220, RZ, RZ, R143 ;  /* 0x000000ffffdc7224 */ /* 0x000fe400078e008f */
[----:B------:R-:W-:Y:S02]  /*64bc0*/  IMAD.MOV.U32 R154, RZ, RZ, R164 ;  /* 0x000000ffff9a7224 */ /* 0x000fe400078e00a4 */
[----:B------:R-:W-:Y:S02]  /*64bd0*/  IMAD.MOV.U32 R155, RZ, RZ, R165 ;  /* 0x000000ffff9b7224 */ /* 0x000fe400078e00a5 */
[----:B------:R-:W-:Y:S01]  /*64be0*/  IMAD.MOV.U32 R128, RZ, RZ, R176 ;  /* 0x000000ffff807224 */ /* 0x000fe200078e00b0 */
[----:B--2---:R-:W-:Y:S01]  /*64bf0*/  HMMA.1688.F32.TF32 R68, R44, R40, R56 ;  /* 0x000000282c44723c */ /* 0x004fe20000081038 */
[----:B------:R-:W-:-:S02]  /*64c00*/  IMAD.MOV.U32 R140, RZ, RZ, R112 ;  /* 0x000000ffff8c7224 */ /* 0x000fc400078e0070 */
[----:B------:R-:W-:Y:S02]  /*64c10*/  IMAD.MOV.U32 R129, RZ, RZ, R177 ;  /* 0x000000ffff817224 */ /* 0x000fe400078e00b1 */
[----:B------:R-:W-:Y:S02]  /*64c20*/  IMAD.MOV.U32 R130, RZ, RZ, R189 ;  /* 0x000000ffff827224 */ /* 0x000fe400078e00bd */
[----:B------:R-:W-:Y:S01]  /*64c30*/  IMAD.MOV.U32 R131, RZ, RZ, R188 ;  /* 0x000000ffff837224 */ /* 0x000fe200078e00bc */
[----:B------:R-:W-:Y:S01]  /*64c40*/  HMMA.1688.F32.TF32 R56, R60, R40, R124 ;  /* 0x000000283c38723c */ /* 0x000fe2000008107c */
[----:B------:R-:W-:Y:S01]  /*64c50*/  IMAD.MOV.U32 R141, RZ, RZ, R113 ;  /* 0x000000ffff8d7224 */ /* 0x000fe200078e0071 */
[----:B------:R-:W-:Y:S01]  /*64c60*/  MOV R142, R114 ;  /* 0x00000072008e7202 */ /* 0x000fe20000000f00 */
[----:B------:R-:W-:Y:S01]  /*64c70*/  IMAD.MOV.U32 R143, RZ, RZ, R115 ;  /* 0x000000ffff8f7224 */ /* 0x000fe200078e0073 */
[----:B------:R-:W1:Y:S01]  /*64c80*/  LDSM.16.M88.4 R188, [R2+0x1c180] ;  /* 0x01c1800002bc783b */ /* 0x000e620000000200 */
[----:B------:R-:W-:Y:S01]  /*64c90*/  MOV R136, R161 ;  /* 0x000000a100887202 */ /* 0x000fe20000000f00 */
[----:B------:R-:W-:-:S02]  /*64ca0*/  IMAD.MOV.U32 R137, RZ, RZ, R160 ;  /* 0x000000ffff897224 */ /* 0x000fc400078e00a0 */
[----:B------:R-:W2:Y:S01]  /*64cb0*/  LDSM.16.M88.4 R160, [R2+0x38180] ;  /* 0x0381800002a0783b */ /* 0x000ea20000000200 */
[----:B------:R-:W-:Y:S02]  /*64cc0*/  IMAD.MOV.U32 R138, RZ, RZ, R157 ;  /* 0x000000ffff8a7224 */ /* 0x000fe400078e009d */
[----:B------:R-:W-:Y:S01]  /*64cd0*/  IMAD.MOV.U32 R139, RZ, RZ, R156 ;  /* 0x000000ffff8b7224 */ /* 0x000fe200078e009c */
[----:B------:R-:W3:Y:S04]  /*64ce0*/  LDSM.16.M88.4 R76, [R2+0x8180] ;  /* 0x00818000024c783b */ /* 0x000ee80000000200 */
[----:B------:R-:W-:Y:S04]  /*64cf0*/  STL.64 [R1+0xb0], R68 ;  /* 0x0000b04401007387 */ /* 0x000fe80000100a00 */
[----:B------:R-:W-:Y:S04]  /*64d00*/  STL.64 [R1+0xb8], R70 ;  /* 0x0000b84601007387 */ /* 0x000fe80000100a00 */
[----:B------:R-:W-:Y:S04]  /*64d10*/  STL.64 [R1+0x19c8], R42 ;  /* 0x0019c82a01007387 */ /* 0x000fe80000100a00 */
[----:B------:R-:W-:Y:S04]  /*64d20*/  STL.64 [R1+0x2b0], R56 ;  /* 0x0002b03801007387 */ /* 0x000fe80000100a00 */
[----:B------:R4:W-:Y:S04]  /*64d30*/  STL.64 [R1+0x2b8], R58 ;  /* 0x0002b83a01007387 */ /* 0x0009e80000100a00 */
[----:B------:R-:W-:Y:S04]  /*64d40*/  STL.64 [R1+0x2e0], R12 ;  /* 0x0002e00c01007387 */ /* 0x000fe80000100a00 */
[----:B------:R5:W-:Y:S01]  /*64d50*/  STL.64 [R1+0x2e8], R14 ;  /* 0x0002e80e01007387 */ /* 0x000be20000100a00 */
[-C--:B----4-:R-:W-:Y:S03]  /*64d60*/  HMMA.1688.F32.TF32 R56, R52, R4.reuse, R132 ;  /* 0x000000043438723c */ /* 0x090fe60000081084 */
[----:B------:R-:W-:Y:S04]  /*64d70*/  LDSM.16.M88.4 R156, [R2+0x3c180] ;  /* 0x03c18000029c783b */ /* 0x000fe80000000200 */
[----:B------:R-:W-:Y:S01]  /*64d80*/  LDSM.16.M88.4 R208, [R2+0x10180] ;  /* 0x0101800002d0783b */ /* 0x000fe20000000200 */
[-C--:B-----5:R-:W-:Y:S11]  /*64d90*/  HMMA.1688.F32.TF32 R12, R60, R4.reuse, R84 ;  /* 0x000000043c0c723c */ /* 0x0a0ff60000081054 */
[----:B------:R-:W-:Y:S04]  /*64da0*/  @!UPT UIADD3 URZ, URZ, URZ, URZ ;  /* 0x0000003f3f3ff290 */ /* 0x000fe8000fffe03f */
[----:B------:R-:W-:Y:S04]  /*64db0*/  STL.64 [R1+0x19d8], R58 ;  /* 0x0019d83a01007387 */ /* 0x000fe80000100a00 */
[----:B------:R-:W-:Y:S04]  /*64dc0*/  STL.64 [R1+0x19d0], R56 ;  /* 0x0019d03801007387 */ /* 0x000fe80000100a00 */
[----:B------:R-:W-:Y:S04]  /*64dd0*/  STL [R1+0x1964], R248 ;  /* 0x001964f801007387 */ /* 0x000fe80000100800 */
[----:B------:R-:W-:Y:S04]  /*64de0*/  STL.64 [R1+0x150], R12 ;  /* 0x0001500c01007387 */ /* 0x000fe80000100a00 */
[----:B------:R4:W-:Y:S02]  /*64df0*/  STL.64 [R1+0x158], R14 ;  /* 0x0001580e01007387 */ /* 0x0009e40000100a00 */
[----:B----4-:R-:W-:Y:S02]  /*64e00*/  HMMA.1688.F32.TF32 R12, R48, R4, R72 ;  /* 0x00000004300c723c */ /* 0x010fe40000081048 */
[----:B------:R-:W-:Y:S04]  /*64e10*/  STL [R1+0x1960], R249 ;  /* 0x001960f901007387 */ /* 0x000fe80000100800 */
[----:B------:R-:W-:Y:S04]  /*64e20*/  STL [R1+0x195c], R250 ;  /* 0x00195cfa01007387 */ /* 0x000fe80000100800 */
[----:B------:R-:W-:Y:S04]  /*64e30*/  STL [R1+0x1958], R251 ;  /* 0x001958fb01007387 */ /* 0x000fe80000100800 */
[----:B------:R-:W4:Y:S04]  /*64e40*/  LDL.LU R184, [R1+0x1a80] ;  /* 0x001a800001b87983 */ /* 0x000f280000300800 */
[----:B------:R-:W-:Y:S05]  /*64e50*/  LDSM.16.M88.4 R72, [R2+0xc180] ;  /* 0x00c180000248783b */ /* 0x000fea0000000200 */
        /* <DEDUP_REMOVED lines=11> */
[----:B-----5:R-:W-:-:S03]  /*64f10*/  IMAD.MOV.U32 R12, RZ, RZ, R168 ;  /* 0x000000ffff0c7224 */ /* 0x020fc600078e00a8 */
[----:B------:R-:W5:Y:S01]  /*64f20*/  LDL.LU R114, [R1+0x1a58] ;  /* 0x001a580001727983 */ /* 0x000f620000300800 */
[----:B------:R-:W-:-:S03]  /*64f30*/  IMAD.MOV.U32 R13, RZ, RZ, R169 ;  /* 0x000000ffff0d7224 */ /* 0x000fc600078e00a9 */
[----:B------:R-:W5:Y:S01]  /*64f40*/  LDL.LU R115, [R1+0x1a54] ;  /* 0x001a540001737983 */ /* 0x000f620000300800 */
[----:B-1----:R-:W-:-:S03]  /*64f50*/  MOV R14, R172 ;  /* 0x000000ac000e7202 */ /* 0x002fc60000000f00 */
[----:B------:R-:W5:Y:S01]  /*64f60*/  LDL.LU R164, [R1+0x1a50] ;  /* 0x001a500001a47983 */ /* 0x000f620000300800 */
[----:B------:R-:W-:-:S03]  /*64f70*/  IMAD.MOV.U32 R15, RZ, RZ, R173 ;  /* 0x000000ffff0f7224 */ /* 0x000fc600078e00ad */
[----:B------:R-:W5:Y:S04]  /*64f80*/  LDL.LU R165, [R1+0x1a4c] ;  /* 0x001a4c0001a57983 */ /* 0x000f680000300800 */
[----:B------:R-:W5:Y:S04]  /*64f90*/  LDL.LU R168, [R1+0x1a48] ;  /* 0x001a480001a87983 */ /* 0x000f680000300800 */
[----:B------:R-:W5:Y:S04]  /*64fa0*/  LDL.LU R169, [R1+0x1a44] ;  /* 0x001a440001a97983 */ /* 0x000f680000300800 */
[----:B------:R-:W5:Y:S04]  /*64fb0*/  LDL.LU R172, [R1+0x1a40] ;  /* 0x001a400001ac7983 */ /* 0x000f680000300800 */
[----:B------:R-:W5:Y:S04]  /*64fc0*/  LDL.LU R173, [R1+0x1a3c] ;  /* 0x001a3c0001ad7983 */ /* 0x000f680000300800 */
[----:B------:R-:W5:Y:S04]  /*64fd0*/  LDL.LU R176, [R1+0x1a38] ;  /* 0x001a380001b07983 */ /* 0x000f680000300800 */
[----:B------:R-:W5:Y:S01]  /*64fe0*/  LDL.LU R177, [R1+0x1a34] ;  /* 0x001a340001b17983 */ /* 0x000f620000300800 */
[C---:B------:R-:W-:Y:S03]  /*64ff0*/  HMMA.1688.F32.TF32 R124, R52.reuse, R188, R136 ;  /* 0x000000bc347c723c */ /* 0x040fe60000081088 */
[----:B------:R3:W-:Y:S05]  /*65000*/  STL.64 [R1+0x19e0], R6 ;  /* 0x0019e00601007387 */ /* 0x0007ea0000100a00 */
[----:B--2---:R-:W-:Y:S08]  /*65010*/  HMMA.1688.F32.TF32 R148, R52, R160, R220 ;  /* 0x000000a03494723c */ /* 0x004ff000000810dc */
[----:B---3--:R-:W-:Y:S11]  /*65020*/  HMMA.1688.F32.TF32 R4, R60, R76, R8 ;  /* 0x0000004c3c04723c */ /* 0x008ff60000081008 */
[----:B------:R-:W-:Y:S11]  /*65030*/  @!UPT UIADD3 URZ, URZ, URZ, URZ ;  /* 0x0000003f3f3ff290 */ /* 0x000ff6000fffe03f */
[----:B------:R-:W-:Y:S02]  /*65040*/  @!UPT UIADD3 URZ, URZ, URZ, URZ ;  /* 0x0000003f3f3ff290 */ /* 0x000fe4000fffe03f */
[----:B------:R-:W-:Y:S01]  /*65050*/  IMAD.MOV.U32 R248, RZ, RZ, R4 ;  /* 0x000000fffff87224 */ /* 0x000fe200078e0004 */
[----:B------:R-:W-:Y:S01]  /*65060*/  MOV R250, R6 ;  /* 0x0000000600fa7202 */ /* 0x000fe20000000f00 */
[----:B------:R-:W-:Y:S02]  /*65070*/  IMAD.MOV.U32 R249, RZ, RZ, R5 ;  /* 0x000000fffff97224 */ /* 0x000fe400078e0005 */
[----:B------:R-:W-:Y:S02]  /*65080*/  IMAD.MOV.U32 R251, RZ, RZ, R7 ;  /* 0x000000fffffb7224 */ /* 0x000fe400078e0007 */
[----:B----4-:R-:W-:Y:S01]  /*65090*/  IMAD.MOV.U32 R123, RZ, RZ, R184 ;  /* 0x000000ffff7b7224 */ /* 0x010fe200078e00b8 */
[----:B------:R-:W-:Y:S02]  /*650a0*/  MOV R122, R185 ;  /* 0x000000b9007a7202 */ /* 0x000fe40000000f00 */
[----:B------:R-:W-:Y:S01]  /*650b0*/  LDSM.16.M88.4 R184, [R2+0x20180] ;  /* 0x0201800002b8783b */ /* 0x000fe20000000200 */
[----:B------:R-:W-:-:S02]  /*650c0*/  IMAD.MOV.U32 R119, RZ, RZ, R180 ;  /* 0x000000ffff777224 */ /* 0x000fc400078e00b4 */
[----:B------:R-:W-:Y:S02]  /*650d0*/  IMAD.MOV.U32 R118, RZ, RZ, R181 ;  /* 0x000000ffff767224 */ /* 0x000fe400078e00b5 */
[----:B------:R-:W-:Y:S01]  /*650e0*/  LDSM.16.M88.4 R180, [R2+0x24180] ;  /* 0x0241800002b4783b */ /* 0x000fe20000000200 */
[----:B-----5:R-:W-:Y:S02]  /*650f0*/  IMAD.MOV.U32 R69, RZ, RZ, R168 ;  /* 0x000000ffff457224 */ /* 0x020fe400078e00a8 */
[----:B------:R-:W-:Y:S02]  /*65100*/  IMAD.MOV.U32 R68, RZ, RZ, R169 ;  /* 0x000000ffff447224 */ /* 0x000fe400078e00a9 */
[----:B------:R-:W-:Y:S01]  /*65110*/  LDSM.16.M88.4 R168, [R2+0x30180] ;  /* 0x0301800002a8783b */ /* 0x000fe20000000200 */
[----:B------:R-:W-:Y:S01]  /*65120*/  IMAD.MOV.U32 R83, RZ, RZ, R172 ;  /* 0x000000ffff537224 */ /* 0x000fe200078e00ac */
[----:B------:R-:W-:Y:S02]  /*65130*/  MOV R82, R173 ;  /* 0x000000ad00527202 */ /* 0x000fe40000000f00 */
[----:B------:R-:W1:Y:S01]  /*65140*/  LDSM.16.M88.4 R172, [R2+0x2c180] ;  /* 0x02c1800002ac783b */ /* 0x000e620000000200 */
[----:B------:R-:W-:-:S02]  /*65150*/  IMAD.MOV.U32 R81, RZ, RZ, R176 ;  /* 0x000000ffff517224 */ /* 0x000fc400078e00b0 */
[----:B------:R-:W-:Y:S02]  /*65160*/  IMAD.MOV.U32 R80, RZ, RZ, R177 ;  /* 0x000000ffff507224 */ /* 0x000fe400078e00b1 */
[----:B------:R-:W2:Y:S01]  /*65170*/  LDSM.16.M88.4 R176, [R2+0x28180] ;  /* 0x0281800002b0783b */ /* 0x000ea20000000200 */
[----:B------:R-:W-:Y:S02]  /*65180*/  IMAD.MOV.U32 R70, RZ, RZ, R165 ;  /* 0x000000ffff467224 */ /* 0x000fe400078e00a5 */
[----:B------:R-:W-:Y:S02]  /*65190*/  IMAD.MOV.U32 R71, RZ, RZ, R164 ;  /* 0x000000ffff477224 */ /* 0x000fe400078e00a4 */
[----:B------:R-:W3:Y:S01]  /*651a0*/  LDSM.16.M88.4 R164, [R2+0x34180] ;  /* 0x0341800002a4783b */ /* 0x000ee20000000200 */
[C---:B-1----:R-:W-:Y:S08]  /*651b0*/  HMMA.1688.F32.TF32 R140, R52.reuse, R172, R140 ;  /* 0x000000ac348c723c */ /* 0x042ff0000008108c */
[C---:B--2---:R-:W-:Y:S08]  /*651c0*/  HMMA.1688.F32.TF32 R136, R52.reuse, R176, R152 ;  /* 0x000000b03488723c */ /* 0x044ff00000081098 */
[C---:B------:R-:W-:Y:S01]  /*651d0*/  HMMA.1688.F32.TF32 R152, R52.reuse, R168, R224 ;  /* 0x000000a83498723c */ /* 0x040fe200000810e0 */
[----:B------:R-:W-:Y:S04]  /*651e0*/  STL [R1+0x196c], R174 ;  /* 0x00196cae01007387 */ /* 0x000fe80000100800 */
[----:B------:R-:W-:Y:S04]  /*651f0*/  STL [R1+0x1968], R175 ;  /* 0x001968af01007387 */ /* 0x000fe80000100800 */
[----:B------:R1:W-:Y:S04]  /*65200*/  STL [R1+0x1974], R170 ;  /* 0x001974aa01007387 */ /* 0x0003e80000100800 */
[----:B------:R2:W-:Y:S04]  /*65210*/  STL [R1+0x1970], R171 ;  /* 0x001970ab01007387 */ /* 0x0005e80000100800 */
[----:B---3--:R-:W-:Y:S04]  /*65220*/  STL [R1+0x197c], R166 ;  /* 0x00197ca601007387 */ /* 0x008fe80000100800 */
[----:B------:R-:W-:Y:S04]  /*65230*/  STL [R1+0x1978], R167 ;  /* 0x001978a701007387 */ /* 0x000fe80000100800 */
[----:B------:R3:W-:Y:S04]  /*65240*/  STL [R1+0x1984], R162 ;  /* 0x001984a201007387 */ /* 0x0007e80000100800 */
[----:B------:R4:W-:Y:S04]  /*65250*/  STL [R1+0x1980], R163 ;  /* 0x001980a301007387 */ /* 0x0009e80000100800 */
[----:B------:R-:W-:Y:S04]  /*65260*/  STL [R1+0x198c], R158 ;  /* 0x00198c9e01007387 */ /* 0x000fe80000100800 */
[----:B------:R-:W-:Y:S04]  /*65270*/  STL [R1+0x1988], R159 ;  /* 0x0019889f01007387 */ /* 0x000fe80000100800 */
[----:B------:R-:W-:Y:S04]  /*65280*/  STL [R1+0x199c], R140 ;  /* 0x00199c8c01007387 */ /* 0x000fe80000100800 */
[----:B------:R-:W-:Y:S04]  /*65290*/  STL [R1+0x1998], R141 ;  /* 0x0019988d01007387 */ /* 0x000fe80000100800 */
[----:B------:R2:W-:Y:S04]  /*652a0*/  STL [R1+0x1994], R142 ;  /* 0x0019948e01007387 */ /* 0x0005e80000100800 */
[----:B------:R1:W-:Y:S04]  /*652b0*/  STL [R1+0x1990], R143 ;  /* 0x0019908f01007387 */ /* 0x0003e80000100800 */
[----:B------:R1:W-:Y:S01]  /*652c0*/  STL [R1+0x19a4], R154 ;  /* 0x0019a49a01007387 */ /* 0x0003e20000100800 */
[C---:B------:R-:W-:Y:S03]  /*652d0*/  HMMA.1688.F32.TF32 R80, R52.reuse, R76, R80 ;  /* 0x0000004c3450723c */ /* 0x040fe60000081050 */
[----:B------:R1:W-:Y:S04]  /*652e0*/  STL [R1+0x19a0], R155 ;  /* 0x0019a09b01007387 */ /* 0x0003e80000100800 */
[----:B------:R-:W5:Y:S01]  /*652f0*/  LDL.LU R220, [R1+0x1f0] ;  /* 0x0001f00001dc7983 */ /* 0x000f620000300800 */
[C---:B------:R-:W-:Y:S03]  /*65300*/  HMMA.1688.F32.TF32 R84, R52.reuse, R72, R68 ;  /* 0x000000483454723c */ /* 0x040fe60000081044 */
[----:B------:R-:W5:Y:S04]  /*65310*/  LDL.LU R221, [R1+0x1f4] ;  /* 0x0001f40001dd7983 */ /* 0x000f680000300800 */
[----:B------:R-:W5:Y:S01]  /*65320*/  LDL.LU R222, [R1+0x1f8] ;  /* 0x0001f80001de7983 */ /* 0x000f620000300800 */
[C---:B------:R-:W-:Y:S03]  /*65330*/  HMMA.1688.F32.TF32 R112, R52.reuse, R208, R112 ;  /* 0x000000d03470723c */ /* 0x040fe60000081070 */
[----:B------:R-:W5:Y:S05]  /*65340*/  LDL.LU R223, [R1+0x1fc] ;  /* 0x0001fc0001df7983 */ /* 0x000f6a0000300800 */
[C---:B------:R-:W-:Y:S08]  /*65350*/  HMMA.1688.F32.TF32 R116, R52.reuse, R204, R116 ;  /* 0x000000cc3474723c */ /* 0x040ff00000081074 */
[C---:B------:R-:W-:Y:S08]  /*65360*/  HMMA.1688.F32.TF32 R120, R52.reuse, R200, R120 ;  /* 0x000000c83478723c */ /* 0x040ff00000081078 */
[C---:B------:R-:W-:Y:S08]  /*65370*/  HMMA.1688.F32.TF32 R128, R52.reuse, R184, R128 ;  /* 0x000000b83480723c */ /* 0x040ff00000081080 */
[C---:B------:R-:W-:Y:S08]  /*65380*/  HMMA.1688.F32.TF32 R132, R52.reuse, R180, R12 ;  /* 0x000000b43484723c */ /* 0x040ff0000008100c */
[C---:B------:R-:W-:Y:S08]  /*65390*/  HMMA.1688.F32.TF32 R144, R52.reuse, R164, R144 ;  /* 0x000000a43490723c */ /* 0x040ff00000081090 */
[----:B------:R-:W-:Y:S01]  /*653a0*/  HMMA.1688.F32.TF32 R52, R52, R156, R216 ;  /* 0x0000009c3434723c */ /* 0x000fe200000810d8 */
[----:B------:R-:W5:Y:S04]  /*653b0*/  LDL.LU R216, [R1+0x200] ;  /* 0x0002000001d87983 */ /* 0x000f680000300800 */
[----:B------:R-:W5:Y:S04]  /*653c0*/  LDL.LU R217, [R1+0x204] ;  /* 0x0002040001d97983 */ /* 0x000f680000300800 */
[----:B------:R-:W5:Y:S04]  /*653d0*/  LDL.LU R218, [R1+0x208] ;  /* 0x0002080001da7983 */ /* 0x000f680000300800 */
[----:B------:R-:W5:Y:S01]  /*653e0*/  LDL.LU R219, [R1+0x20c] ;  /* 0x00020c0001db7983 */ /* 0x000f620000300800 */
[C---:B------:R-:W-:Y:S03]  /*653f0*/  HMMA.1688.F32.TF32 R4, R60.reuse, R72, R64 ;  /* 0x000000483c04723c */ /* 0x040fe60000081040 */
[----:B------:R-:W5:Y:S04]  /*65400*/  LDL.LU R224, [R1+0x2c0] ;  /* 0x0002c00001e07983 */ /* 0x000f680000300800 */
[----:B------:R-:W5:Y:S01]  /*65410*/  LDL.LU R225, [R1+0x2c4] ;  /* 0x0002c40001e17983 */ /* 0x000f620000300800 */
[----:B------:R-:W-:Y:S03]  /*65420*/  HMMA.1688.F32.TF32 R8, R60, R188, R100 ;  /* 0x000000bc3c08723c */ /* 0x000fe60000081064 */
[----:B------:R-:W5:Y:S04]  /*65430*/  LDL.LU R226, [R1+0x2c8] ;  /* 0x0002c80001e27983 */ /* 0x000f680000300800 */
[----:B------:R-:W5:Y:S09]  /*65440*/  LDL.LU R227, [R1+0x2cc] ;  /* 0x0002cc0001e37983 */ /* 0x000f720000300800 */
[----:B-1----:R-:W-:-:S02]  /*65450*/  IMAD.MOV.U32 R170, RZ, RZ, R4 ;  /* 0x000000ffffaa7224 */ /* 0x002fc400078e0004 */
[----:B--2---:R-:W-:Y:S02]  /*65460*/  IMAD.MOV.U32 R171, RZ, RZ, R5 ;  /* 0x000000ffffab7224 */ /* 0x004fe400078e0005 */
[----:B------:R-:W-:Y:S02]  /*65470*/  IMAD.MOV.U32 R174, RZ, RZ, R6 ;  /* 0x000000ffffae7224 */ /* 0x000fe400078e0006 */
[----:B------:R-:W-:Y:S02]  /*65480*/  IMAD.MOV.U32 R175, RZ, RZ, R7 ;  /* 0x000000ffffaf7224 */ /* 0x000fe400078e0007 */
[C---:B------:R-:W-:Y:S11]  /*65490*/  HMMA.1688.F32.TF32 R4, R60.reuse, R208, R88 ;  /* 0x000000d03c04723c */ /* 0x040ff60000081058 */
[----:B------:R-:W-:Y:S11]  /*654a0*/  @!UPT UIADD3 URZ, URZ, URZ, URZ ;  /* 0x0000003f3f3ff290 */ /* 0x000ff6000fffe03f */
[----:B------:R-:W-:Y:S02]  /*654b0*/  @!UPT UIADD3 URZ, URZ, URZ, URZ ;  /* 0x0000003f3f3ff290 */ /* 0x000fe4000fffe03f */
[----:B---3--:R-:W-:Y:S01]  /*654c0*/  MOV R162, R4 ;  /* 0x0000000400a27202 */ /* 0x008fe20000000f00 */
[----:B----4-:R-:W-:Y:S02]  /*654d0*/  IMAD.MOV.U32 R163, RZ, RZ, R5 ;  /* 0x000000ffffa37224 */ /* 0x010fe400078e0005 */
        /* <DEDUP_REMOVED lines=10> */
[----:B------:R-:W-:Y:S11]  /*65580*/  STL.64 [R1+0x40], R8 ;  /* 0x0000400801007387 */ /* 0x000ff60000100a00 */
[----:B------:R-:W-:Y:S11]  /*65590*/  @!UPT UIADD3 URZ, URZ, URZ, URZ ;  /* 0x0000003f3f3ff290 */ /* 0x000ff6000fffe03f */
[----:B------:R-:W-:Y:S01]  /*655a0*/  @!UPT UIADD3 URZ, URZ, URZ, URZ ;  /* 0x0000003f3f3ff290 */ /* 0x000fe2000fffe03f */
[----:B------:R-:W-:Y:S02]  /*655b0*/  IMAD.MOV.U32 R154, RZ, RZ, R4 ;  /* 0x000000ffff9a7224 */ /* 0x000fe400078e0004 */
[----:B------:R-:W-:Y:S02]  /*655c0*/  IMAD.MOV.U32 R155, RZ, RZ, R5 ;  /* 0x000000ffff9b7224 */ /* 0x000fe400078e0005 */
[----:B------:R-:W-:Y:S02]  /*655d0*/  IMAD.MOV.U32 R140, RZ, RZ, R6 ;  /* 0x000000ffff8c7224 */ /* 0x000fe400078e0006 */
[----:B------:R-:W-:Y:S02]  /*655e0*/  IMAD.MOV.U32 R141, RZ, RZ, R7 ;  /* 0x000000ffff8d7224 */ /* 0x000fe400078e0007 */
[C---:B------:R-:W-:Y:S01]  /*655f0*/  HMMA.1688.F32.TF32 R4, R60.reuse, R184, R104 ;  /* 0x000000b83c04723c */ /* 0x040fe20000081068 */
[----:B------:R1:W-:Y:S07]  /*65600*/  STL.64 [R1+0x48], R10 ;  /* 0x0000480a01007387 */ /* 0x0003ee0000100a00 */
[C---:B------:R-:W-:Y:S08]  /*65610*/  HMMA.1688.F32.TF32 R12, R60.reuse, R180, R108 ;  /* 0x000000b43c0c723c */ /* 0x040ff0000008106c */
[C---:B-1----:R-:W-:Y:S07]  /*65620*/  HMMA.1688.F32.TF32 R8, R60.reuse, R176, R16 ;  /* 0x000000b03c08723c */ /* 0x042fee0000081010 */
[----:B------:R-:W-:Y:S04]  /*65630*/  STL.64 [R1+0x30], R4 ;  /* 0x0000300401007387 */ /* 0x000fe80000100a00 */
[----:B------:R1:W-:Y:S02]  /*65640*/  STL.64 [R1+0x38], R6 ;  /* 0x0000380601007387 */ /* 0x0003e40000100a00 */
[----:B-1----:R-:W-:Y:S02]  /*65650*/  HMMA.1688.F32.TF32 R4, R60, R172, R20 ;  /* 0x000000ac3c04723c */ /* 0x002fe40000081014 */
[----:B------:R-:W-:Y:S04]  /*65660*/  STL.64 [R1+0x20], R12 ;  /* 0x0000200c01007387 */ /* 0x000fe80000100a00 */
[----:B------:R-:W-:Y:S04]  /*65670*/  STL.64 [R1+0x28], R14 ;  /* 0x0000280e01007387 */ /* 0x000fe80000100a00 */
[----:B------:R-:W-:Y:S04]  /*65680*/  STL.64 [R1+0x10], R8 ;  /* 0x0000100801007387 */ /* 0x000fe80000100a00 */
[----:B------:R-:W-:Y:S09]  /*65690*/  STL.64 [R1+0x18], R10 ;  /* 0x0000180a01007387 */ /* 0x000ff20000100a00 */
[----:B------:R1:W-:Y:S04]  /*656a0*/  STL.64 [R1], R4 ;  /* 0x0000000401007387 */ /* 0x0003e80000100a00 */
[----:B------:R2:W-:Y:S04]  /*656b0*/  STL.64 [R1+0x8], R6 ;  /* 0x0000080601007387 */ /* 0x0005e80000100a00 */
        /* <DEDUP_REMOVED lines=8> */
[----:B-1----:R-:W3:Y:S04]  /*65740*/  LDL.LU R4, [R1+0x280] ;  /* 0x0002800001047983 */ /* 0x002ee80000300800 */
[----:B------:R-:W3:Y:S04]  /*65750*/  LDL.LU R5, [R1+0x284] ;  /* 0x0002840001057983 */ /* 0x000ee80000300800 */
[----:B--2---:R-:W3:Y:S04]  /*65760*/  LDL.LU R6, [R1+0x288] ;  /* 0x0002880001067983 */ /* 0x004ee80000300800 */
[----:B------:R-:W3:Y:S04]  /*65770*/  LDL.LU R7, [R1+0x28c] ;  /* 0x00028c0001077983 */ /* 0x000ee80000300800 */
        /* <DEDUP_REMOVED lines=12> */
[-C--:B-----5:R-:W-:Y:S08]  /*65840*/  HMMA.1688.F32.TF32 R16, R44, R72.reuse, R216 ;  /* 0x000000482c10723c */ /* 0x0a0ff000000810d8 */
[----:B------:R-:W-:Y:S01]  /*65850*/  HMMA.1688.F32.TF32 R216, R48, R72, R192 ;  /* 0x0000004830d8723c */ /* 0x000fe200000810c0 */
        /* <DEDUP_REMOVED lines=10> */
[----:B------:R-:W5:Y:S01]  /*65900*/  LDL.LU R109, [R1+0x234] ;  /* 0x00023400016d7983 */ /* 0x000f620000300800 */
[C---:B------:R-:W-:Y:S03]  /*65910*/  HMMA.1688.F32.TF32 R24, R60.reuse, R168, R24 ;  /* 0x000000a83c18723c */ /* 0x040fe60000081018 */
        /* <DEDUP_REMOVED lines=8> */
[----:B------:R-:W-:Y:S08]  /*659a0*/  HMMA.1688.F32.TF32 R36, R60, R156, R36 ;  /* 0x0000009c3c24723c */ /* 0x000ff00000081024 */
[C---:B----4-:R-:W-:Y:S08]  /*659b0*/  HMMA.1688.F32.TF32 R60, R44.reuse, R204, R88 ;  /* 0x000000cc2c3c723c */ /* 0x050ff00000081058 */
[C---:B---3--:R-:W-:Y:S01]  /*659c0*/  HMMA.1688.F32.TF32 R88, R44.reuse, R188, R4 ;  /* 0x000000bc2c58723c */ /* 0x048fe20000081004 */
[----:B------:R-:W3:Y:S04]  /*659d0*/  LDL.LU R4, [R1+0xf0] ;  /* 0x0000f00001047983 */ /* 0x000ee80000300800 */
[----:B------:R-:W3:Y:S04]  /*659e0*/  LDL.LU R5, [R1+0xf4] ;  /* 0x0000f40001057983 */ /* 0x000ee80000300800 */
[----:B------:R-:W3:Y:S04]  /*659f0*/  LDL.LU R6, [R1+0xf8] ;  /* 0x0000f80001067983 */ /* 0x000ee80000300800 */
[----:B------:R-:W3:Y:S01]  /*65a00*/  LDL.LU R7, [R1+0xfc] ;  /* 0x0000fc0001077983 */ /* 0x000ee20000300800 */
[----:B--2---:R-:W-:Y:S07]  /*65a10*/  HMMA.1688.F32.TF32 R92, R44, R184, R56 ;  /* 0x000000b82c5c723c */ /* 0x004fee0000081038 */
[----:B------:R-:W-:Y:S01]  /*65a20*/  MOV R56, R237 ;  /* 0x000000ed00387202 */ /* 0x000fe20000000f00 */
[----:B------:R-:W-:Y:S01]  /*65a30*/  IMAD.MOV.U32 R57, RZ, RZ, R238 ;  /* 0x000000ffff397224 */ /* 0x000fe200078e00ee */
[----:B------:R-:W2:Y:S01]  /*65a40*/  LDL.LU R237, [R1+0x1a30] ;  /* 0x001a300001ed7983 */ /* 0x000ea20000300800 */
[----:B------:R-:W-:-:S02]  /*65a50*/  IMAD.MOV.U32 R58, RZ, RZ, R232 ;  /* 0x000000ffff3a7224 */ /* 0x000fc400078e00e8 */
[----:B------:R-:W-:Y:S01]  /*65a60*/  IMAD.MOV.U32 R59, RZ, RZ, R233 ;  /* 0x000000ffff3b7224 */ /* 0x000fe200078e00e9 */
[----:B------:R-:W2:Y:S01]  /*65a70*/  LDL.LU R238, [R1+0x1a2c] ;  /* 0x001a2c0001ee7983 */ /* 0x000ea20000300800 */
[----:B------:R-:W-:Y:S03]  /*65a80*/  HMMA.1688.F32.TF32 R96, R44, R180, R40 ;  /* 0x000000b42c60723c */ /* 0x000fe60000081028 */
[----:B------:R-:W4:Y:S04]  /*65a90*/  LDL.LU R232, [R1+0x1a28] ;  /* 0x001a280001e87983 */ /* 0x000f280000300800 */
[----:B------:R-:W4:Y:S01]  /*65aa0*/  LDL.LU R233, [R1+0x1a24] ;  /* 0x001a240001e97983 */ /* 0x000f220000300800 */
[----:B------:R-:W-:Y:S01]  /*65ab0*/  IMAD.MOV.U32 R40, RZ, RZ, R234 ;  /* 0x000000ffff287224 */ /* 0x000fe200078e00ea */
[----:B------:R-:W-:-:S02]  /*65ac0*/  MOV R42, R228 ;  /* 0x000000e4002a7202 */ /* 0x000fc40000000f00 */
[----:B------:R-:W4:Y:S01]  /*65ad0*/  LDL.LU R234, [R1+0x1a20] ;  /* 0x001a200001ea7983 */ /* 0x000f220000300800 */
[----:B------:R-:W-:Y:S02]  /*65ae0*/  IMAD.MOV.U32 R41, RZ, RZ, R235 ;  /* 0x000000ffff297224 */ /* 0x000fe400078e00eb */
[----:B------:R-:W-:Y:S01]  /*65af0*/  IMAD.MOV.U32 R43, RZ, RZ, R229 ;  /* 0x000000ffff2b7224 */ /* 0x000fe200078e00e5 */
[----:B------:R-:W4:Y:S01]  /*65b00*/  LDL.LU R235, [R1+0x1a1c] ;  /* 0x001a1c0001eb7983 */ /* 0x000f220000300800 */
[----:B------:R-:W-:Y:S03]  /*65b10*/  HMMA.1688.F32.TF32 R100, R44, R176, R68 ;  /* 0x000000b02c64723c */ /* 0x000fe60000081044 */
[----:B------:R-:W2:Y:S04]  /*65b20*/  LDL.LU R228, [R1+0x1a18] ;  /* 0x001a180001e47983 */ /* 0x000ea80000300800 */
[----:B------:R-:W2:Y:S01]  /*65b30*/  LDL.LU R229, [R1+0x1a14] ;  /* 0x001a140001e57983 */ /* 0x000ea20000300800 */
[----:B------:R-:W-:-:S03]  /*65b40*/  IMAD.MOV.U32 R68, RZ, RZ, R212 ;  /* 0x000000ffff447224 */ /* 0x000fc600078e00d4 */
[----:B------:R-:W2:Y:S01]  /*65b50*/  LDL.LU R212, [R1+0x1a10] ;  /* 0x001a100001d47983 */ /* 0x000ea20000300800 */
[----:B------:R-:W-:Y:S02]  /*65b60*/  IMAD.MOV.U32 R69, RZ, RZ, R213 ;  /* 0x000000ffff457224 */ /* 0x000fe400078e00d5 */
[----:B------:R-:W-:Y:S01]  /*65b70*/  IMAD.MOV.U32 R70, RZ, RZ, R214 ;  /* 0x000000ffff467224 */ /* 0x000fe200078e00d6 */
[----:B------:R-:W2:Y:S01]  /*65b80*/  LDL.LU R213, [R1+0x1a0c] ;  /* 0x001a0c0001d57983 */ /* 0x000ea20000300800 */
[----:B------:R-:W-:-:S03]  /*65b90*/  IMAD.MOV.U32 R71, RZ, RZ, R215 ;  /* 0x000000ffff477224 */ /* 0x000fc600078e00d7 */
[----:B------:R-:W2:Y:S04]  /*65ba0*/  LDL.LU R214, [R1+0x1a08] ;  /* 0x001a080001d67983 */ /* 0x000ea80000300800 */
[----:B------:R-:W2:Y:S01]  /*65bb0*/  LDL.LU R215, [R1+0x1a04] ;  /* 0x001a040001d77983 */ /* 0x000ea20000300800 */
[----:B-----5:R-:W-:Y:S07]  /*65bc0*/  HMMA.1688.F32.TF32 R104, R44, R172, R12 ;  /* 0x000000ac2c68723c */ /* 0x020fee000008100c */
[----:B------:R-:W-:Y:S01]  /*65bd0*/  MOV R12, R230 ;  /* 0x000000e6000c7202 */ /* 0x000fe20000000f00 */
[----:B------:R-:W-:Y:S01]  /*65be0*/  IMAD.MOV.U32 R13, RZ, RZ, R231 ;  /* 0x000000ffff0d7224 */ /* 0x000fe200078e00e7 */
[----:B------:R-:W5:Y:S01]  /*65bf0*/  LDL.LU R230, [R1+0x1a00] ;  /* 0x001a000001e67983 */ /* 0x000f620000300800 */
[----:B------:R-:W-:-:S03]  /*65c00*/  IMAD.MOV.U32 R14, RZ, RZ, R239 ;  /* 0x000000ffff0e7224 */ /* 0x000fc600078e00ef */
[----:B------:R-:W5:Y:S04]  /*65c10*/  LDL.LU R231, [R1+0x19fc] ;  /* 0x0019fc0001e77983 */ /* 0x000f680000300800 */
[----:B------:R-:W4:Y:S01]  /*65c20*/  LDL.LU R239, [R1+0x19f8] ;  /* 0x0019f80001ef7983 */ /* 0x000f220000300800 */
[----:B------:R-:W-:Y:S01]  /*65c30*/  IMAD.MOV.U32 R15, RZ, RZ, R0 ;  /* 0x000000ffff0f7224 */ /* 0x000fe200078e0000 */
[C---:B------:R-:W-:Y:S08]  /*65c40*/  HMMA.1688.F32.TF32 R56, R48.reuse, R172, R56 ;  /* 0x000000ac3038723c */ /* 0x040ff00000081038 */
[C---:B------:R-:W-:Y:S08]  /*65c50*/  HMMA.1688.F32.TF32 R40, R48.reuse, R168, R40 ;  /* 0x000000a83028723c */ /* 0x040ff00000081028 */
[C---:B------:R-:W-:Y:S08]  /*65c60*/  HMMA.1688.F32.TF32 R68, R48.reuse, R164, R68 ;  /* 0x000000a43044723c */ /* 0x040ff00000081044 */
[----:B------:R-:W-:Y:S01]  /*65c70*/  HMMA.1688.F32.TF32 R12, R48, R160, R12 ;  /* 0x000000a0300c723c */ /* 0x000fe2000008100c */
[----:B------:R-:W-:-:S02]  /*65c80*/  IMAD.MOV.U32 R173, RZ, RZ, R56 ;  /* 0x000000ffffad7224 */ /* 0x000fc400078e0038 */
[----:B------:R-:W-:-:S05]  /*65c90*/  IMAD.MOV.U32 R172, RZ, RZ, R57 ;  /* 0x000000ffffac7224 */ /* 0x000fca00078e0039 */
[C---:B------:R-:W-:Y:S01]  /*65ca0*/  HMMA.1688.F32.TF32 R8, R44.reuse, R76, R220 ;  /* 0x0000004c2c08723c */ /* 0x040fe200000810dc */
[----:B------:R-:W-:Y:S04]  /*65cb0*/  LDS R220, [R3+0x87800] ;  /* 0x0878000003dc7984 */ /* 0x000fe80000000800 */
[----:B------:R-:W-:Y:S03]  /*65cc0*/  LDS R222, [R3+0x87c00] ;  /* 0x087c000003de7984 */ /* 0x000fe60000000800 */
[C---:B------:R-:W-:Y:S01]  /*65cd0*/  HMMA.1688.F32.TF32 R64, R44.reuse, R200, R64 ;  /* 0x000000c82c40723c */ /* 0x040fe20000081040 */
[----:B------:R-:W-:Y:S04]  /*65ce0*/  LDS R221, [R252+0x87800] ;  /* 0x08780000fcdd7984 */ /* 0x000fe80000000800 */
[----:B------:R-:W1:Y:S03]  /*65cf0*/  LDS R223, [R252+0x87c00] ;  /* 0x087c0000fcdf7984 */ /* 0x000e660000000800 */
[C---:B------:R-:W-:Y:S08]  /*65d00*/  HMMA.1688.F32.TF32 R108, R44.reuse, R168, R108 ;  /* 0x000000a82c6c723c */ /* 0x040ff0000008106c */
[----:B------:R-:W-:Y:S01]  /*65d10*/  HMMA.1688.F32.TF32 R192, R44, R164, R192 ;  /* 0x000000a42cc0723c */ /* 0x000fe200000810c0 */
[----:B------:R-:W-:-:S02]  /*65d20*/  IMAD.MOV.U32 R169, RZ, RZ, R42 ;  /* 0x000000ffffa97224 */ /* 0x000fc400078e002a */
[----:B------:R-:W-:-:S05]  /*65d30*/  IMAD.MOV.U32 R168, RZ, RZ, R43 ;  /* 0x000000ffffa87224 */ /* 0x000fca00078e002b */
[----:B------:R-:W-:Y:S01]  /*65d40*/  HMMA.1688.F32.TF32 R196, R48, R76, R196 ;  /* 0x0000004c30c4723c */ /* 0x000fe200000810c4 */
[----:B------:R-:W-:Y:S01]  /*65d50*/  MOV R165, R70 ;  /* 0x0000004600a57202 */ /* 0x000fe20000000f00 */
[----:B------:R-:W-:-:S05]  /*65d60*/  IMAD.MOV.U32 R164, RZ, RZ, R71 ;  /* 0x000000ffffa47224 */ /* 0x000fca00078e0047 */
[----:B------:R-:W-:Y:S02]  /*65d70*/  IMAD.MOV.U32 R77, RZ, RZ, R58 ;  /* 0x000000ffff4d7224 */ /* 0x000fe400078e003a */
[----:B------:R-:W-:Y:S01]  /*65d80*/  IMAD.MOV.U32 R76, RZ, RZ, R59 ;  /* 0x000000ffff4c7224 */ /* 0x000fe200078e003b */
[----:B------:R-:W-:Y:S01]  /*65d90*/  HMMA.1688.F32.TF32 R240, R48, R184, R240 ;  /* 0x000000b830f0723c */ /* 0x000fe200000810f0 */
[----:B------:R-:W-:Y:S02]  /*65da0*/  IMAD.MOV.U32 R73, RZ, RZ, R12 ;  /* 0x000000ffff497224 */ /* 0x000fe400078e000c */
[----:B------:R-:W-:-:S04]  /*65db0*/  IMAD.MOV.U32 R72, RZ, RZ, R13 ;  /* 0x000000ffff487224 */ /* 0x000fc800078e000d */
[----:B------:R-:W-:Y:S01]  /*65dc0*/  MOV R185, R40 ;  /* 0x0000002800b97202 */ /* 0x000fe20000000f00 */
[----:B------:R-:W-:Y:S02]  /*65dd0*/  IMAD.MOV.U32 R184, RZ, RZ, R41 ;  /* 0x000000ffffb87224 */ /* 0x000fe400078e0029 */
[----:B------:R-:W-:Y:S02]  /*65de0*/  IMAD.MOV.U32 R41, RZ, RZ, R14 ;  /* 0x000000ffff297224 */ /* 0x000fe400078e000e */
[----:B------:R-:W-:Y:S01]  /*65df0*/  IMAD.MOV.U32 R40, RZ, RZ, R15 ;  /* 0x000000ffff287224 */ /* 0x000fe200078e000f */
[----:B---3--:R-:W-:Y:S11]  /*65e00*/  HMMA.1688.F32.TF32 R4, R48, R176, R4 ;  /* 0x000000b03004723c */ /* 0x008ff60000081004 */
[----:B------:R-:W-:Y:S11]  /*65e10*/  @!UPT UIADD3 URZ, URZ, URZ, URZ ;  /* 0x0000003f3f3ff290 */ /* 0x000ff6000fffe03f */
[----:B------:R-:W-:Y:S02]  /*65e20*/  @!UPT UIADD3 URZ, URZ, URZ, URZ ;  /* 0x0000003f3f3ff290 */ /* 0x000fe4000fffe03f */
[----:B------:R-:W-:Y:S01]  /*65e30*/  MOV R177, R6 ;  /* 0x0000000600b17202 */ /* 0x000fe20000000f00 */
[----:B------:R-:W-:Y:S01]  /*65e40*/  IMAD.MOV.U32 R176, RZ, RZ, R7 ;  /* 0x000000ffffb07224 */ /* 0x000fe200078e0007 */
[C---:B--2---:R-:W-:Y:S08]  /*65e50*/  HMMA.1688.F32.TF32 R212, R44.reuse, R160, R212 ;  /* 0x000000a02cd4723c */ /* 0x044ff000000810d4 */
[----:B------:R-:W-:Y:S01]  /*65e60*/  HMMA.1688.F32.TF32 R44, R44, R156, R224 ;  /* 0x0000009c2c2c723c */ /* 0x000fe200000810e0 */
[----:B------:R-:W2:Y:S04]  /*65e70*/  LDL.LU.64 R226, [R1+0x19f0] ;  /* 0x0019f00001e27983 */ /* 0x000ea80000300a00 */
[----:B------:R-:W2:Y:S04]  /*65e80*/  LDL.LU.64 R224, [R1+0x19e8] ;  /* 0x0019e80001e07983 */ /* 0x000ea80000300a00 */
[----:B------:R-:W3:Y:S04]  /*65e90*/  LDL.LU.64 R6, [R1+0x19e0] ;  /* 0x0019e00001067983 */ /* 0x000ee80000300a00 */
[----:B------:R-:W3:Y:S04]  /*65ea0*/  LDL.LU.64 R58, [R1+0x19d8] ;  /* 0x0019d800013a7983 */ /* 0x000ee80000300a00 */
[----:B------:R-:W3:Y:S04]  /*65eb0*/  LDL.LU.64 R56, [R1+0x19d0] ;  /* 0x0019d00001387983 */ /* 0x000ee80000300a00 */
[----:B------:R-:W1:Y:S04]  /*65ec0*/  LDL.LU.64 R42, [R1+0x19c8] ;  /* 0x0019c800012a7983 */ /* 0x000e680000300a00 */
[----:B------:R-:W1:Y:S01]  /*65ed0*/  LDL.LU.64 R70, [R1+0x19c0] ;  /* 0x0019c00001467983 */ /* 0x000e620000300a00 */
[----:B----4-:R-:W-:Y:S07]  /*65ee0*/  HMMA.1688.F32.TF32 R236, R48, R188, R236 ;  /* 0x000000bc30ec723c */ /* 0x010fee00000810ec */
[----:B------:R-:W-:-:S02]  /*65ef0*/  IMAD.MOV.U32 R189, RZ, RZ, R68 ;  /* 0x000000ffffbd7224 */ /* 0x000fc400078e0044 */
[----:B------:R-:W-:Y:S02]  /*65f00*/  IMAD.MOV.U32 R188, RZ, RZ, R69 ;  /* 0x000000ffffbc7224 */ /* 0x000fe400078e0045 */
[----:B------:R-:W1:Y:S04]  /*65f10*/  LDL.LU.64 R68, [R1+0x19b8] ;  /* 0x0019b80001447983 */ /* 0x000e680000300a00 */
[----:B------:R-:W4:Y:S04]  /*65f20*/  LDL.LU.64 R14, [R1+0x19b0] ;  /* 0x0019b000010e7983 */ /* 0x000f280000300a00 */
[----:B------:R-:W4:Y:S01]  /*65f30*/  LDL.LU.64 R12, [R1+0x19a8] ;  /* 0x0019a800010c7983 */ /* 0x000f220000300a00 */
[C---:B-----5:R-:W-:Y:S08]  /*65f40*/  HMMA.1688.F32.TF32 R228, R48.reuse, R204, R228 ;  /* 0x000000cc30e4723c */ /* 0x060ff000000810e4 */
[C---:B------:R-:W-:Y:S08]  /*65f50*/  HMMA.1688.F32.TF32 R232, R48.reuse, R200, R232 ;  /* 0x000000c830e8723c */ /* 0x040ff000000810e8 */
[----:B------:R-:W-:Y:S07]  /*65f60*/  HMMA.1688.F32.TF32 R244, R48, R180, R244 ;  /* 0x000000b430f4723c */ /* 0x000fee00000810f4 */
[----:B------:R-:W-:-:S02]  /*65f70*/  IMAD.MOV.U32 R181, RZ, RZ, R4 ;  /* 0x000000ffffb57224 */ /* 0x000fc400078e0004 */
[----:B------:R-:W-:Y:S01]  /*65f80*/  IMAD.MOV.U32 R180, RZ, RZ, R5 ;  /* 0x000000ffffb47224 */ /* 0x000fe200078e0005 */
[C---:B--2---:R-:W-:Y:S08]  /*65f90*/  HMMA.1688.F32.TF32 R224, R48.reuse, R208, R224 ;  /* 0x000000d030e0723c */ /* 0x044ff000000810e0 */
[----:B----4-:R-:W-:Y:S08]  /*65fa0*/  HMMA.1688.F32.TF32 R12, R48, R156, R12 ;  /* 0x0000009c300c723c */ /* 0x010ff0000008100c */
[----:B-1----:R-:W-:Y:S01]  /*65fb0*/  HMMA.1688.F32.TF32 R48, R220, R42, R68 ;  /* 0x0000002adc30723c */ /* 0x002fe20000081044 */
[----:B------:R-:W-:Y:S04]  /*65fc0*/  LDS R68, [R3+0x87880] ;  /* 0x0878800003447984 */ /* 0x000fe80000000800 */
[----:B------:R-:W-:Y:S04]  /*65fd0*/  LDS R70, [R3+0x87c80] ;  /* 0x087c800003467984 */ /* 0x000fe80000000800 */
[----:B------:R-:W-:Y:S04]  /*65fe0*/  LDS R69, [R252+0x87880] ;  /* 0x08788000fc457984 */ /* 0x000fe80000000800 */
[----:B------:R-:W1:Y:S03]  /*65ff0*/  LDS R71, [R252+0x87c80] ;  /* 0x087c8000fc477984 */ /* 0x000e660000000800 */
[----:B------:R-:W-:Y:S01]  /*66000*/  MOV R5, R12 ;  /* 0x0000000c00057202 */ /* 0x000fe20000000f00 */
[----:B------:R-:W-:-:S02]  /*66010*/  IMAD.MOV.U32 R4, RZ, RZ, R13 ;  /* 0x000000ffff047224 */ /* 0x000fc400078e000d */
[----:B------:R-:W-:Y:S02]  /*66020*/  IMAD.MOV.U32 R2, RZ, RZ, R14 ;  /* 0x000000ffff027224 */ /* 0x000fe400078e000e */
[----:B------:R-:W-:Y:S02]  /*66030*/  IMAD.MOV.U32 R0, RZ, RZ, R15 ;  /* 0x000000ffff007224 */ /* 0x000fe400078e000f */
[C---:B---3--:R-:W-:Y:S01]  /*66040*/  HMMA.1688.F32.TF32 R12, R220.reuse, R6, R56 ;  /* 0x00000006dc0c723c */ /* 0x048fe20000081038 */
[----:B------:R-:W-:Y:S04]  /*66050*/  STL.64 [R1+0xc0], R48 ;  /* 0x0000c03001007387 */ /* 0x000fe80000100a00 */
[----:B------:R2:W-:Y:S03]  /*66060*/  STL.64 [R1+0xc8], R50 ;  /* 0x0000c83201007387 */ /* 0x0005e60000100a00 */
[C---:B------:R-:W-:Y:S08]  /*66070*/  HMMA.1688.F32.TF32 R56, R220.reuse, R78, R80 ;  /* 0x0000004edc38723c */ /* 0x040ff00000081050 */
[C---:B--2---:R-:W-:Y:S07]  /*66080*/  HMMA.1688.F32.TF32 R48, R220.reuse, R74, R84 ;  /* 0x0000004adc30723c */ /* 0x044fee0000081054 */
[----:B------:R-:W-:Y:S04]  /*66090*/  STL.64 [R1+0xa0], R12 ;  /* 0x0000a00c01007387 */ /* 0x000fe80000100a00 */
[----:B------:R2:W-:Y:S02]  /*660a0*/  STL.64 [R1+0xa8], R14 ;  /* 0x0000a80e01007387 */ /* 0x0005e40000100a00 */
[C---:B--2---:R-:W-:Y:S02]  /*660b0*/  HMMA.1688.F32.TF32 R12, R220.reuse, R210, R112 ;  /* 0x000000d2dc0c723c */ /* 0x044fe40000081070 */
[----:B------:R-:W-:Y:S04]  /*660c0*/  STL.64 [R1+0x1f0], R56 ;  /* 0x0001f03801007387 */ /* 0x000fe80000100a00 */
[----:B------:R-:W-:Y:S04]  /*660d0*/  STL.64 [R1+0x1f8], R58 ;  /* 0x0001f83a01007387 */ /* 0x000fe80000100a00 */
[----:B------:R-:W-:Y:S04]  /*660e0*/  STL.64 [R1+0x1e0], R48 ;  /* 0x0001e03001007387 */ /* 0x000fe80000100a00 */
[----:B------:R-:W-:Y:S09]  /*660f0*/  STL.64 [R1+0x1e8], R50 ;  /* 0x0001e83201007387 */ /* 0x000ff20000100a00 */
[----:B------:R-:W-:Y:S04]  /*66100*/  STL.64 [R1+0x1d0], R12 ;  /* 0x0001d00c01007387 */ /* 0x000fe80000100a00 */
[----:B------:R2:W-:Y:S02]  /*66110*/  STL.64 [R1+0x1d8], R14 ;  /* 0x0001d80e01007387 */ /* 0x0005e40000100a00 */
[C---:B--2---:R-:W-:Y:S08]  /*66120*/  HMMA.1688.F32.TF32 R12, R220.reuse, R206, R116 ;  /* 0x000000cedc0c723c */ /* 0x044ff00000081074 */
[C---:B------:R-:W-:Y:S11]  /*66130*/  HMMA.1688.F32.TF32 R48, R220.reuse, R202, R120 ;  /* 0x000000cadc30723c */ /* 0x040ff60000081078 */
[----:B------:R-:W-:Y:S04]  /*66140*/  @!UPT UIADD3 URZ, URZ, URZ, URZ ;  /* 0x0000003f3f3ff290 */ /* 0x000fe8000fffe03f */
[----:B------:R-:W-:Y:S04]  /*66150*/  STL.64 [R1+0x1c0], R12 ;  /* 0x0001c00c01007387 */ /* 0x000fe80000100a00 */
[----:B------:R2:W-:Y:S02]  /*66160*/  STL.64 [R1+0x1c8], R14 ;  /* 0x0001c80e01007387 */ /* 0x0005e40000100a00 */
[C---:B--2---:R-:W-:Y:S02]  /*66170*/  HMMA.1688.F32.TF32 R12, R220.reuse, R190, R124 ;  /* 0x000000bedc0c723c */ /* 0x044fe4000008107c */
[----:B------:R-:W-:Y:S04]  /*66180*/  STL.64 [R1+0x1b0], R48 ;  /* 0x0001b03001007387 */ /* 0x000fe80000100a00 */
[----:B------:R2:W-:Y:S02]  /*66190*/  STL.64 [R1+0x1b8], R50 ;  /* 0x0001b83201007387 */ /* 0x0005e40000100a00 */
[C---:B------:R-:W-:Y:S08]  /*661a0*/  HMMA.1688.F32.TF32 R56, R220.reuse, R186, R128 ;  /* 0x000000badc38723c */ /* 0x040ff00000081080 */
[C---:B--2---:R-:W-:Y:S07]  /*661b0*/  HMMA.1688.F32.TF32 R48, R220.reuse, R182, R132 ;  /* 0x000000b6dc30723c */ /* 0x044fee0000081084 */
[----:B------:R-:W-:Y:S04]  /*661c0*/  STL.64 [R1+0x1a0], R12 ;  /* 0x0001a00c01007387 */ /* 0x000fe80000100a00 */
[----:B------:R2:W-:Y:S02]  /*661d0*/  STL.64 [R1+0x1a8], R14 ;  /* 0x0001a80e01007387 */ /* 0x0005e40000100a00 */
[----:B--2---:R-:W-:Y:S02]  /*661e0*/  HMMA.1688.F32.TF32 R12, R220, R178, R136 ;  /* 0x000000b2dc0c723c */ /* 0x004fe40000081088 */
[----:B------:R-:W-:Y:S04]  /*661f0*/  STL.64 [R1+0x190], R56 ;  /* 0x0001903801007387 */ /* 0x000fe80000100a00 */
[----:B------:R-:W-:Y:S04]  /*66200*/  STL.64 [R1+0x198], R58 ;  /* 0x0001983a01007387 */ /* 0x000fe80000100a00 */
[----:B------:R-:W2:Y:S04]  /*66210*/  LDL.LU R208, [R1+0x470] ;  /* 0x0004700001d07983 */ /* 0x000ea80000300800 */
[----:B------:R3:W-:Y:S01]  /*66220*/  STL.64 [R1+0x180], R48 ;  /* 0x0001803001007387 */ /* 0x0007e20000100a00 */
[----:B------:R-:W-:-:S03]  /*66230*/  IMAD.MOV.U32 R80, RZ, RZ, R154 ;  /* 0x000000ffff507224 */ /* 0x000fc600078e009a */
[----:B------:R4:W-:Y:S01]  /*66240*/  STL.64 [R1+0x188], R50 ;  /* 0x0001883201007387 */ /* 0x0009e20000100a00 */
[----:B------:R-:W-:-:S03]  /*66250*/  IMAD.MOV.U32 R81, RZ, RZ, R155 ;  /* 0x000000ffff517224 */ /* 0x000fc600078e009b */
[----:B------:R-:W5:Y:S01]  /*66260*/  LDL.LU R209, [R1+0x474] ;  /* 0x0004740001d17983 */ /* 0x000f620000300800 */
[----:B------:R-:W-:-:S03]  /*66270*/  MOV R82, R140 ;  /* 0x0000008c00527202 */ /* 0x000fc60000000f00 */
[----:B------:R-:W-:Y:S01]  /*66280*/  STL.64 [R1+0x170], R12 ;  /* 0x0001700c01007387 */ /* 0x000fe20000100a00 */
[----:B------:R-:W-:-:S03]  /*66290*/  IMAD.MOV.U32 R83, RZ, RZ, R141 ;  /* 0x000000ffff537224 */ /* 0x000fc600078e008d */
[----:B------:R-:W-:Y:S01]  /*662a0*/  STL.64 [R1+0x178], R14 ;  /* 0x0001780e01007387 */ /* 0x000fe20000100a00 */
[----:B------:R-:W-:-:S03]  /*662b0*/  IMAD.MOV.U32 R84, RZ, RZ, R142 ;  /* 0x000000ffff547224 */ /* 0x000fc600078e008e */
[----:B------:R-:W5:Y:S01]  /*662c0*/  LDL.LU R154, [R1+0x19a4] ;  /* 0x0019a400019a7983 */ /* 0x000f620000300800 */
        /* <DEDUP_REMOVED lines=9> */
[----:B------:R-:W5:Y:S01]  /*66360*/  LDL.LU R159, [R1+0x1988] ;  /* 0x00198800019f7983 */ /* 0x000f620000300800 */
[----:B------:R-:W-:-:S03]  /*66370*/  MOV R112, R162 ;  /* 0x000000a200707202 */ /* 0x000fc60000000f00 */
[----:B---3--:R-:W3:Y:S01]  /*66380*/  LDL.LU R48, [R1+0xb0] ;  /* 0x0000b00001307983 */ /* 0x008ee20000300800 */
[----:B------:R-:W-:-:S03]  /*66390*/  IMAD.MOV.U32 R113, RZ, RZ, R163 ;  /* 0x000000ffff717224 */ /* 0x000fc600078e00a3 */
[----:B------:R-:W3:Y:S01]  /*663a0*/  LDL.LU R49, [R1+0xb4] ;  /* 0x0000b40001317983 */ /* 0x000ee20000300800 */
[----:B------:R-:W-:-:S03]  /*663b0*/  IMAD.MOV.U32 R114, RZ, RZ, R166 ;  /* 0x000000ffff727224 */ /* 0x000fc600078e00a6 */
[----:B----4-:R-:W3:Y:S01]  /*663c0*/  LDL.LU R50, [R1+0xb8] ;  /* 0x0000b80001327983 */ /* 0x010ee20000300800 */
[----:B------:R-:W-:-:S03]  /*663d0*/  IMAD.MOV.U32 R115, RZ, RZ, R167 ;  /* 0x000000ffff737224 */ /* 0x000fc600078e00a7 */
[----:B------:R-:W3:Y:S04]  /*663e0*/  LDL.LU R51, [R1+0xbc] ;  /* 0x0000bc0001337983 */ /* 0x000ee80000300800 */
[----:B------:R-:W4:Y:S04]  /*663f0*/  LDL.LU R162, [R1+0x1984] ;  /* 0x0019840001a27983 */ /* 0x000f280000300800 */
[----:B------:R-:W4:Y:S04]  /*66400*/  LDL.LU R163, [R1+0x1980] ;  /* 0x0019800001a37983 */ /* 0x000f280000300800 */
[----:B------:R-:W3:Y:S04]  /*66410*/  LDL.LU R166, [R1+0x197c] ;  /* 0x00197c0001a67983 */ /* 0x000ee80000300800 */
[----:B------:R-:W3:Y:S01]  /*66420*/  LDL.LU R167, [R1+0x1978] ;  /* 0x0019780001a77983 */ /* 0x000ee20000300800 */
[----:B------:R-:W-:-:S02]  /*66430*/  IMAD.MOV.U32 R128, RZ, RZ, R170 ;  /* 0x000000ffff807224 */ /* 0x000fc400078e00aa */
[----:B------:R-:W-:Y:S01]  /*66440*/  IMAD.MOV.U32 R129, RZ, RZ, R171 ;  /* 0x000000ffff817224 */ /* 0x000fe200078e00ab */
[----:B------:R-:W4:Y:S04]  /*66450*/  LDL.LU R170, [R1+0x1974] ;  /* 0x0019740001aa7983 */ /* 0x000f280000300800 */
[----:B------:R-:W4:Y:S01]  /*66460*/  LDL.LU R171, [R1+0x1970] ;  /* 0x0019700001ab7983 */ /* 0x000f220000300800 */
[----:B------:R-:W-:Y:S01]  /*66470*/  MOV R130, R174 ;  /* 0x000000ae00827202 */ /* 0x000fe20000000f00 */
[----:B------:R-:W-:Y:S02]  /*66480*/  IMAD.MOV.U32 R131, RZ, RZ, R175 ;  /* 0x000000ffff837224 */ /* 0x000fe400078e00af */
        /* <DEDUP_REMOVED lines=10> */
[----:B------:R-:W4:Y:S04]  /*66530*/  LDL.LU R136, [R1+0x150] ;  /* 0x0001500001887983 */ /* 0x000f280000300800 */
[----:B------:R-:W4:Y:S04]  /*66540*/  LDL.LU R137, [R1+0x154] ;  /* 0x0001540001897983 */ /* 0x000f280000300800 */
[----:B------:R-:W4:Y:S04]  /*66550*/  LDL.LU R138, [R1+0x158] ;  /* 0x00015800018a7983 */ /* 0x000f280000300800 */
[----:B------:R-:W4:Y:S01]  /*66560*/  LDL.LU R139, [R1+0x15c] ;  /* 0x00015c00018b7983 */ /* 0x000f220000300800 */
[----:B-1----:R-:W-:Y:S03]  /*66570*/  HMMA.1688.F32.TF32 R20, R68, R210, R20 ;  /* 0x000000d24414723c */ /* 0x002fe60000081014 */
[----:B--2---:R-:W-:Y:S04]  /*66580*/  LDS R12, [R208+0x87800] ;  /* 0x08780000d00c7984 */ /* 0x004fe80000000800 */
[----:B------:R-:W-:Y:S04]  /*66590*/  LDS R14, [R208+0x87c00] ;  /* 0x087c0000d00e7984 */ /* 0x000fe80000000800 */
[----:B------:R-:W-:Y:S04]  /*665a0*/  LDS R56, [R208+0x87880] ;  /* 0x08788000d0387984 */ /* 0x000fe80000000800 */
[----:B-----5:R-:W-:Y:S04]  /*665b0*/  LDS R13, [R209+0x87800] ;  /* 0x08780000d10d7984 */ /* 0x020fe80000000800 */
[----:B------:R-:W1:Y:S04]  /*665c0*/  LDS R15, [R209+0x87c00] ;  /* 0x087c0000d10f7984 */ /* 0x000e680000000800 */
[----:B------:R-:W-:Y:S04]  /*665d0*/  LDS R58, [R208+0x87c80] ;  /* 0x087c8000d03a7984 */ /* 0x000fe80000000800 */
[----:B------:R-:W-:Y:S04]  /*665e0*/  LDS R57, [R209+0x87880] ;  /* 0x08788000d1397984 */ /* 0x000fe80000000800 */
[----:B------:R-:W2:Y:S01]  /*665f0*/  LDS R59, [R209+0x87c80] ;  /* 0x087c8000d13b7984 */ /* 0x000ea20000000800 */
[C---:B------:R-:W-:Y:S08]  /*66600*/  HMMA.1688.F32.TF32 R52, R220.reuse, R158, R52 ;  /* 0x0000009edc34723c */ /* 0x040ff00000081034 */
[----:B---3--:R-:W-:Y:S08]  /*66610*/  HMMA.1688.F32.TF32 R124, R220, R166, R144 ;  /* 0x000000a6dc7c723c */ /* 0x008ff00000081090 */
[C---:B------:R-:W-:Y:S08]  /*66620*/  HMMA.1688.F32.TF32 R144, R68.reuse, R78, R8 ;  /* 0x0000004e4490723c */ /* 0x040ff00000081008 */
[----:B------:R-:W-:Y:S08]  /*66630*/  HMMA.1688.F32.TF32 R8, R68, R74, R16 ;  /* 0x0000004a4408723c */ /* 0x000ff00000081010 */
[----:B----4-:R-:W-:Y:S01]  /*66640*/  HMMA.1688.F32.TF32 R116, R220, R170, R152 ;  /* 0x000000aadc74723c */ /* 0x010fe20000081098 */
[----:B------:R-:W3:Y:S04]  /*66650*/  LDL.LU R152, [R1+0x2b0] ;  /* 0x0002b00001987983 */ /* 0x000ee80000300800 */
[----:B------:R-:W3:Y:S04]  /*66660*/  LDL.LU R153, [R1+0x2b4] ;  /* 0x0002b40001997983 */ /* 0x000ee80000300800 */
[----:B------:R-:W3:Y:S04]  /*66670*/  LDL.LU R154, [R1+0x2b8] ;  /* 0x0002b800019a7983 */ /* 0x000ee80000300800 */
[----:B------:R-:W3:Y:S04]  /*66680*/  LDL.LU R155, [R1+0x2bc] ;  /* 0x0002bc00019b7983 */ /* 0x000ee80000300800 */
[----:B------:R-:W-:Y:S01]  /*66690*/  STL.64 [R1+0x160], R52 ;  /* 0x0001603401007387 */ /* 0x000fe20000100a00 */
[C---:B------:R-:W-:Y:S03]  /*666a0*/  HMMA.1688.F32.TF32 R16, R68.reuse, R206, R60 ;  /* 0x000000ce4410723c */ /* 0x040fe6000008103c */
[----:B------:R-:W-:Y:S04]  /*666b0*/  STL.64 [R1+0x168], R54 ;  /* 0x0001683601007387 */ /* 0x000fe80000100a00 */
[----:B------:R-:W-:Y:S04]  /*666c0*/  STL.64 [R1+0x300], R144 ;  /* 0x0003009001007387 */ /* 0x000fe80000100a00 */
[----:B------:R-:W-:Y:S04]  /*666d0*/  STL.64 [R1+0x308], R146 ;  /* 0x0003089201007387 */ /* 0x000fe80000100a00 */
[----:B------:R-:W-:Y:S04]  /*666e0*/  STL.64 [R1+0x2f0], R8 ;  /* 0x0002f00801007387 */ /* 0x000fe80000100a00 */
[----:B------:R4:W-:Y:S02]  /*666f0*/  STL.64 [R1+0x2f8], R10 ;  /* 0x0002f80a01007387 */ /* 0x0009e40000100a00 */
[C---:B----4-:R-:W-:Y:S02]  /*66700*/  HMMA.1688.F32.TF32 R8, R68.reuse, R202, R64 ;  /* 0x000000ca4408723c */ /* 0x050fe40000081040 */
[----:B------:R-:W-:Y:S04]  /*66710*/  STL.64 [R1+0x2c0], R20 ;  /* 0x0002c01401007387 */ /* 0x000fe80000100a00 */
[----:B------:R4:W-:Y:S04]  /*66720*/  STL.64 [R1+0x2c8], R22 ;  /* 0x0002c81601007387 */ /* 0x0009e80000100a00 */
[----:B------:R-:W-:Y:S04]  /*66730*/  STL.64 [R1+0x2a0], R16 ;  /* 0x0002a01001007387 */ /* 0x000fe80000100a00 */
[----:B------:R5:W-:Y:S01]  /*66740*/  STL.64 [R1+0x2a8], R18 ;  /* 0x0002a81201007387 */ /* 0x000be20000100a00 */
[C---:B----4-:R-:W-:Y:S08]  /*66750*/  HMMA.1688.F32.TF32 R20, R68.reuse, R190, R88 ;  /* 0x000000be4414723c */ /* 0x050ff00000081058 */
[----:B------:R-:W-:Y:S01]  /*66760*/  STL.64 [R1+0x290], R8 ;  /* 0x0002900801007387 */ /* 0x000fe20000100a00 */
[C---:B-----5:R-:W-:Y:S03]  /*66770*/  HMMA.1688.F32.TF32 R16, R68.reuse, R186, R92 ;  /* 0x000000ba4410723c */ /* 0x060fe6000008105c */
[----:B------:R4:W-:Y:S05]  /*66780*/  STL.64 [R1+0x298], R10 ;  /* 0x0002980a01007387 */ /* 0x0009ea0000100a00 */
[C---:B----4-:R-:W-:Y:S06]  /*66790*/  HMMA.1688.F32.TF32 R8, R68.reuse, R182, R96 ;  /* 0x000000b64408723c */ /* 0x050fec0000081060 */
[----:B------:R-:W-:Y:S04]  /*667a0*/  STL.64 [R1+0x280], R20 ;  /* 0x0002801401007387 */ /* 0x000fe80000100a00 */
[----:B------:R4:W-:Y:S05]  /*667b0*/  STL.64 [R1+0x288], R22 ;  /* 0x0002881601007387 */ /* 0x0009ea0000100a00 */
[----:B------:R-:W-:Y:S04]  /*667c0*/  STL.64 [R1+0x270], R16 ;  /* 0x0002701001007387 */ /* 0x000fe80000100a00 */
[----:B------:R5:W-:Y:S01]  /*667d0*/  STL.64 [R1+0x278], R18 ;  /* 0x0002781201007387 */ /* 0x000be20000100a00 */
[C---:B----4-:R-:W-:Y:S03]  /*667e0*/  HMMA.1688.F32.TF32 R20, R68.reuse, R178, R100 ;  /* 0x000000b24414723c */ /* 0x050fe60000081064 */
[----:B------:R-:W-:Y:S05]  /*667f0*/  STL.64 [R1+0x260], R8 ;  /* 0x0002600801007387 */ /* 0x000fea0000100a00 */
[C---:B-----5:R-:W-:Y:S01]  /*66800*/  HMMA.1688.F32.TF32 R16, R68.reuse, R174, R104 ;  /* 0x000000ae4410723c */ /* 0x060fe20000081068 */
[----:B------:R4:W-:Y:S07]  /*66810*/  STL.64 [R1+0x268], R10 ;  /* 0x0002680a01007387 */ /* 0x0009ee0000100a00 */
[C---:B----4-:R-:W-:Y:S07]  /*66820*/  HMMA.1688.F32.TF32 R8, R68.reuse, R170, R108 ;  /* 0x000000aa4408723c */ /* 0x050fee000008106c */
[----:B------:R-:W-:Y:S04]  /*66830*/  STL.64 [R1+0x250], R20 ;  /* 0x0002501401007387 */ /* 0x000fe80000100a00 */
[----:B------:R4:W-:Y:S04]  /*66840*/  STL.64 [R1+0x258], R22 ;  /* 0x0002581601007387 */ /* 0x0009e80000100a00 */
        /* <DEDUP_REMOVED lines=8> */
[----:B------:R-:W-:Y:S04]  /*668d0*/  STL.64 [R1+0x228], R22 ;  /* 0x0002281601007387 */ /* 0x000fe80000100a00 */
[----:B------:R-:W-:Y:S01]  /*668e0*/  STL.64 [R1+0x210], R16 ;  /* 0x0002101001007387 */ /* 0x000fe20000100a00 */
[C---:B------:R-:W-:Y:S03]  /*668f0*/  HMMA.1688.F32.TF32 R52, R68.reuse, R42, R48 ;  /* 0x0000002a4434723c */ /* 0x040fe60000081030 */
[----:B------:R4:W-:Y:S05]  /*66900*/  STL.64 [R1+0x218], R18 ;  /* 0x0002181201007387 */ /* 0x0009ea0000100a00 */
[----:B------:R-:W-:Y:S01]  /*66910*/  HMMA.1688.F32.TF32 R48, R68, R6, R248 ;  /* 0x000000064430723c */ /* 0x000fe200000810f8 */
[----:B------:R-:W-:Y:S04]  /*66920*/  STL.64 [R1+0x200], R8 ;  /* 0x0002000801007387 */ /* 0x000fe80000100a00 */
[----:B------:R5:W-:Y:S03]  /*66930*/  STL.64 [R1+0x208], R10 ;  /* 0x0002080a01007387 */ /* 0x000be60000100a00 */
[C---:B-1----:R-:W-:Y:S01]  /*66940*/  HMMA.1688.F32.TF32 R68, R12.reuse, R202, R80 ;  /* 0x000000ca0c44723c */ /* 0x042fe20000081050 */
[----:B------:R-:W2:Y:S04]  /*66950*/  LDL.LU R248, [R1] ;  /* 0x0000000001f87983 */ /* 0x000ea80000300800 */
[----:B------:R-:W2:Y:S04]  /*66960*/  LDL.LU R249, [R1+0x4] ;  /* 0x0000040001f97983 */ /* 0x000ea80000300800 */
[----:B------:R-:W2:Y:S04]  /*66970*/  LDL.LU R250, [R1+0x8] ;  /* 0x0000080001fa7983 */ /* 0x000ea80000300800 */
[----:B------:R-:W2:Y:S04]  /*66980*/  LDL.LU R251, [R1+0xc] ;  /* 0x00000c0001fb7983 */ /* 0x000ea80000300800 */
[----:B------:R-:W2:Y:S04]  /*66990*/  LDL.LU R80, [R1+0x30] ;  /* 0x0000300001507983 */ /* 0x000ea80000300800 */
[----:B------:R-:W2:Y:S04]  /*669a0*/  LDL.LU R81, [R1+0x34] ;  /* 0x0000340001517983 */ /* 0x000ea80000300800 */
[----:B------:R-:W2:Y:S04]  /*669b0*/  LDL.LU R82, [R1+0x38] ;  /* 0x0000380001527983 */ /* 0x000ea80000300800 */
[----:B------:R-:W2:Y:S01]  /*669c0*/  LDL.LU R83, [R1+0x3c] ;  /* 0x00003c0001537983 */ /* 0x000ea20000300800 */
[C---:B----4-:R-:W-:Y:S03]  /*669d0*/  HMMA.1688.F32.TF32 R16, R12.reuse, R210, R112 ;  /* 0x000000d20c10723c */ /* 0x050fe60000081070 */
[----:B------:R-:W4:Y:S04]  /*669e0*/  LDL.LU R20, [R1+0x40] ;  /* 0x0000400001147983 */ /* 0x000f280000300800 */
[----:B------:R-:W4:Y:S04]  /*669f0*/  LDL.LU R21, [R1+0x44] ;  /* 0x0000440001157983 */ /* 0x000f280000300800 */
[----:B------:R-:W4:Y:S04]  /*66a00*/  LDL.LU R22, [R1+0x48] ;  /* 0x0000480001167983 */ /* 0x000f280000300800 */
[----:B------:R-:W4:Y:S01]  /*66a10*/  LDL.LU R23, [R1+0x4c] ;  /* 0x00004c0001177983 */ /* 0x000f220000300800 */
[----:B-----5:R-:W-:Y:S03]  /*66a20*/  HMMA.1688.F32.TF32 R8, R12, R206, R84 ;  /* 0x000000ce0c08723c */ /* 0x020fe60000081054 */
[----:B------:R-:W5:Y:S04]  /*66a30*/  LDL.LU R112, [R1+0x20] ;  /* 0x0000200001707983 */ /* 0x000f680000300800 */
[----:B------:R-:W5:Y:S04]  /*66a40*/  LDL.LU R113, [R1+0x24] ;  /* 0x0000240001717983 */ /* 0x000f680000300800 */
[----:B------:R-:W5:Y:S04]  /*66a50*/  LDL.LU R114, [R1+0x28] ;  /* 0x0000280001727983 */ /* 0x000f680000300800 */
[----:B------:R-:W5:Y:S01]  /*66a60*/  LDL.LU R115, [R1+0x2c] ;  /* 0x00002c0001737983 */ /* 0x000f620000300800 */
[C---:B------:R-:W-:Y:S03]  /*66a70*/  HMMA.1688.F32.TF32 R140, R220.reuse, R174, R140 ;  /* 0x000000aedc8c723c */ /* 0x040fe6000008108c */
        /* <DEDUP_REMOVED lines=14> */
[C---:B---3--:R-:W-:Y:S08]  /*66b60*/  HMMA.1688.F32.TF32 R96, R12.reuse, R42, R152 ;  /* 0x0000002a0c60723c */ /* 0x048ff00000081098 */
[C---:B------:R-:W-:Y:S08]  /*66b70*/  HMMA.1688.F32.TF32 R88, R12.reuse, R78, R132 ;  /* 0x0000004e0c58723c */ /* 0x040ff00000081084 */
[C---:B------:R-:W-:Y:S08]  /*66b80*/  HMMA.1688.F32.TF32 R64, R12.reuse, R74, R128 ;  /* 0x0000004a0c40723c */ /* 0x040ff00000081080 */
[C---:B------:R-:W-:Y:S08]  /*66b90*/  HMMA.1688.F32.TF32 R24, R12.reuse, R170, R24 ;  /* 0x000000aa0c18723c */ /* 0x040ff00000081018 */
[C---:B------:R-:W-:Y:S08]  /*66ba0*/  HMMA.1688.F32.TF32 R28, R12.reuse, R166, R28 ;  /* 0x000000a60c1c723c */ /* 0x040ff0000008101c */
[C---:B------:R-:W-:Y:S08]  /*66bb0*/  HMMA.1688.F32.TF32 R32, R12.reuse, R162, R32 ;  /* 0x000000a20c20723c */ /* 0x040ff00000081020 */
[C---:B--2---:R-:W-:Y:S08]  /*66bc0*/  HMMA.1688.F32.TF32 R60, R12.reuse, R174, R248 ;  /* 0x000000ae0c3c723c */ /* 0x044ff000000810f8 */
[----:B-----5:R-:W-:Y:S07]  /*66bd0*/  HMMA.1688.F32.TF32 R44, R12, R182, R112 ;  /* 0x000000b60c2c723c */ /* 0x020fee0000081070 */
[----:B------:R-:W-:-:S02]  /*66be0*/  IMAD.MOV.U32 R112, RZ, RZ, R5 ;  /* 0x000000ffff707224 */ /* 0x000fc400078e0005 */
[----:B------:R-:W-:Y:S02]  /*66bf0*/  IMAD.MOV.U32 R113, RZ, RZ, R4 ;  /* 0x000000ffff717224 */ /* 0x000fe400078e0004 */
[----:B------:R-:W-:Y:S02]  /*66c00*/  IMAD.MOV.U32 R114, RZ, RZ, R2 ;  /* 0x000000ffff727224 */ /* 0x000fe400078e0002 */
[----:B------:R-:W2:Y:S01]  /*66c10*/  LDL.LU R2, [R1+0x14fc] ;  /* 0x0014fc0001027983 */ /* 0x000ea20000300800 */
[C---:B----4-:R-:W-:Y:S08]  /*66c20*/  HMMA.1688.F32.TF32 R100, R56.reuse, R6, R148 ;  /* 0x000000063864723c */ /* 0x050ff00000081094 */
[----:B------:R-:W-:Y:S08]  /*66c30*/  HMMA.1688.F32.TF32 R4, R56, R74, R216 ;  /* 0x0000004a3804723c */ /* 0x000ff000000810d8 */
[C---:B------:R-:W-:Y:S11]  /*66c40*/  HMMA.1688.F32.TF32 R20, R12.reuse, R190, R20 ;  /* 0x000000be0c14723c */ /* 0x040ff60000081014 */
[----:B------:R-:W-:Y:S04]  /*66c50*/  @!UPT UIADD3 URZ, URZ, URZ, URZ ;  /* 0x0000003f3f3ff290 */ /* 0x000fe8000fffe03f */
[----:B------:R-:W-:Y:S04]  /*66c60*/  STL.64 [R1+0x150], R4 ;  /* 0x0001500401007387 */ /* 0x000fe80000100a00 */
[----:B------:R1:W-:Y:S04]  /*66c70*/  STL.64 [R1+0x158], R6 ;  /* 0x0001580601007387 */ /* 0x0003e80000100a00 */
[----:B------:R-:W3:Y:S01]  /*66c80*/  LDL.LU R3, [R1+0x14f8] ;  /* 0x0014f80001037983 */ /* 0x000ee20000300800 */
[C---:B------:R-:W-:Y:S08]  /*66c90*/  HMMA.1688.F32.TF32 R80, R12.reuse, R186, R80 ;  /* 0x000000ba0c50723c */ /* 0x040ff00000081050 */
[C---:B------:R-:W-:Y:S08]  /*66ca0*/  HMMA.1688.F32.TF32 R84, R12.reuse, R178, R84 ;  /* 0x000000b20c54723c */ /* 0x040ff00000081054 */
[----:B------:R-:W-:Y:S08]  /*66cb0*/  HMMA.1688.F32.TF32 R12, R12, R158, R36 ;  /* 0x0000009e0c0c723c */ /* 0x000ff00000081024 */
[C---:B------:R-:W-:Y:S08]  /*66cc0*/  HMMA.1688.F32.TF32 R36, R56.reuse, R210, R224 ;  /* 0x000000d23824723c */ /* 0x040ff000000810e0 */
[C---:B-1----:R-:W-:Y:S11]  /*66cd0*/  HMMA.1688.F32.TF32 R4, R56.reuse, R206, R228 ;  /* 0x000000ce3804723c */ /* 0x042ff600000810e4 */
[----:B------:R-:W-:Y:S04]  /*66ce0*/  @!UPT UIADD3 URZ, URZ, URZ, URZ ;  /* 0x0000003f3f3ff290 */ /* 0x000fe8000fffe03f */
[----:B------:R-:W-:Y:S04]  /*66cf0*/  STL.64 [R1+0x140], R36 ;  /* 0x0001402401007387 */ /* 0x000fe80000100a00 */
[----:B------:R1:W-:Y:S04]  /*66d00*/  STL.64 [R1+0x148], R38 ;  /* 0x0001482601007387 */ /* 0x0003e80000100a00 */
[----:B------:R-:W-:Y:S04]  /*66d10*/  STL.64 [R1+0xe0], R4 ;  /* 0x0000e00401007387 */ /* 0x000fe80000100a00 */
[----:B------:R4:W-:Y:S04]  /*66d20*/  STL.64 [R1+0xe8], R6 ;  /* 0x0000e80601007387 */ /* 0x0009e80000100a00 */
[----:B-1----:R-:W5:Y:S04]  /*66d30*/  LDL.LU R39, [R1+0x1508] ;  /* 0x0015080001277983 */ /* 0x002f680000300800 */
[----:B----4-:R-:W4:Y:S01]  /*66d40*/  LDL.LU R6, [R1+0x150c] ;  /* 0x00150c0001067983 */ /* 0x010f220000300800 */
[----:B------:R-:W-:Y:S03]  /*66d50*/  HMMA.1688.F32.TF32 R104, R56, R42, R220 ;  /* 0x0000002a3868723c */ /* 0x000fe600000810dc */
[----:B------:R-:W5:Y:S04]  /*66d60*/  LDL.LU R42, [R1+0x1518] ;  /* 0x00151800012a7983 */ /* 0x000f680000300800 */
[----:B------:R-:W5:Y:S04]  /*66d70*/  LDL.LU R7, [R1+0x151c] ;  /* 0x00151c0001077983 */ /* 0x000f680000300800 */
[----:B------:R-:W1:Y:S01]  /*66d80*/  S2R R4, SR_TID.X ;  /* 0x0000000000047919 */ /* 0x000e620000002100 */
[----:B------:R-:W-:-:S02]  /*66d90*/  MOV R130, R41 ;  /* 0x0000002900827202 */ /* 0x000fc40000000f00 */
[----:B------:R-:W-:Y:S01]  /*66da0*/  MOV R5, 0x7f ;  /* 0x0000007f00057802 */ /* 0x000fe20000000f00 */
[----:B------:R-:W1:Y:S03]  /*66db0*/  S2R R41, SR_TID.X ;  /* 0x0000000000297919 */ /* 0x000e660000002100 */
[----:B------:R-:W-:Y:S01]  /*66dc0*/  IADD3 R5, R5, c[0x0][0x180], RZ ;  /* 0x0000600005057a10 */ /* 0x000fe20007ffe0ff */
[----:B------:R-:W-:Y:S01]  /*66dd0*/  IMAD.MOV.U32 R115, RZ, RZ, R0 ;  /* 0x000000ffff737224 */ /* 0x000fe200078e0000 */
[----:B------:R-:W5:Y:S02]  /*66de0*/  LDL.LU R37, [R1+0x152c] ;  /* 0x00152c0001257983 */ /* 0x000f640000300800 */
[----:B------:R-:W-:-:S04]  /*66df0*/  SHF.R.S32.HI R0, RZ, 0x1f, R5 ;  /* 0x0000001fff007819 */ /* 0x000fc80000011405 */
[----:B------:R-:W-:Y:S02]  /*66e00*/  LEA.HI R0, R0, R5, RZ, 0x7 ;  /* 0x0000000500007211 */ /* 0x000fe400078f38ff */
[----:B-1----:R-:W-:Y:S02]  /*66e10*/  SHF.R.S32.HI R5, RZ, 0x6, R4 ;  /* 0x00000006ff057819 */ /* 0x002fe40000011404 */
[----:B------:R-:W-:Y:S02]  /*66e20*/  LOP3.LUT R4, R4, 0x3f, RZ, 0xc0, !PT ;  /* 0x0000003f04047812 */ /* 0x000fe400078ec0ff */
[----:B------:R-:W-:-:S03]  /*66e30*/  SGXT R5, R5, 0x1 ;  /* 0x000000010505781a */ /* 0x000fc60000000200 */
[----:B------:R-:W-:Y:S02]  /*66e40*/  IMAD.SHL.U32 R4, R4, 0x4, RZ ;  /* 0x0000000404047824 */ /* 0x000fe400078e00ff */
[----:B------:R-:W-:Y:S01]  /*66e50*/  IMAD.MOV.U32 R131, RZ, RZ, R40 ;  /* 0x000000ffff837224 */ /* 0x000fe200078e0028 */
[----:B------:R-:W-:Y:S02]  /*66e60*/  SHF.R.U32.HI R40, RZ, 0x6, R41 ;  /* 0x00000006ff287819 */ /* 0x000fe40000011629 */
[----:B------:R-:W-:Y:S02]  /*66e70*/  LOP3.LUT R4, R4, 0x120, R5, 0x78, !PT ;  /* 0x0000012004047812 */ /* 0x000fe400078e7805 */
[----:B------:R-:W1:Y:S01]  /*66e80*/  S2R R5, SR_TID.X ;  /* 0x0000000000057919 */ /* 0x000e620000002100 */
[----:B------:R-:W-:Y:S01]  /*66e90*/  UIMAD UR6, UR4, -0x80, UR7 ;  /* 0xffffff80040678a4 */ /* 0x000fe2000f8e0207 */
[----:B------:R-:W-:Y:S02]  /*66ea0*/  SHF.R.S32.HI R0, RZ, 0x7, R0 ;  /* 0x00000007ff007819 */ /* 0x000fe40000011400 */
[----:B------:R-:W-:Y:S01]  /*66eb0*/  SGXT.U32 R40, R40, 0x1 ;  /* 0x000000012828781a */ /* 0x000fe20000000000 */
[----:B------:R-:W-:Y:S01]  /*66ec0*/  UIADD3 UR8, UR8, 0x1, URZ ;  /* 0x0000000108087890 */ /* 0x000fe2000fffe03f */
[----:B------:R-:W-:-:S02]  /*66ed0*/  IADD3 R0, R0, -0x2, RZ ;  /* 0xfffffffe00007810 */ /* 0x000fc40007ffe0ff */
[----:B------:R-:W-:Y:S01]  /*66ee0*/  ISETP.GE.AND P1, PT, R40, UR6, PT ;  /* 0x0000000628007c0c */ /* 0x000fe2000bf26270 */
[----:B------:R-:W-:Y:S01]  /*66ef0*/  UISETP.GT.AND UP0, UPT, UR8, 0x1, UPT ;  /* 0x000000010800788c */ /* 0x000fe2000bf04270 */
[----:B------:R-:W-:Y:S02]  /*66f00*/  ISETP.LE.AND P0, PT, R0, UR4, PT ;  /* 0x0000000400007c0c */ /* 0x000fe4000bf03270 */
[----:B------:R-:W-:Y:S01]  /*66f10*/  SEL R0, RZ, 0x4, P1 ;  /* 0x00000004ff007807 */ /* 0x000fe20000800000 */
[----:B------:R-:W-:-:S03]  /*66f20*/  USEL UR8, UR8, URZ, !UP0 ;  /* 0x0000003f08087287 */ /* 0x000fc6000c000000 */
[----:B------:R-:W-:-:S04]  /*66f30*/  SEL R0, R0, RZ, !P0 ;  /* 0x000000ff00007207 */ /* 0x000fc80004000000 */
[----:B------:R-:W-:Y:S01]  /*66f40*/  ISETP.NE.U32.AND P1, PT, R0, RZ, PT ;  /* 0x000000ff0000720c */ /* 0x000fe20003f25070 */
[----:B------:R-:W-:Y:S01]  /*66f50*/  IMAD.U32 R0, RZ, RZ, UR8 ;  /* 0x00000008ff007e24 */ /* 0x000fe2000f8e00ff */
[----:B-1----:R-:W-:-:S03]  /*66f60*/  SHF.R.U32.HI R5, RZ, 0x6, R5 ;  /* 0x00000006ff057819 */ /* 0x002fc60000011605 */
[----:B------:R-:W-:Y:S01]  /*66f70*/  IMAD R0, R0, 0x8000, R4 ;  /* 0x0000800000007824 */ /* 0x000fe200078e0204 */
[----:B------:R-:W-:-:S04]  /*66f80*/  SGXT.U32 R5, R5, 0x1 ;  /* 0x000000010505781a */ /* 0x000fc80000000000 */
[----:B------:R-:W-:Y:S02]  /*66f90*/  IADD3 R4, R0, 0x100000, RZ ;  /* 0x0010000000047810 */ /* 0x000fe40007ffe0ff */
[----:B------:R-:W-:Y:S02]  /*66fa0*/  LOP3.LUT R5, R5, 0x4, RZ, 0xfc, !PT ;  /* 0x0000000405057812 */ /* 0x000fe400078efcff */
[----:B--2---:R-:W-:-:S05]  /*66fb0*/  IADD3 R2, P2, R2, UR14, RZ ;  /* 0x0000000e02027c10 */ /* 0x004fca000ff5e0ff */
[----:B------:R1:W-:Y:S01]  /*66fc0*/  STL [R1+0x14fc], R2 ;  /* 0x0014fc0201007387 */ /* 0x0003e20000100800 */
[----:B---3--:R-:W-:-:S03]  /*66fd0*/  IADD3.X R3, R3, UR9, RZ, P2, !PT ;  /* 0x0000000903037c10 */ /* 0x008fc600097fe4ff */
[----:B------:R-:W-:Y:S06]  /*66fe0*/  BAR.SYNC.DEFER_BLOCKING 0x0 ;  /* 0x0000000000007b1d */ /* 0x000fec0000010000 */
[----:B------:R2:W-:Y:S04]  /*66ff0*/  STL [R1+0x14f8], R3 ;  /* 0x0014f80301007387 */ /* 0x0005e80000100800 */
[----:B------:R-:W3:Y:S04]  /*67000*/  LDL.LU R38, [R1+0x1528] ;  /* 0x0015280001267983 */ /* 0x000ee80000300800 */
[----:B------:R-:W3:Y:S04]  /*67010*/  LDL.LU R36, [R1+0x153c] ;  /* 0x00153c0001247983 */ /* 0x000ee80000300800 */
[----:B------:R-:W-:Y:S01]  /*67020*/  @!PT LDS RZ, [RZ] ;  /* 0x00000000fffff984 */ /* 0x000fe20000000800 */
[----:B------:R-:W-:Y:S01]  /*67030*/  @!PT LDS RZ, [RZ] ;  /* 0x00000000fffff984 */ /* 0x000fe20000000800 */
[----:B------:R-:W-:Y:S01]  /*67040*/  @!PT LDS RZ, [RZ] ;  /* 0x00000000fffff984 */ /* 0x000fe20000000800 */
[----:B------:R1:W-:Y:S01]  /*67050*/  LDGSTS.E [R4+-0x80000], [R2.64], P1 ;  /* 0x8000000002047fae */ /* 0x0003e2000892184c */
[----:B------:R-:W-:-:S04]  /*67060*/  ISETP.GE.AND P1, PT, R5, UR6, PT ;  /* 0x0000000605007c0c */ /* 0x000fc8000bf26270 */
[----:B-1----:R-:W-:-:S04]  /*67070*/  SEL R2, RZ, 0x4, P1 ;  /* 0x00000004ff027807 */ /* 0x002fc80000800000 */
[----:B------:R-:W-:-:S04]  /*67080*/  SEL R2, R2, RZ, !P0 ;  /* 0x000000ff02027207 */ /* 0x000fc80004000000 */
[----:B------:R-:W-:Y:S02]  /*67090*/  ISETP.NE.U32.AND P1, PT, R2, RZ, PT ;  /* 0x000000ff0200720c */ /* 0x000fe40003f25070 */
[----:B----4-:R-:W-:-:S04]  /*670a0*/  IADD3 R6, P2, R6, UR14, RZ ;  /* 0x0000000e06067c10 */ /* 0x010fc8000ff5e0ff */
[----:B-----5:R-:W-:Y:S01]  /*670b0*/  IADD3.X R39, R39, UR9, RZ, P2, !PT ;  /* 0x0000000927277c10 */ /* 0x020fe200097fe4ff */
[----:B------:R-:W-:Y:S04]  /*670c0*/  STL [R1+0x150c], R6 ;  /* 0x00150c0601007387 */ /* 0x000fe80000100800 */
[----:B------:R1:W-:Y:S01]  /*670d0*/  STL [R1+0x1508], R39 ;  /* 0x0015082701007387 */ /* 0x0003e20000100800 */
[----:B--2---:R-:W-:-:S03]  /*670e0*/  IMAD.MOV.U32 R3, RZ, RZ, R39 ;  /* 0x000000ffff037224 */ /* 0x004fc600078e0027 */
[----:B-1----:R-:W2:Y:S01]  /*670f0*/  LDL.LU R39, [R1+0x1538] ;  /* 0x0015380001277983 */ /* 0x002ea20000300800 */
[----:B------:R-:W-:Y:S01]  /*67100*/  IADD3 R7, P2, R7, UR14, RZ ;  /* 0x0000000e07077c10 */ /* 0x000fe2000ff5e0ff */
[----:B------:R-:W-:Y:S02]  /*67110*/  IMAD.MOV.U32 R2, RZ, RZ, R6 ;  /* 0x000000ffff027224 */ /* 0x000fe400078e0006 */
[----:B------:R-:W4:Y:S01]  /*67120*/  LDL.LU R6, [R1+0x154c] ;  /* 0x00154c0001067983 */ /* 0x000f220000300800 */
[----:B------:R-:W-:-:S03]  /*67130*/  IADD3.X R42, R42, UR9, RZ, P2, !PT ;  /* 0x000000092a2a7c10 */ /* 0x000fc600097fe4ff */
[----:B------:R1:W-:Y:S04]  /*67140*/  LDGSTS.E [R4+-0x7fc00], [R2.64], P1 ;  /* 0x8040000002047fae */ /* 0x0003e8000892184c */
[----:B------:R-:W-:Y:S04]  /*67150*/  STL [R1+0x151c], R7 ;  /* 0x00151c0701007387 */ /* 0x000fe80000100800 */
[----:B------:R5:W-:Y:S01]  /*67160*/  STL [R1+0x1518], R42 ;  /* 0x0015182a01007387 */ /* 0x000be20000100800 */
[----:B-1----:R-:W-:-:S03]  /*67170*/  IMAD.MOV.U32 R3, RZ, RZ, R42 ;  /* 0x000000ffff037224 */ /* 0x002fc600078e002a */
[----:B-----5:R-:W4:Y:S04]  /*67180*/  LDL.LU R42, [R1+0x1548] ;  /* 0x00154800012a7983 */ /* 0x020f280000300800 */
[----:B------:R-:W1:Y:S02]  /*67190*/  S2R R5, SR_TID.X ;  /* 0x0000000000057919 */ /* 0x000e640000002100 */
[----:B-1----:R-:W-:-:S04]  /*671a0*/  SHF.R.U32.HI R5, RZ, 0x6, R5 ;  /* 0x00000006ff057819 */ /* 0x002fc80000011605 */
[----:B------:R-:W-:-:S04]  /*671b0*/  SGXT.U32 R5, R5, 0x1 ;  /* 0x000000010505781a */ /* 0x000fc80000000000 */
[----:B------:R-:W-:-:S04]  /*671c0*/  LOP3.LUT R5, R5, 0x8, RZ, 0xfc, !PT ;  /* 0x0000000805057812 */ /* 0x000fc800078efcff */
[----:B------:R-:W-:Y:S02]  /*671d0*/  ISETP.GE.AND P1, PT, R5, UR6, PT ;  /* 0x0000000605007c0c */ /* 0x000fe4000bf26270 */
[----:B------:R-:W1:Y:S02]  /*671e0*/  S2R R5, SR_TID.X ;  /* 0x0000000000057919 */ /* 0x000e640000002100 */
[----:B------:R-:W-:-:S04]  /*671f0*/  SEL R2, RZ, 0x4, P1 ;  /* 0x00000004ff027807 */ /* 0x000fc80000800000 */
[----:B------:R-:W-:-:S04]  /*67200*/  SEL R2, R2, RZ, !P0 ;  /* 0x000000ff02027207 */ /* 0x000fc80004000000 */
[----:B------:R-:W-:Y:S02]  /*67210*/  ISETP.NE.U32.AND P1, PT, R2, RZ, PT ;  /* 0x000000ff0200720c */ /* 0x000fe40003f25070 */
[----:B------:R-:W-:Y:S02]  /*67220*/  IADD3 R37, P2, R37, UR14, RZ ;  /* 0x0000000e25257c10 */ /* 0x000fe4000ff5e0ff */
[----:B------:R-:W-:Y:S02]  /*67230*/  MOV R2, R7 ;  /* 0x0000000700027202 */ /* 0x000fe40000000f00 */
[----:B------:R-:W4:Y:S01]  /*67240*/  LDL.LU R7, [R1+0x155c] ;  /* 0x00155c0001077983 */ /* 0x000f220000300800 */
[----:B-1----:R-:W-:-:S06]  /*67250*/  SHF.R.U32.HI R5, RZ, 0x6, R5 ;  /* 0x00000006ff057819 */ /* 0x002fcc0000011605 */
[----:B------:R1:W-:Y:S01]  /*67260*/  LDGSTS.E [R4+-0x7f800], [R2.64], P1 ;  /* 0x8080000002047fae */ /* 0x0003e2000892184c */
[----:B------:R-:W-:-:S04]  /*67270*/  SGXT.U32 R5, R5, 0x1 ;  /* 0x000000010505781a */ /* 0x000fc80000000000 */
[----:B------:R-:W-:Y:S01]  /*67280*/  LOP3.LUT R5, R5, 0xc, RZ, 0xfc, !PT ;  /* 0x0000000c05057812 */ /* 0x000fe200078efcff */
[----:B------:R-:W-:Y:S03]  /*67290*/  STL [R1+0x152c], R37 ;  /* 0x00152c2501007387 */ /* 0x000fe60000100800 */
[----:B------:R-:W-:Y:S02]  /*672a0*/  ISETP.GE.AND P1, PT, R5, UR6, PT ;  /* 0x0000000605007c0c */ /* 0x000fe4000bf26270 */
[----:B------:R-:W1:Y:S02]  /*672b0*/  S2R R5, SR_TID.X ;  /* 0x0000000000057919 */ /* 0x000e640000002100 */
[----:B-1----:R-:W-:-:S04]  /*672c0*/  SEL R2, RZ, 0x4, P1 ;  /* 0x00000004ff027807 */ /* 0x002fc80000800000 */
[----:B------:R-:W-:-:S04]  /*672d0*/  SEL R2, R2, RZ, !P0 ;  /* 0x000000ff02027207 */ /* 0x000fc80004000000 */
[----:B------:R-:W-:Y:S01]  /*672e0*/  ISETP.NE.U32.AND P1, PT, R2, RZ, PT ;  /* 0x000000ff0200720c */ /* 0x000fe20003f25070 */
[----:B------:R-:W-:Y:S01]  /*672f0*/  IMAD.MOV.U32 R2, RZ, RZ, R37 ;  /* 0x000000ffff027224 */ /* 0x000fe200078e0025 */
[----:B------:R-:W-:-:S04]  /*67300*/  SHF.R.U32.HI R5, RZ, 0x6, R5 ;  /* 0x00000006ff057819 */ /* 0x000fc80000011605 */
[----:B------:R-:W-:-:S04]  /*67310*/  SGXT.U32 R5, R5, 0x1 ;  /* 0x000000010505781a */ /* 0x000fc80000000000 */
[----:B------:R-:W-:Y:S02]  /*67320*/  LOP3.LUT R5, R5, 0x10, RZ, 0xfc, !PT ;  /* 0x0000001005057812 */ /* 0x000fe400078efcff */
[----:B---3--:R-:W-:-:S05]  /*67330*/  IADD3.X R38, R38, UR9, RZ, P2, !PT ;  /* 0x0000000926267c10 */ /* 0x008fca00097fe4ff */
[----:B------:R1:W-:Y:S01]  /*67340*/  STL [R1+0x1528], R38 ;  /* 0x0015282601007387 */ /* 0x0003e20000100800 */
[----:B------:R-:W-:Y:S01]  /*67350*/  IMAD.MOV.U32 R3, RZ, RZ, R38 ;  /* 0x000000ffff037224 */ /* 0x000fe200078e0026 */
[----:B------:R-:W-:-:S04]  /*67360*/  IADD3 R36, P2, R36, UR14, RZ ;  /* 0x0000000e24247c10 */ /* 0x000fc8000ff5e0ff */
[----:B------:R3:W-:Y:S04]  /*67370*/  LDGSTS.E [R4+-0x7f400], [R2.64], P1 ;  /* 0x80c0000002047fae */ /* 0x0007e8000892184c */
[----:B-1----:R-:W5:Y:S01]  /*67380*/  LDL.LU R38, [R1+0x1558] ;  /* 0x0015580001267983 */ /* 0x002f620000300800 */
[----:B------:R-:W-:-:S03]  /*67390*/  ISETP.GE.AND P1, PT, R5, UR6, PT ;  /* 0x0000000605007c0c */ /* 0x000fc6000bf26270 */
[----:B------:R-:W5:Y:S01]  /*673a0*/  LDL.LU R37, [R1+0x156c] ;  /* 0x00156c0001257983 */ /* 0x000f620000300800 */
[----:B---3--:R-:W-:-:S03]  /*673b0*/  SEL R2, RZ, 0x4, P1 ;  /* 0x00000004ff027807 */ /* 0x008fc60000800000 */
[----:B------:R-:W-:Y:S01]  /*673c0*/  STL [R1+0x153c], R36 ;  /* 0x00153c2401007387 */ /* 0x000fe20000100800 */
[----:B------:R-:W-:-:S04]  /*673d0*/  SEL R2, R2, RZ, !P0 ;  /* 0x000000ff02027207 */ /* 0x000fc80004000000 */
[----:B------:R-:W-:Y:S01]  /*673e0*/  ISETP.NE.U32.AND P1, PT, R2, RZ, PT ;  /* 0x000000ff0200720c */ /* 0x000fe20003f25070 */
[----:B------:R-:W-:Y:S01]  /*673f0*/  IMAD.MOV.U32 R2, RZ, RZ, R36 ;  /* 0x000000ffff027224 */ /* 0x000fe200078e0024 */
[----:B--2---:R-:W-:-:S05]  /*67400*/  IADD3.X R39, R39, UR9, RZ, P2, !PT ;  /* 0x0000000927277c10 */ /* 0x004fca00097fe4ff */
[----:B------:R1:W-:Y:S01]  /*67410*/  STL [R1+0x1538], R39 ;  /* 0x0015382701007387 */ /* 0x0003e20000100800 */
[----:B------:R-:W-:Y:S01]  /*67420*/  IMAD.MOV.U32 R3, RZ, RZ, R39 ;  /* 0x000000ffff037224 */ /* 0x000fe200078e0027 */
[----:B----4-:R-:W-:-:S04]  /*67430*/  IADD3 R6, P2, R6, UR14, RZ ;  /* 0x0000000e06067c10 */ /* 0x010fc8000ff5e0ff */
[----:B------:R2:W-:Y:S04]  /*67440*/  LDGSTS.E [R4+-0x7f000], [R2.64], P1 ;  /* 0x8100000002047fae */ /* 0x0005e8000892184c */
[----:B-1----:R-:W3:Y:S04]  /*67450*/  LDL.LU R39, [R1+0x1568] ;  /* 0x0015680001277983 */ /* 0x002ee80000300800 */
[----:B------:R-:W4:Y:S01]  /*67460*/  LDL.LU R36, [R1+0x157c] ;  /* 0x00157c0001247983 */ /* 0x000f220000300800 */
[----:B------:R-:W-:-:S03]  /*67470*/  IADD3.X R42, R42, UR9, RZ, P2, !PT ;  /* 0x000000092a2a7c10 */ /* 0x000fc600097fe4ff */
[----:B------:R-:W-:Y:S04]  /*67480*/  STL [R1+0x154c], R6 ;  /* 0x00154c0601007387 */ /* 0x000fe80000100800 */
[----:B------:R1:W-:Y:S01]  /*67490*/  STL [R1+0x1548], R42 ;  /* 0x0015482a01007387 */ /* 0x0003e20000100800 */
[----:B--2---:R-:W-:-:S03]  /*674a0*/  IMAD.MOV.U32 R3, RZ, RZ, R42 ;  /* 0x000000ffff037224 */ /* 0x004fc600078e002a */
[----:B-1----:R-:W4:Y:S04]  /*674b0*/  LDL.LU R42, [R1+0x1578] ;  /* 0x00157800012a7983 */ /* 0x002f280000300800 */
        /* <DEDUP_REMOVED lines=26> */
[----:B-----5:R-:W-:-:S05]  /*67660*/  IADD3.X R38, R38, UR9, RZ, P2, !PT ;  /* 0x0000000926267c10 */ /* 0x020fca00097fe4ff */
[----:B------:R1:W-:Y:S01]  /*67670*/  STL [R1+0x1558], R38 ;  /* 0x0015582601007387 */ /* 0x0003e20000100800 */
[----:B------:R-:W-:Y:S01]  /*67680*/  IMAD.MOV.U32 R3, RZ, RZ, R38 ;  /* 0x000000ffff037224 */ /* 0x000fe200078e0026 */
[----:B------:R-:W-:-:S04]  /*67690*/  IADD3 R37, P2, R37, UR14, RZ ;  /* 0x0000000e25257c10 */ /* 0x000fc8000ff5e0ff */
[----:B------:R5:W-:Y:S04]  /*676a0*/  LDGSTS.E [R4+-0x7e800], [R2.64], P1 ;  /* 0x8180000002047fae */ /* 0x000be8000892184c */
[----:B-1----:R-:W2:Y:S01]  /*676b0*/  LDL.LU R38, [R1+0x1588] ;  /* 0x0015880001267983 */ /* 0x002ea20000300800 */
[----:B------:R-:W-:-:S03]  /*676c0*/  ISETP.GE.AND P1, PT, R5, UR6, PT ;  /* 0x0000000605007c0c */ /* 0x000fc6000bf26270 */
[----:B------:R-:W2:Y:S01]  /*676d0*/  LDL.LU R7, [R1+0x159c] ;  /* 0x00159c0001077983 */ /* 0x000ea20000300800 */
[----:B-----5:R-:W-:-:S03]  /*676e0*/  SEL R2, RZ, 0x4, P1 ;  /* 0x00000004ff027807 */ /* 0x020fc60000800000 */
[----:B------:R-:W-:Y:S01]  /*676f0*/  STL [R1+0x156c], R37 ;  /* 0x00156c2501007387 */ /* 0x000fe20000100800 */
[----:B------:R-:W-:-:S04]  /*67700*/  SEL R2, R2, RZ, !P0 ;  /* 0x000000ff02027207 */ /* 0x000fc80004000000 */
[----:B------:R-:W-:Y:S01]  /*67710*/  ISETP.NE.U32.AND P1, PT, R2, RZ, PT ;  /* 0x000000ff0200720c */ /* 0x000fe20003f25070 */
[----:B------:R-:W-:Y:S01]  /*67720*/  IMAD.MOV.U32 R2, RZ, RZ, R37 ;  /* 0x000000ffff027224 */ /* 0x000fe200078e0025 */
[----:B---3--:R-:W-:-:S05]  /*67730*/  IADD3.X R39, R39, UR9, RZ, P2, !PT ;  /* 0x0000000927277c10 */ /* 0x008fca00097fe4ff */
[----:B------:R1:W-:Y:S01]  /*67740*/  STL [R1+0x1568], R39 ;  /* 0x0015682701007387 */ /* 0x0003e20000100800 */
[----:B------:R-:W-:Y:S01]  /*67750*/  IMAD.MOV.U32 R3, RZ, RZ, R39 ;  /* 0x000000ffff037224 */ /* 0x000fe200078e0027 */
[----:B----4-:R-:W-:-:S04]  /*67760*/  IADD3 R36, P2, R36, UR14, RZ ;  /* 0x0000000e24247c10 */ /* 0x010fc8000ff5e0ff */
[----:B------:R3:W-:Y:S04]  /*67770*/  LDGSTS.E [R4+-0x7e400], [R2.64], P1 ;  /* 0x81c0000002047fae */ /* 0x0007e8000892184c */
[----:B-1----:R-:W4:Y:S04]  /*67780*/  LDL.LU R39, [R1+0x1598] ;  /* 0x0015980001277983 */ /* 0x002f280000300800 */
[----:B------:R-:W5:Y:S01]  /*67790*/  LDL.LU R37, [R1+0x15ac] ;  /* 0x0015ac0001257983 */ /* 0x000f620000300800 */
[----:B------:R-:W-:-:S03]  /*677a0*/  IADD3.X R42, R42, UR9, RZ, P2, !PT ;  /* 0x000000092a2a7c10 */ /* 0x000fc600097fe4ff */
[----:B------:R-:W-:Y:S04]  /*677b0*/  STL [R1+0x157c], R36 ;  /* 0x00157c2401007387 */ /* 0x000fe80000100800 */
[----:B------:R1:W-:Y:S01]  /*677c0*/  STL [R1+0x1578], R42 ;  /* 0x0015782a01007387 */ /* 0x0003e20000100800 */
[----:B---3--:R-:W-:-:S03]  /*677d0*/  IMAD.MOV.U32 R3, RZ, RZ, R42 ;  /* 0x000000ffff037224 */ /* 0x008fc600078e002a */
[----:B-1----:R-:W5:Y:S04]  /*677e0*/  LDL.LU R42, [R1+0x15a8] ;  /* 0x0015a800012a7983 */ /* 0x002f680000300800 */
        /* <DEDUP_REMOVED lines=11> */
[----:B------:R-:W5:Y:S01]  /*678a0*/  LDL.LU R36, [R1+0x15bc] ;  /* 0x0015bc0001247983 */ /* 0x000f620000300800 */
        /* <DEDUP_REMOVED lines=14> */
[----:B--2---:R-:W-:-:S05]  /*67990*/  IADD3.X R38, R38, UR9, RZ, P2, !PT ;  /* 0x0000000926267c10 */ /* 0x004fca00097fe4ff */
[----:B------:R1:W-:Y:S01]  /*679a0*/  STL [R1+0x1588], R38 ;  /* 0x0015882601007387 */ /* 0x0003e20000100800 */
[----:B------:R-:W-:Y:S01]  /*679b0*/  IMAD.MOV.U32 R3, RZ, RZ, R38 ;  /* 0x000000ffff037224 */ /* 0x000fe200078e0026 */
[----:B------:R-:W-:-:S04]  /*679c0*/  IADD3 R7, P2, R7, UR14, RZ ;  /* 0x0000000e07077c10 */ /* 0x000fc8000ff5e0ff */
[----:B------:R2:W-:Y:S04]  /*679d0*/  LDGSTS.E [R4+-0x7dc00], [R2.64], P1 ;  /* 0x8240000002047fae */ /* 0x0005e8000892184c */
[----:B-1----:R-:W3:Y:S01]  /*679e0*/  LDL.LU R38, [R1+0x15b8] ;  /* 0x0015b80001267983 */ /* 0x002ee20000300800 */
[----:B------:R-:W-:-:S03]  /*679f0*/  ISETP.GE.AND P1, PT, R5, UR6, PT ;  /* 0x0000000605007c0c */ /* 0x000fc6000bf26270 */
[----:B------:R-:W3:Y:S01]  /*67a00*/  LDL.LU R6, [R1+0x15cc] ;  /* 0x0015cc0001067983 */ /* 0x000ee20000300800 */
[----:B--2---:R-:W-:-:S03]  /*67a10*/  SEL R2, RZ, 0x4, P1 ;  /* 0x00000004ff027807 */ /* 0x004fc60000800000 */
[----:B------:R-:W-:Y:S01]  /*67a20*/  STL [R1+0x159c], R7 ;  /* 0x00159c0701007387 */ /* 0x000fe20000100800 */
[----:B------:R-:W-:-:S04]  /*67a30*/  SEL R2, R2, RZ, !P0 ;  /* 0x000000ff02027207 */ /* 0x000fc80004000000 */
[----:B------:R-:W-:Y:S01]  /*67a40*/  ISETP.NE.U32.AND P1, PT, R2, RZ, PT ;  /* 0x000000ff0200720c */ /* 0x000fe20003f25070 */
[----:B------:R-:W-:Y:S01]  /*67a50*/  IMAD.MOV.U32 R2, RZ, RZ, R7 ;  /* 0x000000ffff027224 */ /* 0x000fe200078e0007 */
[----:B----4-:R-:W-:-:S05]  /*67a60*/  IADD3.X R39, R39, UR9, RZ, P2, !PT ;  /* 0x0000000927277c10 */ /* 0x010fca00097fe4ff */
[----:B------:R1:W-:Y:S01]  /*67a70*/  STL [R1+0x1598], R39 ;  /* 0x0015982701007387 */ /* 0x0003e20000100800 */
[----:B------:R-:W-:Y:S01]  /*67a80*/  IMAD.MOV.U32 R3, RZ, RZ, R39 ;  /* 0x000000ffff037224 */ /* 0x000fe200078e0027 */
[----:B-----5:R-:W-:-:S04]  /*67a90*/  IADD3 R37, P2, R37, UR14, RZ ;  /* 0x0000000e25257c10 */ /* 0x020fc8000ff5e0ff */
[----:B------:R2:W-:Y:S04]  /*67aa0*/  LDGSTS.E [R4+-0x7d800], [R2.64], P1 ;  /* 0x8280000002047fae */ /* 0x0005e8000892184c */
[----:B-1----:R-:W4:Y:S04]  /*67ab0*/  LDL.LU R39, [R1+0x15c8] ;  /* 0x0015c80001277983 */ /* 0x002f280000300800 */
[----:B------:R-:W5:Y:S01]  /*67ac0*/  LDL.LU R7, [R1+0x15dc] ;  /* 0x0015dc0001077983 */ /* 0x000f620000300800 */
[----:B------:R-:W-:-:S03]  /*67ad0*/  IADD3.X R42, R42, UR9, RZ, P2, !PT ;  /* 0x000000092a2a7c10 */ /* 0x000fc600097fe4ff */
[----:B------:R-:W-:Y:S04]  /*67ae0*/  STL [R1+0x15ac], R37 ;  /* 0x0015ac2501007387 */ /* 0x000fe80000100800 */
[----:B------:R1:W-:Y:S01]  /*67af0*/  STL [R1+0x15a8], R42 ;  /* 0x0015a82a01007387 */ /* 0x0003e20000100800 */
[----:B--2---:R-:W-:-:S03]  /*67b00*/  IMAD.MOV.U32 R3, RZ, RZ, R42 ;  /* 0x000000ffff037224 */ /* 0x004fc600078e002a */
        /* <DEDUP_REMOVED lines=32> */
[----:B-1----:R-:W2:Y:S01]  /*67d10*/  LDL.LU R38, [R1+0x15e8] ;  /* 0x0015e80001267983 */ /* 0x002ea20000300800 */
[----:B------:R-:W-:-:S03]  /*67d20*/  ISETP.GE.AND P1, PT, R5, UR6, PT ;  /* 0x0000000605007c0c */ /* 0x000fc6000bf26270 */
[----:B------:R-:W2:Y:S01]  /*67d30*/  LDL.LU R36, [R1+0x15fc] ;  /* 0x0015fc0001247983 */ /* 0x000ea20000300800 */
[----:B---3--:R-:W-:-:S03]  /*67d40*/  SEL R2, RZ, 0x4, P1 ;  /* 0x00000004ff027807 */ /* 0x008fc60000800000 */
        /* <DEDUP_REMOVED lines=14> */
[----:B---3--:R-:W-:-:S03]  /*67e30*/  IMAD.MOV.U32 R3, RZ, RZ, R42 ;  /* 0x000000ffff037224 */ /* 0x008fc600078e002a */
[----:B-1----:R-:W3:Y:S04]  /*67e40*/  LDL.LU R42, [R1+0x1608] ;  /* 0x00160800012a7983 */ /* 0x002ee80000300800 */
        /* <DEDUP_REMOVED lines=9> */
[----:B------:R-:W-:Y:S02]  /*67ee0*/  MOV R2, R7 ;  /* 0x0000000700027202 */ /* 0x000fe40000000f00 */
[----:B------:R-:W-:Y:S01]  /*67ef0*/  IADD3 R37, P2, R37, UR14, RZ ;  /* 0x0000000e25257c10 */ /* 0x000fe2000ff5e0ff */
[----:B------:R-:W3:Y:S08]  /*67f00*/  LDL.LU R7, [R1+0x161c] ;  /* 0x00161c0001077983 */ /* 0x000ef00000300800 */
[----:B------:R1:W-:Y:S02]  /*67f10*/  LDGSTS.E [R4+-0x7c800], [R2.64], P1 ;  /* 0x8380000002047fae */ /* 0x0003e4000892184c */
[----:B-1----:R-:W-:-:S04]  /*67f20*/  SHF.R.U32.HI R5, RZ, 0x6, R5 ;  /* 0x00000006ff057819 */ /* 0x002fc80000011605 */
[----:B------:R-:W-:-:S04]  /*67f30*/  SGXT.U32 R5, R5, 0x1 ;  /* 0x000000010505781a */ /* 0x000fc80000000000 */
[----:B------:R-:W-:-:S04]  /*67f40*/  LOP3.LUT R5, R5, 0x3c, RZ, 0xfc, !PT ;  /* 0x0000003c05057812 */ /* 0x000fc800078efcff */
[----:B------:R-:W-:-:S04]  /*67f50*/  ISETP.GE.AND P1, PT, R5, UR6, PT ;  /* 0x0000000605007c0c */ /* 0x000fc8000bf26270 */
[----:B------:R-:W-:-:S04]  /*67f60*/  SEL R2, RZ, 0x4, P1 ;  /* 0x00000004ff027807 */ /* 0x000fc80000800000 */
[----:B------:R-:W-:Y:S01]  /*67f70*/  SEL R2, R2, RZ, !P0 ;  /* 0x000000ff02027207 */ /* 0x000fe20004000000 */
[----:B------:R1:W-:Y:S03]  /*67f80*/  STL [R1+0x15ec], R37 ;  /* 0x0015ec2501007387 */ /* 0x0003e60000100800 */
[----:B------:R-:W-:Y:S01]  /*67f90*/  ISETP.NE.U32.AND P1, PT, R2, RZ, PT ;  /* 0x000000ff0200720c */ /* 0x000fe20003f25070 */
[----:B------:R-:W1:Y:S01]  /*67fa0*/  S2R R5, SR_TID.X ;  /* 0x0000000000057919 */ /* 0x000e620000002100 */
[----:B------:R-:W-:Y:S01]  /*67fb0*/  IMAD.MOV.U32 R2, RZ, RZ, R37 ;  /* 0x000000ffff027224 */ /* 0x000fe200078e0025 */
[----:B-1----:R-:W-:-:S04]  /*67fc0*/  SHF.R.U32.HI R5, RZ, 0x6, R5 ;  /* 0x00000006ff057819 */ /* 0x002fc80000011605 */
[----:B------:R-:W-:-:S04]  /*67fd0*/  SGXT.U32 R5, R5, 0x1 ;  /* 0x000000010505781a */ /* 0x000fc80000000000 */
[----:B------:R-:W-:Y:S02]  /*67fe0*/  LOP3.LUT R5, R5, 0x40, RZ, 0xfc, !PT ;  /* 0x0000004005057812 */ /* 0x000fe400078efcff */
[----:B--2---:R-:W-:-:S05]  /*67ff0*/  IADD3.X R38, R38, UR9, RZ, P2, !PT ;  /* 0x0000000926267c10 */ /* 0x004fca00097fe4ff */
[----:B------:R1:W-:Y:S04]  /*68000*/  STL [R1+0x15e8], R38 ;  /* 0x0015e82601007387 */ /* 0x0003e80000100800 */
[----:B------:R-:W2:Y:S01]  /*68010*/  LDL.LU R37, [R1+0x1618] ;  /* 0x0016180001257983 */ /* 0x000ea20000300800 */
[----:B------:R-:W-:Y:S01]  /*68020*/  IMAD.MOV.U32 R3, RZ, RZ, R38 ;  /* 0x000000ffff037224 */ /* 0x000fe200078e0026 */
[----:B------:R-:W-:-:S04]  /*68030*/  IADD3 R36, P2, R36, UR14, RZ ;  /* 0x0000000e24247c10 */ /* 0x000fc8000ff5e0ff */
[----:B------:R1:W-:Y:S01]  /*68040*/  LDGSTS.E [R4+-0x7c400], [R2.64], P1 ;  /* 0x83c0000002047fae */ /* 0x0003e2000892184c */
[----:B------:R-:W-:-:S03]  /*68050*/  ISETP.GE.AND P1, PT, R5, UR6, PT ;  /* 0x0000000605007c0c */ /* 0x000fc6000bf26270 */
[----:B-1----:R-:W2:Y:S04]  /*68060*/  LDL.LU R38, [R1+0x162c] ;  /* 0x00162c0001267983 */ /* 0x002ea80000300800 */
[----:B------:R-:W-:Y:S01]  /*68070*/  STL [R1+0x15fc], R36 ;  /* 0x0015fc2401007387 */ /* 0x000fe20000100800 */
[----:B------:R-:W-:-:S04]  /*68080*/  SEL R2, RZ, 0x4, P1 ;  /* 0x00000004ff027807 */ /* 0x000fc80000800000 */
        /* <DEDUP_REMOVED lines=8> */
[----:B-1----:R-:W5:Y:S04]  /*68110*/  LDL.LU R39, [R1+0x1628] ;  /* 0x0016280001277983 */ /* 0x002f680000300800 */
[----:B------:R-:W5:Y:S01]  /*68120*/  LDL.LU R36, [R1+0x163c] ;  /* 0x00163c0001247983 */ /* 0x000f620000300800 */
[----:B---3--:R-:W-:-:S03]  /*68130*/  IADD3.X R42, R42, UR9, RZ, P2, !PT ;  /* 0x000000092a2a7c10 */ /* 0x008fc600097fe4ff */
[----:B------:R-:W-:Y:S04]  /*68140*/  STL [R1+0x160c], R6 ;  /* 0x00160c0601007387 */ /* 0x000fe80000100800 */
[----:B------:R1:W-:Y:S01]  /*68150*/  STL [R1+0x1608], R42 ;  /* 0x0016082a01007387 */ /* 0x0003e20000100800 */
[----:B----4-:R-:W-:-:S03]  /*68160*/  IMAD.MOV.U32 R3, RZ, RZ, R42 ;  /* 0x000000ffff037224 */ /* 0x010fc600078e002a */
        /* <DEDUP_REMOVED lines=12> */
[----:B------:R-:W3:Y:S01]  /*68230*/  LDL.LU R6, [R1+0x164c] ;  /* 0x00164c0001067983 */ /* 0x000ee20000300800 */
        /* <DEDUP_REMOVED lines=19> */
[----:B-1----:R-:W4:Y:S01]  /*68370*/  LDL.LU R37, [R1+0x1648] ;  /* 0x0016480001257983 */ /* 0x002f220000300800 */
[----:B------:R-:W-:-:S03]  /*68380*/  ISETP.GE.AND P1, PT, R5, UR6, PT ;  /* 0x0000000605007c0c */ /* 0x000fc6000bf26270 */
[----:B------:R-:W4:Y:S01]  /*68390*/  LDL.LU R7, [R1+0x165c] ;  /* 0x00165c0001077983 */ /* 0x000f220000300800 */
[----:B--2---:R-:W-:-:S03]  /*683a0*/  SEL R2, RZ, 0x4, P1 ;  /* 0x00000004ff027807 */ /* 0x004fc60000800000 */
[----:B------:R-:W-:Y:S01]  /*683b0*/  STL [R1+0x162c], R38 ;  /* 0x00162c2601007387 */ /* 0x000fe20000100800 */
[----:B------:R-:W-:-:S04]  /*683c0*/  SEL R2, R2, RZ, !P0 ;  /* 0x000000ff02027207 */ /* 0x000fc80004000000 */
[----:B------:R-:W-:Y:S01]  /*683d0*/  ISETP.NE.U32.AND P1, PT, R2, RZ, PT ;  /* 0x000000ff0200720c */ /* 0x000fe20003f25070 */
[----:B------:R-:W-:Y:S01]  /*683e0*/  IMAD.MOV.U32 R2, RZ, RZ, R38 ;  /* 0x000000ffff027224 */ /* 0x000fe200078e0026 */
[----:B-----5:R-:W-:-:S05]  /*683f0*/  IADD3.X R39, R39, UR9, RZ, P2, !PT ;  /* 0x0000000927277c10 */ /* 0x020fca00097fe4ff */
[----:B------:R1:W-:Y:S01]  /*68400*/  STL [R1+0x1628], R39 ;  /* 0x0016282701007387 */ /* 0x0003e20000100800 */
[----:B------:R-:W-:Y:S01]  /*68410*/  IMAD.MOV.U32 R3, RZ, RZ, R39 ;  /* 0x000000ffff037224 */ /* 0x000fe200078e0027 */
[----:B------:R-:W-:-:S04]  /*68420*/  IADD3 R36, P2, R36, UR14, RZ ;  /* 0x0000000e24247c10 */ /* 0x000fc8000ff5e0ff */
[----:B------:R2:W-:Y:S04]  /*68430*/  LDGSTS.E [R4+-0x7b400], [R2.64], P1 ;  /* 0x84c0000002047fae */ /* 0x0005e8000892184c */
[----:B-1----:R-:W5:Y:S04]  /*68440*/  LDL.LU R39, [R1+0x1658] ;  /* 0x0016580001277983 */ /* 0x002f680000300800 */
[----:B------:R-:W5:Y:S01]  /*68450*/  LDL.LU R38, [R1+0x166c] ;  /* 0x00166c0001267983 */ /* 0x000f620000300800 */
[----:B---3--:R-:W-:-:S03]  /*68460*/  IADD3.X R42, R42, UR9, RZ, P2, !PT ;  /* 0x000000092a2a7c10 */ /* 0x008fc600097fe4ff */
[----:B------:R-:W-:Y:S04]  /*68470*/  STL [R1+0x163c], R36 ;  /* 0x00163c2401007387 */ /* 0x000fe80000100800 */
[----:B------:R1:W-:Y:S01]  /*68480*/  STL [R1+0x1638], R42 ;  /* 0x0016382a01007387 */ /* 0x0003e20000100800 */
[----:B--2---:R-:W-:-:S03]  /*68490*/  IMAD.MOV.U32 R3, RZ, RZ, R42 ;  /* 0x000000ffff037224 */ /* 0x004fc600078e002a */
[----:B-1----:R-:W2:Y:S04]  /*684a0*/  LDL.LU R42, [R1+0x1668] ;  /* 0x00166800012a7983 */ /* 0x002ea80000300800 */
        /* <DEDUP_REMOVED lines=11> */
[----:B------:R-:W2:Y:S08]  /*68560*/  LDL.LU R36, [R1+0x167c] ;  /* 0x00167c0001247983 */ /* 0x000eb00000300800 */
[----:B------:R1:W-:Y:S02]  /*68570*/  LDGSTS.E [R4+-0x7b000], [R2.64], P1 ;  /* 0x8500000002047fae */ /* 0x0003e4000892184c */
[----:B-1----:R-:W-:-:S04]  /*68580*/  SHF.R.U32.HI R5, RZ, 0x6, R5 ;  /* 0x00000006ff057819 */ /* 0x002fc80000011605 */
[----:B------:R-:W-:-:S04]  /*68590*/  SGXT.U32 R5, R5, 0x1 ;  /* 0x000000010505781a */ /* 0x000fc80000000000 */
[----:B------:R-:W-:-:S04]  /*685a0*/  LOP3.LUT R5, R5, 0x54, RZ, 0xfc, !PT ;  /* 0x0000005405057812 */ /* 0x000fc800078efcff */
[----:B------:R-:W-:Y:S02]  /*685b0*/  ISETP.GE.AND P1, PT, R5, UR6, PT ;  /* 0x0000000605007c0c */ /* 0x000fe4000bf26270 */
[----:B------:R-:W1:Y:S02]  /*685c0*/  S2R R5, SR_TID.X ;  /* 0x0000000000057919 */ /* 0x000e640000002100 */
[----:B------:R-:W-:-:S04]  /*685d0*/  SEL R2, RZ, 0x4, P1 ;  /* 0x00000004ff027807 */ /* 0x000fc80000800000 */
[----:B------:R-:W-:Y:S01]  /*685e0*/  SEL R2, R2, RZ, !P0 ;  /* 0x000000ff02027207 */ /* 0x000fe20004000000 */
[----:B------:R-:W-:Y:S03]  /*685f0*/  STL [R1+0x164c], R6 ;  /* 0x00164c0601007387 */ /* 0x000fe60000100800 */
[----:B------:R-:W-:Y:S01]  /*68600*/  ISETP.NE.U32.AND P1, PT, R2, RZ, PT ;  /* 0x000000ff0200720c */ /* 0x000fe20003f25070 */
[----:B------:R-:W-:Y:S01]  /*68610*/  IMAD.MOV.U32 R2, RZ, RZ, R6 ;  /* 0x000000ffff027224 */ /* 0x000fe200078e0006 */
[----:B-1----:R-:W-:-:S04]  /*68620*/  SHF.R.U32.HI R5, RZ, 0x6, R5 ;  /* 0x00000006ff057819 */ /* 0x002fc80000011605 */
[----:B------:R-:W-:-:S04]  /*68630*/  SGXT.U32 R5, R5, 0x1 ;  /* 0x000000010505781a */ /* 0x000fc80000000000 */
[----:B------:R-:W-:Y:S02]  /*68640*/  LOP3.LUT R5, R5, 0x58, RZ, 0xfc, !PT ;  /* 0x0000005805057812 */ /* 0x000fe400078efcff */
[----:B----4-:R-:W-:-:S05]  /*68650*/  IADD3.X R37, R37, UR9, RZ, P2, !PT ;  /* 0x0000000925257c10 */ /* 0x010fca00097fe4ff */
[----:B------:R1:W-:Y:S01]  /*68660*/  STL [R1+0x1648], R37 ;  /* 0x0016482501007387 */ /* 0x0003e20000100800 */
[----:B------:R-:W-:-:S05]  /*68670*/  IMAD.MOV.U32 R3, RZ, RZ, R37 ;  /* 0x000000ffff037224 */ /* 0x000fca00078e0025 */
[----:B------:R4:W-:Y:S04]  /*68680*/  LDGSTS.E [R4+-0x7ac00], [R2.64], P1 ;  /* 0x8540000002047fae */ /* 0x0009e8000892184c */
[----:B-1----:R-:W3:Y:S01]  /*68690*/  LDL.LU R37, [R1+0x1678] ;  /* 0x0016780001257983 */ /* 0x002ee20000300800 */
[----:B------:R-:W-:-:S03]  /*686a0*/  ISETP.GE.AND P1, PT, R5, UR6, PT ;  /* 0x0000000605007c0c */ /* 0x000fc6000bf26270 */
[----:B------:R-:W1:Y:S01]  /*686b0*/  S2R R5, SR_TID.X ;  /* 0x0000000000057919 */ /* 0x000e620000002100 */
[----:B----4-:R-:W-:-:S03]  /*686c0*/  SEL R2, RZ, 0x4, P1 ;  /* 0x00000004ff027807 */ /* 0x010fc60000800000 */
[----:B------:R-:W4:Y:S01]  /*686d0*/  LDL.LU R6, [R1+0x168c] ;  /* 0x00168c0001067983 */ /* 0x000f220000300800 */
[----:B------:R-:W-:Y:S02]  /*686e0*/  SEL R2, R2, RZ, !P0 ;  /* 0x000000ff02027207 */ /* 0x000fe40004000000 */
[----:B------:R-:W-:Y:S02]  /*686f0*/  IADD3 R7, P2, R7, UR14, RZ ;  /* 0x0000000e07077c10 */ /* 0x000fe4000ff5e0ff */
[----:B------:R-:W-:-:S03]  /*68700*/  ISETP.NE.U32.AND P1, PT, R2, RZ, PT ;  /* 0x000000ff0200720c */ /* 0x000fc60003f25070 */
[----:B------:R-:W-:Y:S01]  /*68710*/  IMAD.MOV.U32 R2, RZ, RZ, R7 ;  /* 0x000000ffff027224 */ /* 0x000fe200078e0007 */
[----:B-1----:R-:W-:-:S04]  /*68720*/  SHF.R.U32.HI R5, RZ, 0x6, R5 ;  /* 0x00000006ff057819 */ /* 0x002fc80000011605 */
[----:B------:R-:W-:-:S04]  /*68730*/  SGXT.U32 R5, R5, 0x1 ;  /* 0x000000010505781a */ /* 0x000fc80000000000 */
[----:B------:R-:W-:Y:S01]  /*68740*/  LOP3.LUT R5, R5, 0x5c, RZ, 0xfc, !PT ;  /* 0x0000005c05057812 */ /* 0x000fe200078efcff */
[----:B------:R-:W-:Y:S01]  /*68750*/  STL [R1+0x165c], R7 ;  /* 0x00165c0701007387 */ /* 0x000fe20000100800 */
[----:B-----5:R-:W-:-:S05]  /*68760*/  IADD3.X R39, R39, UR9, RZ, P2, !PT ;  /* 0x0000000927277c10 */ /* 0x020fca00097fe4ff */
[----:B------:R-:W-:Y:S01]  /*68770*/  IMAD.MOV.U32 R3, RZ, RZ, R39 ;  /* 0x000000ffff037224 */ /* 0x000fe200078e0027 */
[----:B------:R1:W-:Y:S04]  /*68780*/  STL [R1+0x1658], R39 ;  /* 0x0016582701007387 */ /* 0x0003e80000100800 */
[----:B------:R5:W-:Y:S01]  /*68790*/  LDGSTS.E [R4+-0x7a800], [R2.64], P1 ;  /* 0x8580000002047fae */ /* 0x000be2000892184c */
[----:B------:R-:W-:Y:S02]  /*687a0*/  ISETP.GE.AND P1, PT, R5, UR6, PT ;  /* 0x0000000605007c0c */ /* 0x000fe4000bf26270 */
[----:B------:R-:W-:Y:S01]  /*687b0*/  IADD3 R38, P2, R38, UR14, RZ ;  /* 0x0000000e26267c10 */ /* 0x000fe2000ff5e0ff */
[----:B-1----:R-:W4:Y:S04]  /*687c0*/  LDL.LU R39, [R1+0x1688] ;  /* 0x0016880001277983 */ /* 0x002f280000300800 */
[----:B------:R-:W4:Y:S01]  /*687d0*/  LDL.LU R7, [R1+0x169c] ;  /* 0x00169c0001077983 */ /* 0x000f220000300800 */
[----:B-----5:R-:W-:-:S04]  /*687e0*/  SEL R2, RZ, 0x4, P1 ;  /* 0x00000004ff027807 */ /* 0x020fc80000800000 */
[----:B------:R-:W-:Y:S02]  /*687f0*/  SEL R2, R2, RZ, !P0 ;  /* 0x000000ff02027207 */ /* 0x000fe40004000000 */
[----:B--2---:R-:W-:Y:S01]  /*68800*/  IADD3.X R42, R42, UR9, RZ, P2, !PT ;  /* 0x000000092a2a7c10 */ /* 0x004fe200097fe4ff */
[----:B------:R1:W-:Y:S01]  /*68810*/  STL [R1+0x166c], R38 ;  /* 0x00166c2601007387 */ /* 0x0003e20000100800 */
[----:B------:R-:W-:Y:S02]  /*68820*/  ISETP.NE.U32.AND P1, PT, R2, RZ, PT ;  /* 0x000000ff0200720c */ /* 0x000fe40003f25070 */
[----:B------:R-:W-:Y:S01]  /*68830*/  MOV R2, R38 ;  /* 0x0000002600027202 */ /* 0x000fe20000000f00 */
[----:B------:R-:W-:Y:S04]  /*68840*/  STL [R1+0x1668], R42 ;  /* 0x0016682a01007387 */ /* 0x000fe80000100800 */
[----:B-1----:R-:W2:Y:S04]  /*68850*/  LDL.LU R38, [R1+0x1698] ;  /* 0x0016980001267983 */ /* 0x002ea80000300800 */
[----:B------:R-:W1:Y:S01]  /*68860*/  S2R R5, SR_TID.X ;  /* 0x0000000000057919 */ /* 0x000e620000002100 */
[----:B------:R-:W-:-:S05]  /*68870*/  IMAD.MOV.U32 R3, RZ, RZ, R42 ;  /* 0x000000ffff037224 */ /* 0x000fca00078e002a */
[----:B------:R5:W-:Y:S01]  /*68880*/  LDGSTS.E [R4+-0x7a400], [R2.64], P1 ;  /* 0x85c0000002047fae */ /* 0x000be2000892184c */
[----:B-1----:R-:W-:-:S04]  /*68890*/  SHF.R.U32.HI R5, RZ, 0x6, R5 ;  /* 0x00000006ff057819 */ /* 0x002fc80000011605 */
[----:B------:R-:W-:-:S04]  /*688a0*/  SGXT.U32 R5, R5, 0x1 ;  /* 0x000000010505781a */ /* 0x000fc80000000000 */
[----:B------:R-:W-:-:S04]  /*688b0*/  LOP3.LUT R5, R5, 0x60, RZ, 0xfc, !PT ;  /* 0x0000006005057812 */ /* 0x000fc800078efcff */
[----:B------:R-:W-:Y:S02]  /*688c0*/  ISETP.GE.AND P1, PT, R5, UR6, PT ;  /* 0x0000000605007c0c */ /* 0x000fe4000bf26270 */
[----:B------:R-:W-:Y:S02]  /*688d0*/  IADD3 R36, P2, R36, UR14, RZ ;  /* 0x0000000e24247c10 */ /* 0x000fe4000ff5e0ff */
[----:B-----5:R-:W-:-:S04]  /*688e0*/  SEL R2, RZ, 0x4, P1 ;  /* 0x00000004ff027807 */ /* 0x020fc80000800000 */
[----:B------:R-:W-:Y:S01]  /*688f0*/  SEL R2, R2, RZ, !P0 ;  /* 0x000000ff02027207 */ /* 0x000fe20004000000 */
[----:B------:R-:W-:Y:S03]  /*68900*/  STL [R1+0x167c], R36 ;  /* 0x00167c2401007387 */ /* 0x000fe60000100800 */
[----:B------:R-:W-:Y:S01]  /*68910*/  ISETP.NE.U32.AND P1, PT, R2, RZ, PT ;  /* 0x000000ff0200720c */ /* 0x000fe20003f25070 */
[----:B------:R-:W-:Y:S01]  /*68920*/  IMAD.MOV.U32 R2, RZ, RZ, R36 ;  /* 0x000000ffff027224 */ /* 0x000fe200078e0024 */
[----:B------:R-:W1:Y:S02]  /*68930*/  S2R R5, SR_TID.X ;  /* 0x0000000000057919 */ /* 0x000e640000002100 */
[----:B-1----:R-:W-:-:S04]  /*68940*/  SHF.R.U32.HI R5, RZ, 0x6, R5 ;  /* 0x00000006ff057819 */ /* 0x002fc80000011605 */
[----:B------:R-:W-:-:S04]  /*68950*/  SGXT.U32 R5, R5, 0x1 ;  /* 0x000000010505781a */ /* 0x000fc80000000000 */
[----:B------:R-:W-:Y:S02]  /*68960*/  LOP3.LUT R5, R5, 0x64, RZ, 0xfc, !PT ;  /* 0x0000006405057812 */ /* 0x000fe400078efcff */
[----:B---3--:R-:W-:-:S05]  /*68970*/  IADD3.X R37, R37, UR9, RZ, P2, !PT ;  /* 0x0000000925257c10 */ /* 0x008fca00097fe4ff */
[----:B------:R1:W-:Y:S01]  /*68980*/  STL [R1+0x1678], R37 ;  /* 0x0016782501007387 */ /* 0x0003e20000100800 */
[----:B------:R-:W-:-:S05]  /*68990*/  IMAD.MOV.U32 R3, RZ, RZ, R37 ;  /* 0x000000ffff037224 */ /* 0x000fca00078e0025 */
[----:B------:R3:W-:Y:S04]  /*689a0*/  LDGSTS.E [R4+-0x7a000], [R2.64], P1 ;  /* 0x8600000002047fae */ /* 0x0007e8000892184c */
[----:B-1----:R-:W5:Y:S04]  /*689b0*/  LDL.LU R37, [R1+0x14ec] ;  /* 0x0014ec0001257983 */ /* 0x002f680000300800 */
[----:B------:R-:W5:Y:S01]  /*689c0*/  LDL.LU R36, [R1+0x14f0] ;  /* 0x0014f00001247983 */ /* 0x000f620000300800 */
[----:B------:R-:W-:Y:S02]  /*689d0*/  ISETP.GE.AND P1, PT, R5, UR6, PT ;  /* 0x0000000605007c0c */ /* 0x000fe4000bf26270 */
[----:B----4-:R-:W-:-:S02]  /*689e0*/  IADD3 R6, P2, R6, UR14, RZ ;  /* 0x0000000e06067c10 */ /* 0x010fc4000ff5e0ff */
[----:B---3--:R-:W-:-:S04]  /*689f0*/  SEL R2, RZ, 0x4, P1 ;  /* 0x00000004ff027807 */ /* 0x008fc80000800000 */
[----:B------:R-:W-:Y:S01]  /*68a00*/  SEL R2, R2, RZ, !P0 ;  /* 0x000000ff02027207 */ /* 0x000fe20004000000 */
[----:B------:R1:W-:Y:S03]  /*68a10*/  STL [R1+0x168c], R6 ;  /* 0x00168c0601007387 */ /* 0x0003e60000100800 */
[----:B------:R-:W-:Y:S01]  /*68a20*/  ISETP.NE.U32.AND P1, PT, R2, RZ, PT ;  /* 0x000000ff0200720c */ /* 0x000fe20003f25070 */
[----:B------:R-:W-:Y:S01]  /*68a30*/  IMAD.MOV.U32 R2, RZ, RZ, R6 ;  /* 0x000000ffff027224 */ /* 0x000fe200078e0006 */
[----:B------:R-:W-:-:S05]  /*68a40*/  IADD3.X R39, R39, UR9, RZ, P2, !PT ;  /* 0x0000000927277c10 */ /* 0x000fca00097fe4ff */
[----:B------:R3:W-:Y:S01]  /*68a50*/  STL [R1+0x1688], R39 ;  /* 0x0016882701007387 */ /* 0x0007e20000100800 */
[----:B------:R-:W-:-:S03]  /*68a60*/  IADD3 R7, P2, R7, UR14, RZ ;  /* 0x0000000e07077c10 */ /* 0x000fc6000ff5e0ff */
[----:B------:R-:W4:Y:S04]  /*68a70*/  LDL.LU R43, [R1+0x14dc] ;  /* 0x0014dc00012b7983 */ /* 0x000f280000300800 */
[----:B-1----:R-:W4:Y:S01]  /*68a80*/  LDL.LU R6, [R1+0x14e0] ;  /* 0x0014e00001067983 */ /* 0x002f220000300800 */
[----:B------:R-:W-:-:S03]  /*68a90*/  IMAD.MOV.U32 R3, RZ, RZ, R39 ;  /* 0x000000ffff037224 */ /* 0x000fc600078e0027 */
[----:B---3--:R-:W3:Y:S01]  /*68aa0*/  LDL.LU R39, [R1+0x14d0] ;  /* 0x0014d00001277983 */ /* 0x008ee20000300800 */
[----:B--2---:R-:W-:-:S03]  /*68ab0*/  IADD3.X R38, R38, UR9, RZ, P2, !PT ;  /* 0x0000000926267c10 */ /* 0x004fc600097fe4ff */
[----:B------:R-:W-:Y:S04]  /*68ac0*/  STL [R1+0x169c], R7 ;  /* 0x00169c0701007387 */ /* 0x000fe80000100800 */
[----:B------:R1:W-:Y:S04]  /*68ad0*/  STL [R1+0x1698], R38 ;  /* 0x0016982601007387 */ /* 0x0003e80000100800 */
[----:B------:R-:W3:Y:S04]  /*68ae0*/  LDL.LU R42, [R1+0x14cc] ;  /* 0x0014cc00012a7983 */ /* 0x000ee80000300800 */
[----:B------:R-:W1:Y:S04]  /*68af0*/  S2R R5, SR_TID.X ;  /* 0x0000000000057919 */ /* 0x000e680000002100 */
        /* <DEDUP_REMOVED lines=8> */
[----:B------:R-:W-:Y:S02]  /*68b80*/  IMAD.MOV.U32 R3, RZ, RZ, R38 ;  /* 0x000000ffff037224 */ /* 0x000fe400078e0026 */
[----:B------:R-:W3:Y:S01]  /*68b90*/  LDL.LU R38, [R1+0x14bc] ;  /* 0x0014bc0001267983 */ /* 0x000ee20000300800 */
[----:B------:R-:W-:Y:S02]  /*68ba0*/  ISETP.NE.U32.AND P1, PT, R2, RZ, PT ;  /* 0x000000ff0200720c */ /* 0x000fe40003f25070 */
[----:B------:R-:W-:Y:S02]  /*68bb0*/  MOV R2, R7 ;  /* 0x0000000700027202 */ /* 0x000fe40000000f00 */
[----:B------:R-:W3:Y:S09]  /*68bc0*/  LDL.LU R7, [R1+0x14c0] ;  /* 0x0014c00001077983 */ /* 0x000ef20000300800 */
[----:B------:R1:W-:Y:S02]  /*68bd0*/  LDGSTS.E [R4+-0x79800], [R2.64], P1 ;  /* 0x8680000002047fae */ /* 0x0003e4000892184c */
[----:B-1----:R-:W-:-:S04]  /*68be0*/  SHF.R.U32.HI R5, RZ, 0x6, R5 ;  /* 0x00000006ff057819 */ /* 0x002fc80000011605 */
[----:B------:R-:W-:-:S04]  /*68bf0*/  SGXT.U32 R5, R5, 0x1 ;  /* 0x000000010505781a */ /* 0x000fc80000000000 */
[----:B------:R-:W-:-:S04]  /*68c00*/  LOP3.LUT R5, R5, 0x6c, RZ, 0xfc, !PT ;  /* 0x0000006c05057812 */ /* 0x000fc800078efcff */
[----:B------:R-:W-:-:S04]  /*68c10*/  ISETP.GE.AND P1, PT, R5, UR6, PT ;  /* 0x0000000605007c0c */ /* 0x000fc8000bf26270 */
[----:B------:R-:W-:Y:S01]  /*68c20*/  SEL R2, RZ, 0x4, P1 ;  /* 0x00000004ff027807 */ /* 0x000fe20000800000 */
[----:B------:R-:W1:Y:S03]  /*68c30*/  S2R R5, SR_TID.X ;  /* 0x0000000000057919 */ /* 0x000e660000002100 */
[----:B------:R-:W-:-:S04]  /*68c40*/  SEL R2, R2, RZ, !P0 ;  /* 0x000000ff02027207 */ /* 0x000fc80004000000 */
[----:B------:R-:W-:Y:S02]  /*68c50*/  ISETP.NE.U32.AND P1, PT, R2, RZ, PT ;  /* 0x000000ff0200720c */ /* 0x000fe40003f25070 */
[----:B-1----:R-:W-:-:S04]  /*68c60*/  SHF.R.U32.HI R5, RZ, 0x6, R5 ;  /* 0x00000006ff057819 */ /* 0x002fc80000011605 */
[----:B------:R-:W-:-:S04]  /*68c70*/  SGXT.U32 R5, R5, 0x1 ;  /* 0x000000010505781a */ /* 0x000fc80000000000 */
[----:B------:R-:W-:Y:S02]  /*68c80*/  LOP3.LUT R5, R5, 0x70, RZ, 0xfc, !PT ;  /* 0x0000007005057812 */ /* 0x000fe400078efcff */
[----:B-----5:R-:W-:-:S04]  /*68c90*/  IADD3 R36, P2, R36, UR14, RZ ;  /* 0x0000000e24247c10 */ /* 0x020fc8000ff5e0ff */
[----:B------:R-:W-:Y:S01]  /*68ca0*/  IADD3.X R37, R37, UR9, RZ, P2, !PT ;  /* 0x0000000925257c10 */ /* 0x000fe200097fe4ff */
[----:B------:R-:W-:Y:S01]  /*68cb0*/  STL [R1+0x14f0], R36 ;  /* 0x0014f02401007387 */ /* 0x000fe20000100800 */
[----:B------:R-:W-:-:S03]  /*68cc0*/  IMAD.MOV.U32 R2, RZ, RZ, R36 ;  /* 0x000000ffff027224 */ /* 0x000fc600078e0024 */
[----:B------:R1:W-:Y:S01]  /*68cd0*/  STL [R1+0x14ec], R37 ;  /* 0x0014ec2501007387 */ /* 0x0003e20000100800 */
[----:B------:R-:W-:-:S05]  /*68ce0*/  IMAD.MOV.U32 R3, RZ, RZ, R37 ;  /* 0x000000ffff037224 */ /* 0x000fca00078e0025 */
[----:B------:R5:W-:Y:S04]  /*68cf0*/  LDGSTS.E [R4+-0x79400], [R2.64], P1 ;  /* 0x86c0000002047fae */ /* 0x000be8000892184c */
[----:B-1----:R-:W2:Y:S04]  /*68d00*/  LDL.LU R37, [R1+0x14ac] ;  /* 0x0014ac0001257983 */ /* 0x002ea80000300800 */
[----:B------:R-:W2:Y:S01]  /*68d10*/  LDL.LU R36, [R1+0x14b0] ;  /* 0x0014b00001247983 */ /* 0x000ea20000300800 */
[----:B------:R-:W-:-:S04]  /*68d20*/  ISETP.GE.AND P1, PT, R5, UR6, PT ;  /* 0x0000000605007c0c */ /* 0x000fc8000bf26270 */
[----:B-----5:R-:W-:-:S04]  /*68d30*/  SEL R2, RZ, 0x4, P1 ;  /* 0x00000004ff027807 */ /* 0x020fc80000800000 */
[----:B------:R-:W-:-:S04]  /*68d40*/  SEL R2, R2, RZ, !P0 ;  /* 0x000000ff02027207 */ /* 0x000fc80004000000 */
[----:B------:R-:W-:Y:S02]  /*68d50*/  ISETP.NE.U32.AND P1, PT, R2, RZ, PT ;  /* 0x000000ff0200720c */ /* 0x000fe40003f25070 */
[----:B----4-:R-:W-:-:S04]  /*68d60*/  IADD3 R6, P2, R6, UR14, RZ ;  /* 0x0000000e06067c10 */ /* 0x010fc8000ff5e0ff */
[----:B------:R-:W-:Y:S02]  /*68d70*/  IADD3.X R43, R43, UR9, RZ, P2, !PT ;  /* 0x000000092b2b7c10 */ /* 0x000fe400097fe4ff */
[----:B---3--:R-:W-:Y:S01]  /*68d80*/  IADD3 R39, P2, R39, UR14, RZ ;  /* 0x0000000e27277c10 */ /* 0x008fe2000ff5e0ff */
[----:B------:R-:W-:Y:S01]  /*68d90*/  IMAD.MOV.U32 R2, RZ, RZ, R6 ;  /* 0x000000ffff027224 */ /* 0x000fe200078e0006 */
[----:B------:R1:W-:Y:S01]  /*68da0*/  STL [R1+0x14e0], R6 ;  /* 0x0014e00601007387 */ /* 0x0003e20000100800 */
[----:B------:R-:W-:-:S03]  /*68db0*/  IMAD.MOV.U32 R3, RZ, RZ, R43 ;  /* 0x000000ffff037224 */ /* 0x000fc600078e002b */
[----:B------:R-:W-:Y:S04]  /*68dc0*/  STL [R1+0x14dc], R43 ;  /* 0x0014dc2b01007387 */ /* 0x000fe80000100800 */
[----:B------:R3:W-:Y:S01]  /*68dd0*/  LDGSTS.E [R4+-0x79000], [R2.64], P1 ;  /* 0x8700000002047fae */ /* 0x0007e2000892184c */
[----:B------:R-:W-:-:S03]  /*68de0*/  IADD3.X R42, R42, UR9, RZ, P2, !PT ;  /* 0x000000092a2a7c10 */ /* 0x000fc600097fe4ff */
[----:B-1----:R-:W4:Y:S04]  /*68df0*/  LDL.LU R6, [R1+0x1504] ;  /* 0x0015040001067983 */ /* 0x002f280000300800 */
        /* <DEDUP_REMOVED lines=13> */
[----:B------:R-:W-:-:S11]  /*68ed0*/  MOV R2, R39 ;  /* 0x0000002700027202 */ /* 0x000fd60000000f00 */
[----:B------:R5:W-:Y:S01]  /*68ee0*/  LDGSTS.E [R4+-0x78c00], [R2.64], P1 ;  /* 0x8740000002047fae */ /* 0x000be2000892184c */
[----:B-1----:R-:W-:-:S04]  /*68ef0*/  SHF.R.U32.HI R5, RZ, 0x6, R5 ;  /* 0x00000006ff057819 */ /* 0x002fc80000011605 */
[----:B------:R-:W-:-:S04]  /*68f00*/  SGXT.U32 R5, R5, 0x1 ;  /* 0x000000010505781a */ /* 0x000fc80000000000 */
[----:B------:R-:W-:-:S04]  /*68f10*/  LOP3.LUT R5, R5, 0x78, RZ, 0xfc, !PT ;  /* 0x0000007805057812 */ /* 0x000fc800078efcff */
[----:B------:R-:W-:Y:S02]  /*68f20*/  ISETP.GE.AND P1, PT, R5, UR6, PT ;  /* 0x0000000605007c0c */ /* 0x000fe4000bf26270 */
[----:B------:R-:W1:Y:S02]  /*68f30*/  S2R R5, SR_TID.X ;  /* 0x0000000000057919 */ /* 0x000e640000002100 */
[----:B-----5:R-:W-:-:S04]  /*68f40*/  SEL R2, RZ, 0x4, P1 ;  /* 0x00000004ff027807 */ /* 0x020fc80000800000 */
[----:B------:R-:W-:Y:S02]  /*68f50*/  SEL R2, R2, RZ, !P0 ;  /* 0x000000ff02027207 */ /* 0x000fe40004000000 */
[----:B------:R-:W-:Y:S02]  /*68f60*/  IADD3 R7, P2, R7, UR14, RZ ;  /* 0x0000000e07077c10 */ /* 0x000fe4000ff5e0ff */
[----:B------:R-:W-:Y:S02]  /*68f70*/  ISETP.NE.U32.AND P1, PT, R2, RZ, PT ;  /* 0x000000ff0200720c */ /* 0x000fe40003f25070 */
[----:B------:R-:W-:Y:S01]  /*68f80*/  IADD3.X R38, R38, UR9, RZ, P2, !PT ;  /* 0x0000000926267c10 */ /* 0x000fe200097fe4ff */
[----:B------:R-:W-:-:S04]  /*68f90*/  IMAD.MOV.U32 R2, RZ, RZ, R7 ;  /* 0x000000ffff027224 */ /* 0x000fc800078e0007 */
[----:B------:R-:W-:Y:S01]  /*68fa0*/  IMAD.MOV.U32 R3, RZ, RZ, R38 ;  /* 0x000000ffff037224 */ /* 0x000fe200078e0026 */
[----:B-1----:R-:W-:-:S05]  /*68fb0*/  SHF.R.U32.HI R5, RZ, 0x6, R5 ;  /* 0x00000006ff057819 */ /* 0x002fca0000011605 */
[----:B------:R1:W-:Y:S01]  /*68fc0*/  LDGSTS.E [R4+-0x78800], [R2.64], P1 ;  /* 0x8780000002047fae */ /* 0x0003e2000892184c */
[----:B------:R-:W-:-:S04]  /*68fd0*/  SGXT.U32 R5, R5, 0x1 ;  /* 0x000000010505781a */ /* 0x000fc80000000000 */
[----:B------:R-:W-:Y:S01]  /*68fe0*/  LOP3.LUT R5, R5, 0x7c, RZ, 0xfc, !PT ;  /* 0x0000007c05057812 */ /* 0x000fe200078efcff */
[----:B------:R5:W-:Y:S03]  /*68ff0*/  STL [R1+0x14c0], R7 ;  /* 0x0014c00701007387 */ /* 0x000be60000100800 */
[----:B------:R-:W-:Y:S02]  /*69000*/  ISETP.GE.AND P1, PT, R5, UR6, PT ;  /* 0x0000000605007c0c */ /* 0x000fe4000bf26270 */
[----:B------:R-:W1:Y:S04]  /*69010*/  S2R R5, SR_TID.X ;  /* 0x0000000000057919 */ /* 0x000e680000002100 */
[----:B------:R1:W-:Y:S04]  /*69020*/  STL [R1+0x14bc], R38 ;  /* 0x0014bc2601007387 */ /* 0x0003e80000100800 */
[----:B-----5:R-:W5:Y:S04]  /*69030*/  LDL.LU R7, [R1+0x1514] ;  /* 0x0015140001077983 */ /* 0x020f680000300800 */
[----:B-1----:R-:W5:Y:S01]  /*69040*/  LDL.LU R38, [R1+0x1510] ;  /* 0x0015100001267983 */ /* 0x002f620000300800 */
[----:B------:R-:W-:-:S04]  /*69050*/  SEL R2, RZ, 0x4, P1 ;  /* 0x00000004ff027807 */ /* 0x000fc80000800000 */
[----:B------:R-:W-:-:S04]  /*69060*/  SEL R2, R2, RZ, !P0 ;  /* 0x000000ff02027207 */ /* 0x000fc80004000000 */
[----:B------:R-:W-:Y:S02]  /*69070*/  ISETP.NE.U32.AND P1, PT, R2, RZ, PT ;  /* 0x000000ff0200720c */ /* 0x000fe40003f25070 */
[----:B------:R-:W-:-:S04]  /*69080*/  SHF.R.U32.HI R5, RZ, 0x6, R5 ;  /* 0x00000006ff057819 */ /* 0x000fc80000011605 */
[----:B------:R-:W-:Y:S02]  /*69090*/  SGXT.U32 R5, R5, 0x1 ;  /* 0x000000010505781a */ /* 0x000fe40000000000 */
[----:B------:R-:W-:Y:S02]  /*690a0*/  IADD3 R0, R0, 0x100000, RZ ;  /* 0x0010000000007810 */ /* 0x000fe40007ffe0ff */
[----:B------:R-:W-:Y:S02]  /*690b0*/  LOP3.LUT R5, R5, 0x2, RZ, 0xfc, !PT ;  /* 0x0000000205057812 */ /* 0x000fe400078efcff */
[----:B--2---:R-:W-:-:S04]  /*690c0*/  IADD3 R36, P2, R36, UR14, RZ ;  /* 0x0000000e24247c10 */ /* 0x004fc8000ff5e0ff */
[----:B------:R-:W-:Y:S01]  /*690d0*/  IADD3.X R37, R37, UR9, RZ, P2, !PT ;  /* 0x0000000925257c10 */ /* 0x000fe200097fe4ff */
[----:B------:R-:W-:-:S04]  /*690e0*/  IMAD.MOV.U32 R2, RZ, RZ, R36 ;  /* 0x000000ffff027224 */ /* 0x000fc800078e0024 */
[----:B------:R-:W-:Y:S01]  /*690f0*/  IMAD.MOV.U32 R3, RZ, RZ, R37 ;  /* 0x000000ffff037224 */ /* 0x000fe200078e0025 */
[----:B------:R1:W-:Y:S04]  /*69100*/  STL [R1+0x14b0], R36 ;  /* 0x0014b02401007387 */ /* 0x0003e80000100800 */
[----:B------:R2:W-:Y:S01]  /*69110*/  LDGSTS.E [R0+-0x78400], [R2.64], P1 ;  /* 0x87c0000002007fae */ /* 0x0005e2000892184c */
[----:B------:R-:W-:-:S03]  /*69120*/  ISETP.GE.AND P1, PT, R5, UR6, PT ;  /* 0x0000000605007c0c */ /* 0x000fc6000bf26270 */
[----:B------:R-:W2:Y:S04]  /*69130*/  S2R R5, SR_TID.X ;  /* 0x0000000000057919 */ /* 0x000ea80000002100 */
[----:B------:R2:W-:Y:S04]  /*69140*/  STL [R1+0x14ac], R37 ;  /* 0x0014ac2501007387 */ /* 0x0005e80000100800 */
[----:B-1----:R-:W5:Y:S04]  /*69150*/  LDL.LU R36, [R1+0x1524] ;  /* 0x0015240001247983 */ /* 0x002f680000300800 */
[----:B------:R-:W5:Y:S01]  /*69160*/  LDL.LU R39, [R1+0x1520] ;  /* 0x0015200001277983 */ /* 0x000f620000300800 */
[----:B--2---:R-:W-:-:S02]  /*69170*/  SEL R0, RZ, 0x4, P1 ;  /* 0x00000004ff007807 */ /* 0x004fc40000800000 */
[----:B------:R-:W-:Y:S02]  /*69180*/  SHF.R.S32.HI R43, RZ, 0x6, R5 ;  /* 0x00000006ff2b7819 */ /* 0x000fe40000011405 */
[----:B------:R-:W-:Y:S02]  /*69190*/  LOP3.LUT R37, R5, 0x3f, RZ, 0xc0, !PT ;  /* 0x0000003f05257812 */ /* 0x000fe400078ec0ff */
[----:B------:R-:W-:Y:S02]  /*691a0*/  SGXT R43, R43, 0x1 ;  /* 0x000000012b2b781a */ /* 0x000fe40000000200 */
[----:B------:R-:W-:Y:S02]  /*691b0*/  SHF.L.U32 R37, R37, 0x2, RZ ;  /* 0x0000000225257819 */ /* 0x000fe400000006ff */
[----:B------:R-:W-:Y:S02]  /*691c0*/  SEL R0, R0, RZ, !P0 ;  /* 0x000000ff00007207 */ /* 0x000fe40004000000 */
[----:B------:R-:W-:-:S02]  /*691d0*/  LOP3.LUT R37, R37, 0x120, R43, 0x78, !PT ;  /* 0x0000012025257812 */ /* 0x000fc400078e782b */
[----:B------:R-:W-:Y:S01]  /*691e0*/  ISETP.NE.U32.AND P1, PT, R0, RZ, PT ;  /* 0x000000ff0000720c */ /* 0x000fe20003f25070 */
[----:B------:R-:W-:Y:S01]  /*691f0*/  IMAD.U32 R0, RZ, RZ, UR8 ;  /* 0x00000008ff007e24 */ /* 0x000fe2000f8e00ff */
[----:B------:R-:W-:-:S05]  /*69200*/  LOP3.LUT R37, R37, 0x40, RZ, 0x3c, !PT ;  /* 0x0000004025257812 */ /* 0x000fca00078e3cff */
[----:B------:R-:W-:Y:S02]  /*69210*/  IMAD R0, R0, 0x8000, R37 ;  /* 0x0000800000007824 */ /* 0x000fe400078e0225 */
[----:B------:R-:W2:Y:S01]  /*69220*/  LDL.LU R37, [R1+0x1534] ;  /* 0x0015340001257983 */ /* 0x000ea20000300800 */
[----:B----4-:R-:W-:-:S05]  /*69230*/  IADD3 R6, P2, R6, UR14, RZ ;  /* 0x0000000e06067c10 */ /* 0x010fca000ff5e0ff */
[----:B------:R-:W-:Y:S01]  /*69240*/  STL [R1+0x1504], R6 ;  /* 0x0015040601007387 */ /* 0x000fe20000100800 */
[----:B---3--:R-:W-:-:S05]  /*69250*/  IADD3.X R42, R42, UR9, RZ, P2, !PT ;  /* 0x000000092a2a7c10 */ /* 0x008fca00097fe4ff */
[----:B------:R1:W-:Y:S01]  /*69260*/  STL [R1+0x1500], R42 ;  /* 0x0015002a01007387 */ /* 0x0003e20000100800 */
[----:B------:R-:W-:-:S03]  /*69270*/  IMAD.MOV.U32 R3, RZ, RZ, R42 ;  /* 0x000000ffff037224 */ /* 0x000fc600078e002a */
[----:B-1----:R-:W3:Y:S01]  /*69280*/  LDL.LU R42, [R1+0x1530] ;  /* 0x00153000012a7983 */ /* 0x002ee20000300800 */
[----:B------:R-:W-:Y:S01]  /*69290*/  IADD3 R4, R0, 0x100000, RZ ;  /* 0x0010000000047810 */ /* 0x000fe20007ffe0ff */
[----:B------:R-:W-:Y:S02]  /*692a0*/  IMAD.MOV.U32 R2, RZ, RZ, R6 ;  /* 0x000000ffff027224 */ /* 0x000fe400078e0006 */
[----:B------:R-:W4:Y:S01]  /*692b0*/  LDL.LU R6, [R1+0x1544] ;  /* 0x0015440001067983 */ /* 0x000f220000300800 */
[----:B------:R-:W-:-:S03]  /*692c0*/  SHF.R.U32.HI R5, RZ, 0x6, R5 ;  /* 0x00000006ff057819 */ /* 0x000fc60000011605 */
[----:B------:R1:W-:Y:S01]  /*692d0*/  LDGSTS.E [R4+-0x7fe00], [R2.64], P1 ;  /* 0x8020000002047fae */ /* 0x0003e2000892184c */
[----:B------:R-:W-:-:S04]  /*692e0*/  SGXT.U32 R5, R5, 0x1 ;  /* 0x000000010505781a */ /* 0x000fc80000000000 */
[----:B------:R-:W-:-:S04]  /*692f0*/  LOP3.LUT R5, R5, 0x6, RZ, 0xfc, !PT ;  /* 0x0000000605057812 */ /* 0x000fc800078efcff */
[----:B------:R-:W-:Y:S02]  /*69300*/  ISETP.GE.AND P1, PT, R5, UR6, PT ;  /* 0x0000000605007c0c */ /* 0x000fe4000bf26270 */
[----:B------:R-:W1:Y:S02]  /*69310*/  S2R R5, SR_TID.X ;  /* 0x0000000000057919 */ /* 0x000e640000002100 */
[----:B-1----:R-:W-:-:S04]  /*69320*/  SEL R2, RZ, 0x4, P1 ;  /* 0x00000004ff027807 */ /* 0x002fc80000800000 */
[----:B------:R-:W-:-:S04]  /*69330*/  SEL R2, R2, RZ, !P0 ;  /* 0x000000ff02027207 */ /* 0x000fc80004000000 */
[----:B------:R-:W-:Y:S02]  /*69340*/  ISETP.NE.U32.AND P1, PT, R2, RZ, PT ;  /* 0x000000ff0200720c */ /* 0x000fe40003f25070 */
[----:B------:R-:W-:-:S04]  /*69350*/  SHF.R.U32.HI R5, RZ, 0x6, R5 ;  /* 0x00000006ff057819 */ /* 0x000fc80000011605 */
[----:B------:R-:W-:-:S04]  /*69360*/  SGXT.U32 R5, R5, 0x1 ;  /* 0x000000010505781a */ /* 0x000fc80000000000 */
[----:B------:R-:W-:Y:S02]  /*69370*/  LOP3.LUT R5, R5, 0xa, RZ, 0xfc, !PT ;  /* 0x0000000a05057812 */ /* 0x000fe400078efcff */
[----:B-----5:R-:W-:-:S04]  /*69380*/  IADD3 R7, P2, R7, UR14, RZ ;  /* 0x0000000e07077c10 */ /* 0x020fc8000ff5e0ff */
[----:B------:R-:W-:Y:S01]  /*69390*/  IADD3.X R38, R38, UR9, RZ, P2, !PT ;  /* 0x0000000926267c10 */ /* 0x000fe200097fe4ff */
[----:B------:R-:W-:Y:S03]  /*693a0*/  STL [R1+0x1514], R7 ;  /* 0x0015140701007387 */ /* 0x000fe60000100800 */
[----:B------:R-:W-:Y:S01]  /*693b0*/  MOV R3, R38 ;  /* 0x0000002600037202 */ /* 0x000fe20000000f00 */
[----:B------:R1:W-:Y:S04]  /*693c0*/  STL [R1+0x1510], R38 ;  /* 0x0015102601007387 */ /* 0x0003e80000100800 */
[----:B-1----:R-:W5:Y:S01]  /*693d0*/  LDL.LU R38, [R1+0x1540] ;  /* 0x0015400001267983 */ /* 0x002f620000300800 */
[----:B------:R-:W-:-:S03]  /*693e0*/  IMAD.MOV.U32 R2, RZ, RZ, R7 ;  /* 0x000000ffff027224 */ /* 0x000fc600078e0007 */
[----:B------:R-:W5:Y:S04]  /*693f0*/  LDL.LU R7, [R1+0x1554] ;  /* 0x0015540001077983 */ /* 0x000f680000300800 */
[----:B------:R1:W-:Y:S01]  /*69400*/  LDGSTS.E [R4+-0x7fa00], [R2.64], P1 ;  /* 0x8060000002047fae */ /* 0x0003e2000892184c */
[----:B------:R-:W-:-:S04]  /*69410*/  ISETP.GE.AND P1, PT, R5, UR6, PT ;  /* 0x0000000605007c0c */ /* 0x000fc8000bf26270 */
[----:B-1----:R-:W-:-:S04]  /*69420*/  SEL R2, RZ, 0x4, P1 ;  /* 0x00000004ff027807 */ /* 0x002fc80000800000 */
[----:B------:R-:W-:-:S04]  /*69430*/  SEL R2, R2, RZ, !P0 ;  /* 0x000000ff02027207 */ /* 0x000fc80004000000 */
[----:B------:R-:W-:Y:S02]  /*69440*/  ISETP.NE.U32.AND P1, PT, R2, RZ, PT ;  /* 0x000000ff0200720c */ /* 0x000fe40003f25070 */
[----:B------:R-:W-:-:S04]  /*69450*/  IADD3 R36, P2, R36, UR14, RZ ;  /* 0x0000000e24247c10 */ /* 0x000fc8000ff5e0ff */
[----:B------:R-:W-:Y:S01]  /*69460*/  IADD3.X R39, R39, UR9, RZ, P2, !PT ;  /* 0x0000000927277c10 */ /* 0x000fe200097fe4ff */
[----:B------:R-:W-:Y:S04]  /*69470*/  STL [R1+0x1524], R36 ;  /* 0x0015242401007387 */ /* 0x000fe80000100800 */
[----:B------:R1:W-:Y:S01]  /*69480*/  STL [R1+0x1520], R39 ;  /* 0x0015202701007387 */ /* 0x0003e20000100800 */
[----:B------:R-:W-:-:S03]  /*69490*/  IMAD.MOV.U32 R3, RZ, RZ, R39 ;  /* 0x000000ffff037224 */ /* 0x000fc600078e0027 */
[----:B-1----:R-:W5:Y:S01]  /*694a0*/  LDL.LU R39, [R1+0x1550] ;  /* 0x0015500001277983 */ /* 0x002f620000300800 */
[----:B------:R-:W-:-:S03]  /*694b0*/  IMAD.MOV.U32 R2, RZ, RZ, R36 ;  /* 0x000000ffff027224 */ /* 0x000fc600078e0024 */
[----:B------:R-:W5:Y:S04]  /*694c0*/  LDL.LU R36, [R1+0x1564] ;  /* 0x0015640001247983 */ /* 0x000f680000300800 */
[----:B------:R1:W-:Y:S01]  /*694d0*/  LDGSTS.E [R4+-0x7f600], [R2.64], P1 ;  /* 0x80a0000002047fae */ /* 0x0003e2000892184c */
[----:B--2---:R-:W-:-:S05]  /*694e0*/  IADD3 R37, P2, R37, UR14, RZ ;  /* 0x0000000e25257c10 */ /* 0x004fca000ff5e0ff */
[----:B------:R-:W-:Y:S01]  /*694f0*/  STL [R1+0x1534], R37 ;  /* 0x0015342501007387 */ /* 0x000fe20000100800 */
[----:B---3--:R-:W-:-:S05]  /*69500*/  IADD3.X R42, R42, UR9, RZ, P2, !PT ;  /* 0x000000092a2a7c10 */ /* 0x008fca00097fe4ff */
[----:B------:R2:W-:Y:S01]  /*69510*/  STL [R1+0x1530], R42 ;  /* 0x0015302a01007387 */ /* 0x0005e20000100800 */
[----:B-1----:R-:W-:-:S03]  /*69520*/  IMAD.MOV.U32 R3, RZ, RZ, R42 ;  /* 0x000000ffff037224 */ /* 0x002fc600078e002a */
[----:B--2---:R-:W2:Y:S04]  /*69530*/  LDL.LU R42, [R1+0x1560] ;  /* 0x00156000012a7983 */ /* 0x004ea80000300800 */
        /* <DEDUP_REMOVED lines=9> */
[----:B----4-:R-:W-:Y:S01]  /*695d0*/  IADD3 R6, P2, R6, UR14, RZ ;  /* 0x0000000e06067c10 */ /* 0x010fe2000ff5e0ff */
[----:B------:R-:W-:Y:S02]  /*695e0*/  IMAD.MOV.U32 R2, RZ, RZ, R37 ;  /* 0x000000ffff027224 */ /* 0x000fe400078e0025 */
[----:B------:R-:W3:Y:S04]  /*695f0*/  LDL.LU R37, [R1+0x1574] ;  /* 0x0015740001257983 */ /* 0x000ee80000300800 */
[----:B------:R-:W-:Y:S04]  /*69600*/  STL [R1+0x1544], R6 ;  /* 0x0015440601007387 */ /* 0x000fe80000100800 */
[----:B------:R4:W-:Y:S01]  /*69610*/  LDGSTS.E [R4+-0x7f200], [R2.64], P1 ;  /* 0x80e0000002047fae */ /* 0x0009e2000892184c */
[----:B-1----:R-:W-:-:S04]  /*69620*/  SHF.R.U32.HI R5, RZ, 0x6, R5 ;  /* 0x00000006ff057819 */ /* 0x002fc80000011605 */
[----:B------:R-:W-:-:S04]  /*69630*/  SGXT.U32 R5, R5, 0x1 ;  /* 0x000000010505781a */ /* 0x000fc80000000000 */
[----:B------:R-:W-:-:S04]  /*69640*/  LOP3.LUT R5, R5, 0x12, RZ, 0xfc, !PT ;  /* 0x0000001205057812 */ /* 0x000fc800078efcff */
[----:B------:R-:W-:Y:S02]  /*69650*/  ISETP.GE.AND P1, PT, R5, UR6, PT ;  /* 0x0000000605007c0c */ /* 0x000fe4000bf26270 */
[----:B------:R-:W1:Y:S02]  /*69660*/  S2R R5, SR_TID.X ;  /* 0x0000000000057919 */ /* 0x000e640000002100 */
[----:B----4-:R-:W-:-:S04]  /*69670*/  SEL R2, RZ, 0x4, P1 ;  /* 0x00000004ff027807 */ /* 0x010fc80000800000 */
[----:B------:R-:W-:Y:S02]  /*69680*/  SEL R2, R2, RZ, !P0 ;  /* 0x000000ff02027207 */ /* 0x000fe40004000000 */
[----:B-----5:R-:W-:-:S04]  /*69690*/  IADD3.X R38, R38, UR9, RZ, P2, !PT ;  /* 0x0000000926267c10 */ /* 0x020fc800097fe4ff */
[----:B------:R-:W-:Y:S01]  /*696a0*/  MOV R3, R38 ;  /* 0x0000002600037202 */ /* 0x000fe20000000f00 */
[----:B------:R4:W-:Y:S04]  /*696b0*/  STL [R1+0x1540], R38 ;  /* 0x0015402601007387 */ /* 0x0009e80000100800 */
[----:B----4-:R-:W4:Y:S01]  /*696c0*/  LDL.LU R38, [R1+0x1570] ;  /* 0x0015700001267983 */ /* 0x010f220000300800 */
[----:B------:R-:W-:Y:S02]  /*696d0*/  ISETP.NE.U32.AND P1, PT, R2, RZ, PT ;  /* 0x000000ff0200720c */ /* 0x000fe40003f25070 */
[----:B------:R-:W-:Y:S01]  /*696e0*/  IADD3 R7, P2, R7, UR14, RZ ;  /* 0x0000000e07077c10 */ /* 0x000fe2000ff5e0ff */
[----:B------:R-:W-:Y:S02]  /*696f0*/  IMAD.MOV.U32 R2, RZ, RZ, R6 ;  /* 0x000000ffff027224 */ /* 0x000fe400078e0006 */
[----:B------:R-:W5:Y:S01]  /*69700*/  LDL.LU R6, [R1+0x1584] ;  /* 0x0015840001067983 */ /* 0x000f620000300800 */
[----:B-1----:R-:W-:-:S03]  /*69710*/  SHF.R.U32.HI R5, RZ, 0x6, R5 ;  /* 0x00000006ff057819 */ /* 0x002fc60000011605 */
[----:B------:R-:W-:Y:S04]  /*69720*/  STL [R1+0x1554], R7 ;  /* 0x0015540701007387 */ /* 0x000fe80000100800 */
[----:B------:R1:W-:Y:S01]  /*69730*/  LDGSTS.E [R4+-0x7ee00], [R2.64], P1 ;  /* 0x8120000002047fae */ /* 0x0003e2000892184c */
[----:B------:R-:W-:-:S04]  /*69740*/  SGXT.U32 R5, R5, 0x1 ;  /* 0x000000010505781a */ /* 0x000fc80000000000 */
[----:B------:R-:W-:-:S04]  /*69750*/  LOP3.LUT R5, R5, 0x16, RZ, 0xfc, !PT ;  /* 0x0000001605057812 */ /* 0x000fc800078efcff */
[----:B------:R-:W-:-:S04]  /*69760*/  ISETP.GE.AND P1, PT, R5, UR6, PT ;  /* 0x0000000605007c0c */ /* 0x000fc8000bf26270 */
[----:B-1----:R-:W-:-:S04]  /*69770*/  SEL R2, RZ, 0x4, P1 ;  /* 0x00000004ff027807 */ /* 0x002fc80000800000 */
[----:B------:R-:W-:-:S04]  /*69780*/  SEL R2, R2, RZ, !P0 ;  /* 0x000000ff02027207 */ /* 0x000fc80004000000 */
[----:B------:R-:W-:Y:S01]  /*69790*/  ISETP.NE.U32.AND P1, PT, R2, RZ, PT ;  /* 0x000000ff0200720c */ /* 0x000fe20003f25070 */
[----:B------:R-:W-:Y:S01]  /*697a0*/  IMAD.MOV.U32 R2, RZ, RZ, R7 ;  /* 0x000000ffff027224 */ /* 0x000fe200078e0007 */
[----:B------:R-:W-:-:S05]  /*697b0*/  IADD3.X R39, R39, UR9, RZ, P2, !PT ;  /* 0x0000000927277c10 */ /* 0x000fca00097fe4ff */
[----:B------:R1:W-:Y:S01]  /*697c0*/  STL [R1+0x1550], R39 ;  /* 0x0015502701007387 */ /* 0x0003e20000100800 */
[----:B------:R-:W-:Y:S01]  /*697d0*/  IMAD.MOV.U32 R3, RZ, RZ, R39 ;  /* 0x000000ffff037224 */ /* 0x000fe200078e0027 */
[----:B------:R-:W-:-:S04]  /*697e0*/  IADD3 R36, P2, R36, UR14, RZ ;  /* 0x0000000e24247c10 */ /* 0x000fc8000ff5e0ff */
[----:B------:R2:W-:Y:S04]  /*697f0*/  LDGSTS.E [R4+-0x7ea00], [R2.64], P1 ;  /* 0x8160000002047fae */ /* 0x0005e8000892184c */
[----:B-1----:R-:W5:Y:S04]  /*69800*/  LDL.LU R39, [R1+0x1580] ;  /* 0x0015800001277983 */ /* 0x002f680000300800 */
[----:B------:R-:W5:Y:S04]  /*69810*/  LDL.LU R7, [R1+0x1594] ;  /* 0x0015940001077983 */ /* 0x000f680000300800 */
[----:B------:R-:W-:Y:S01]  /*69820*/  STL [R1+0x1564], R36 ;  /* 0x0015642401007387 */ /* 0x000fe20000100800 */
[----:B--2---:R-:W-:-:S05]  /*69830*/  IADD3.X R42, R42, UR9, RZ, P2, !PT ;  /* 0x000000092a2a7c10 */ /* 0x004fca00097fe4ff */
[----:B------:R1:W-:Y:S01]  /*69840*/  STL [R1+0x1560], R42 ;  /* 0x0015602a01007387 */ /* 0x0003e20000100800 */
[----:B------:R-:W-:-:S03]  /*69850*/  IMAD.MOV.U32 R3, RZ, RZ, R42 ;  /* 0x000000ffff037224 */ /* 0x000fc600078e002a */
        /* <DEDUP_REMOVED lines=10> */
[----:B---3--:R-:W-:Y:S01]  /*69900*/  IADD3 R37, P2, R37, UR14, RZ ;  /* 0x0000000e25257c10 */ /* 0x008fe2000ff5e0ff */
[----:B------:R-:W-:Y:S02]  /*69910*/  IMAD.MOV.U32 R2, RZ, RZ, R36 ;  /* 0x000000ffff027224 */ /* 0x000fe400078e0024 */
[----:B------:R-:W3:Y:S04]  /*69920*/  LDL.LU R36, [R1+0x15a4] ;  /* 0x0015a40001247983 */ /* 0x000ee80000300800 */
[----:B------:R-:W-:Y:S04]  /*69930*/  STL [R1+0x1574], R37 ;  /* 0x0015742501007387 */ /* 0x000fe80000100800 */
[----:B------:R1:W-:Y:S02]  /*69940*/  LDGSTS.E [R4+-0x7e600], [R2.64], P1 ;  /* 0x81a0000002047fae */ /* 0x0003e4000892184c */
[----:B-1----:R-:W-:-:S04]  /*69950*/  SHF.R.U32.HI R5, RZ, 0x6, R5 ;  /* 0x00000006ff057819 */ /* 0x002fc80000011605 */
[----:B------:R-:W-:-:S04]  /*69960*/  SGXT.U32 R5, R5, 0x1 ;  /* 0x000000010505781a */ /* 0x000fc80000000000 */
[----:B------:R-:W-:-:S04]  /*69970*/  LOP3.LUT R5, R5, 0x1e, RZ, 0xfc, !PT ;  /* 0x0000001e05057812 */ /* 0x000fc800078efcff */
[----:B------:R-:W-:Y:S02]  /*69980*/  ISETP.GE.AND P1, PT, R5, UR6, PT ;  /* 0x0000000605007c0c */ /* 0x000fe4000bf26270 */
[----:B------:R-:W1:Y:S02]  /*69990*/  S2R R5, SR_TID.X ;  /* 0x0000000000057919 */ /* 0x000e640000002100 */
[----:B------:R-:W-:-:S04]  /*699a0*/  SEL R2, RZ, 0x4, P1 ;  /* 0x00000004ff027807 */ /* 0x000fc80000800000 */
[----:B------:R-:W-:Y:S02]  /*699b0*/  SEL R2, R2, RZ, !P0 ;  /* 0x000000ff02027207 */ /* 0x000fe40004000000 */
[----:B----4-:R-:W-:-:S04]  /*699c0*/  IADD3.X R38, R38, UR9, RZ, P2, !PT ;  /* 0x0000000926267c10 */ /* 0x010fc800097fe4ff */
[----:B------:R-:W-:Y:S01]  /*699d0*/  MOV R3, R38 ;  /* 0x0000002600037202 */ /* 0x000fe20000000f00 */
[----:B------:R4:W-:Y:S04]  /*699e0*/  STL [R1+0x1570], R38 ;  /* 0x0015702601007387 */ /* 0x0009e80000100800 */
[----:B----4-:R-:W4:Y:S01]  /*699f0*/  LDL.LU R38, [R1+0x15a0] ;  /* 0x0015a00001267983 */ /* 0x010f220000300800 */
[----:B------:R-:W-:Y:S02]  /*69a00*/  ISETP.NE.U32.AND P1, PT, R2, RZ, PT ;  /* 0x000000ff0200720c */ /* 0x000fe40003f25070 */
[----:B-----5:R-:W-:Y:S01]  /*69a10*/  IADD3 R6, P2, R6, UR14, RZ ;  /* 0x0000000e06067c10 */ /* 0x020fe2000ff5e0ff */
        /* <DEDUP_REMOVED lines=185> */
[----:B------:R-:W-:Y:S01]  /*6a5b0*/  ISETP.NE.U32.AND P1, PT, R2, RZ, PT ;  /* 0x000000ff0200720c */ /* 0x000fe20003f25070 */
[----:B------:R-:W-:Y:S01]  /*6a5c0*/  IMAD.MOV.U32 R2, RZ, RZ, R36 ;  /* 0x000000ffff027224 */ /* 0x000fe200078e0024 */
[----:B---3--:R-:W-:Y:S01]  /*6a5d0*/  IADD3 R37, P2, R37, UR14, RZ ;  /* 0x0000000e25257c10 */ /* 0x008fe2000ff5e0ff */
[----:B------:R-:W3:Y:S10]  /*6a5e0*/  LDL.LU R36, [R1+0x1664] ;  /* 0x0016640001247983 */ /* 0x000ef40000300800 */
        /* <DEDUP_REMOVED lines=8> */
[----:B------:R1:W-:Y:S03]  /*6a670*/  STL [R1+0x1634], R37 ;  /* 0x0016342501007387 */ /* 0x0003e60000100800 */
[----:B------:R-:W-:Y:S01]  /*6a680*/  ISETP.NE.U32.AND P1, PT, R2, RZ, PT ;  /* 0x000000ff0200720c */ /* 0x000fe20003f25070 */
[----:B------:R-:W-:Y:S01]  /*6a690*/  IMAD.MOV.U32 R2, RZ, RZ, R37 ;  /* 0x000000ffff027224 */ /* 0x000fe200078e0025 */
[----:B----4-:R-:W-:-:S05]  /*6a6a0*/  IADD3.X R38, R38, UR9, RZ, P2, !PT ;  /* 0x0000000926267c10 */ /* 0x010fca00097fe4ff */
[----:B------:R4:W-:Y:S04]  /*6a6b0*/  STL [R1+0x1630], R38 ;  /* 0x0016302601007387 */ /* 0x0009e80000100800 */
[----:B-1----:R-:W3:Y:S01]  /*6a6c0*/  LDL.LU R37, [R1+0x1660] ;  /* 0x0016600001257983 */ /* 0x002ee20000300800 */
[----:B------:R-:W-:-:S04]  /*6a6d0*/  SHF.R.U32.HI R5, RZ, 0x6, R5 ;  /* 0x00000006ff057819 */ /* 0x000fc80000011605 */
[----:B------:R-:W-:Y:S02]  /*6a6e0*/  SGXT.U32 R5, R5, 0x1 ;  /* 0x000000010505781a */ /* 0x000fe40000000000 */
[----:B------:R-:W-:Y:S02]  /*6a6f0*/  MOV R3, R38 ;  /* 0x0000002600037202 */ /* 0x000fe40000000f00 */
[----:B------:R-:W-:Y:S01]  /*6a700*/  LOP3.LUT R5, R5, 0x52, RZ, 0xfc, !PT ;  /* 0x0000005205057812 */ /* 0x000fe200078efcff */
[----:B----4-:R-:W4:Y:S01]  /*6a710*/  LDL.LU R38, [R1+0x1674] ;  /* 0x0016740001267983 */ /* 0x010f220000300800 */
[----:B-----5:R-:W-:-:S03]  /*6a720*/  IADD3 R6, P2, R6, UR14, RZ ;  /* 0x0000000e06067c10 */ /* 0x020fc6000ff5e0ff */
[----:B------:R1:W-:Y:S01]  /*6a730*/  LDGSTS.E [R4+-0x7b200], [R2.64], P1 ;  /* 0x84e0000002047fae */ /* 0x0003e2000892184c */
[----:B------:R-:W-:-:S03]  /*6a740*/  ISETP.GE.AND P1, PT, R5, UR6, PT ;  /* 0x0000000605007c0c */ /* 0x000fc6000bf26270 */
[----:B------:R-:W5:Y:S04]  /*6a750*/  S2R R5, SR_TID.X ;  /* 0x0000000000057919 */ /* 0x000f680000002100 */
[----:B------:R-:W-:Y:S01]  /*6a760*/  STL [R1+0x1644], R6 ;  /* 0x0016440601007387 */ /* 0x000fe20000100800 */
[----:B-1----:R-:W-:-:S04]  /*6a770*/  SEL R2, RZ, 0x4, P1 ;  /* 0x00000004ff027807 */ /* 0x002fc80000800000 */
[----:B------:R-:W-:-:S04]  /*6a780*/  SEL R2, R2, RZ, !P0 ;  /* 0x000000ff02027207 */ /* 0x000fc80004000000 */
[----:B------:R-:W-:Y:S01]  /*6a790*/  ISETP.NE.U32.AND P1, PT, R2, RZ, PT ;  /* 0x000000ff0200720c */ /* 0x000fe20003f25070 */
[----:B------:R-:W-:Y:S01]  /*6a7a0*/  IMAD.MOV.U32 R2, RZ, RZ, R6 ;  /* 0x000000ffff027224 */ /* 0x000fe200078e0006 */
[----:B-----5:R-:W-:-:S04]  /*6a7b0*/  SHF.R.U32.HI R5, RZ, 0x6, R5 ;  /* 0x00000006ff057819 */ /* 0x020fc80000011605 */
[----:B------:R-:W-:-:S04]  /*6a7c0*/  SGXT.U32 R5, R5, 0x1 ;  /* 0x000000010505781a */ /* 0x000fc80000000000 */
[----:B------:R-:W-:Y:S02]  /*6a7d0*/  LOP3.LUT R5, R5, 0x56, RZ, 0xfc, !PT ;  /* 0x0000005605057812 */ /* 0x000fe400078efcff */
[----:B------:R-:W-:-:S05]  /*6a7e0*/  IADD3.X R39, R39, UR9, RZ, P2, !PT ;  /* 0x0000000927277c10 */ /* 0x000fca00097fe4ff */
[----:B------:R1:W-:Y:S01]  /*6a7f0*/  STL [R1+0x1640], R39 ;  /* 0x0016402701007387 */ /* 0x0003e20000100800 */
[----:B------:R-:W-:-:S05]  /*6a800*/  IMAD.MOV.U32 R3, RZ, RZ, R39 ;  /* 0x000000ffff037224 */ /* 0x000fca00078e0027 */
[----:B------:R5:W-:Y:S04]  /*6a810*/  LDGSTS.E [R4+-0x7ae00], [R2.64], P1 ;  /* 0x8520000002047fae */ /* 0x000be8000892184c */
[----:B-1----:R-:W4:Y:S01]  /*6a820*/  LDL.LU R39, [R1+0x1670] ;  /* 0x0016700001277983 */ /* 0x002f220000300800 */
[----:B------:R-:W-:Y:S02]  /*6a830*/  ISETP.GE.AND P1, PT, R5, UR6, PT ;  /* 0x0000000605007c0c */ /* 0x000fe4000bf26270 */
[----:B------:R-:W-:Y:S01]  /*6a840*/  IADD3 R7, P2, R7, UR14, RZ ;  /* 0x0000000e07077c10 */ /* 0x000fe2000ff5e0ff */
[----:B------:R-:W4:Y:S01]  /*6a850*/  LDL.LU R6, [R1+0x1684] ;  /* 0x0016840001067983 */ /* 0x000f220000300800 */
[----:B-----5:R-:W-:-:S04]  /*6a860*/  SEL R2, RZ, 0x4, P1 ;  /* 0x00000004ff027807 */ /* 0x020fc80000800000 */
[----:B------:R-:W-:Y:S01]  /*6a870*/  SEL R2, R2, RZ, !P0 ;  /* 0x000000ff02027207 */ /* 0x000fe20004000000 */
[----:B------:R1:W-:Y:S03]  /*6a880*/  STL [R1+0x1654], R7 ;  /* 0x0016540701007387 */ /* 0x0003e60000100800 */
[----:B------:R-:W-:Y:S01]  /*6a890*/  ISETP.NE.U32.AND P1, PT, R2, RZ, PT ;  /* 0x000000ff0200720c */ /* 0x000fe20003f25070 */
[----:B------:R-:W-:Y:S01]  /*6a8a0*/  IMAD.MOV.U32 R2, RZ, RZ, R7 ;  /* 0x000000ffff027224 */ /* 0x000fe200078e0007 */
[----:B--2---:R-:W-:-:S05]  /*6a8b0*/  IADD3.X R42, R42, UR9, RZ, P2, !PT ;  /* 0x000000092a2a7c10 */ /* 0x004fca00097fe4ff */
        /* <DEDUP_REMOVED lines=12> */
[----:B---3--:R-:W-:Y:S02]  /*6a980*/  IADD3 R36, P2, R36, UR14, RZ ;  /* 0x0000000e24247c10 */ /* 0x008fe4000ff5e0ff */
[----:B------:R-:W-:-:S03]  /*6a990*/  ISETP.NE.U32.AND P1, PT, R2, RZ, PT ;  /* 0x000000ff0200720c */ /* 0x000fc60003f25070 */
[----:B------:R-:W-:Y:S01]  /*6a9a0*/  IMAD.MOV.U32 R2, RZ, RZ, R36 ;  /* 0x000000ffff027224 */ /* 0x000fe200078e0024 */
[----:B-1----:R-:W-:-:S04]  /*6a9b0*/  SHF.R.U32.HI R5, RZ, 0x6, R5 ;  /* 0x00000006ff057819 */ /* 0x002fc80000011605 */
[----:B------:R-:W-:-:S04]  /*6a9c0*/  SGXT.U32 R5, R5, 0x1 ;  /* 0x000000010505781a */ /* 0x000fc80000000000 */
[----:B------:R-:W-:Y:S01]  /*6a9d0*/  LOP3.LUT R5, R5, 0x5e, RZ, 0xfc, !PT ;  /* 0x0000005e05057812 */ /* 0x000fe200078efcff */
[----:B------:R-:W-:Y:S01]  /*6a9e0*/  STL [R1+0x1664], R36 ;  /* 0x0016642401007387 */ /* 0x000fe20000100800 */
[----:B------:R-:W-:-:S04]  /*6a9f0*/  IADD3.X R37, R37, UR9, RZ, P2, !PT ;  /* 0x0000000925257c10 */ /* 0x000fc800097fe4ff */
[----:B------:R-:W-:-:S05]  /*6aa00*/  MOV R3, R37 ;  /* 0x0000002500037202 */ /* 0x000fca0000000f00 */
[----:B------:R1:W-:Y:S01]  /*6aa10*/  LDGSTS.E [R4+-0x7a600], [R2.64], P1 ;  /* 0x85a0000002047fae */ /* 0x0003e2000892184c */
[----:B------:R-:W-:-:S03]  /*6aa20*/  ISETP.GE.AND P1, PT, R5, UR6, PT ;  /* 0x0000000605007c0c */ /* 0x000fc6000bf26270 */
[----:B------:R-:W3:Y:S01]  /*6aa30*/  S2R R5, SR_TID.X ;  /* 0x0000000000057919 */ /* 0x000ee20000002100 */
[----:B----4-:R-:W-:Y:S02]  /*6aa40*/  IADD3 R38, P2, R38, UR14, RZ ;  /* 0x0000000e26267c10 */ /* 0x010fe4000ff5e0ff */
[----:B-1----:R-:W-:Y:S01]  /*6aa50*/  SEL R2, RZ, 0x4, P1 ;  /* 0x00000004ff027807 */ /* 0x002fe20000800000 */
[----:B------:R1:W-:Y:S03]  /*6aa60*/  STL [R1+0x1660], R37 ;  /* 0x0016602501007387 */ /* 0x0003e60000100800 */
[----:B------:R-:W-:-:S04]  /*6aa70*/  SEL R2, R2, RZ, !P0 ;  /* 0x000000ff02027207 */ /* 0x000fc80004000000 */
[----:B------:R-:W-:Y:S01]  /*6aa80*/  ISETP.NE.U32.AND P1, PT, R2, RZ, PT ;  /* 0x000000ff0200720c */ /* 0x000fe20003f25070 */
[----:B-1----:R-:W4:Y:S04]  /*6aa90*/  LDL.LU R37, [R1+0x1690] ;  /* 0x0016900001257983 */ /* 0x002f280000300800 */
[----:B------:R-:W5:Y:S01]  /*6aaa0*/  LDL.LU R36, [R1+0x1694] ;  /* 0x0016940001247983 */ /* 0x000f620000300800 */
[----:B---3--:R-:W-:Y:S01]  /*6aab0*/  SHF.R.U32.HI R5, RZ, 0x6, R5 ;  /* 0x00000006ff057819 */ /* 0x008fe20000011605 */
[----:B------:R-:W-:-:S03]  /*6aac0*/  IMAD.MOV.U32 R2, RZ, RZ, R38 ;  /* 0x000000ffff027224 */ /* 0x000fc600078e0026 */
[----:B------:R-:W-:-:S04]  /*6aad0*/  SGXT.U32 R5, R5, 0x1 ;  /* 0x000000010505781a */ /* 0x000fc80000000000 */
[----:B------:R-:W-:Y:S01]  /*6aae0*/  LOP3.LUT R5, R5, 0x62, RZ, 0xfc, !PT ;  /* 0x0000006205057812 */ /* 0x000fe200078efcff */
[----:B------:R-:W-:Y:S01]  /*6aaf0*/  STL [R1+0x1674], R38 ;  /* 0x0016742601007387 */ /* 0x000fe20000100800 */
[----:B------:R-:W-:-:S05]  /*6ab00*/  IADD3.X R39, R39, UR9, RZ, P2, !PT ;  /* 0x0000000927277c10 */ /* 0x000fca00097fe4ff */
[----:B------:R-:W-:-:S05]  /*6ab10*/  IMAD.MOV.U32 R3, RZ, RZ, R39 ;  /* 0x000000ffff037224 */ /* 0x000fca00078e0027 */
[----:B------:R1:W-:Y:S01]  /*6ab20*/  LDGSTS.E [R4+-0x7a200], [R2.64], P1 ;  /* 0x85e0000002047fae */ /* 0x0003e2000892184c */
[----:B------:R-:W-:-:S03]  /*6ab30*/  ISETP.GE.AND P1, PT, R5, UR6, PT ;  /* 0x0000000605007c0c */ /* 0x000fc6000bf26270 */
[----:B------:R-:W3:Y:S04]  /*6ab40*/  S2R R5, SR_TID.X ;  /* 0x0000000000057919 */ /* 0x000ee80000002100 */
[----:B------:R1:W-:Y:S04]  /*6ab50*/  STL [R1+0x1670], R39 ;  /* 0x0016702701007387 */ /* 0x0003e80000100800 */
[----:B------:R-:W4:Y:S04]  /*6ab60*/  LDL.LU R42, [R1+0x14e8] ;  /* 0x0014e800012a7983 */ /* 0x000f280000300800 */
[----:B-1----:R-:W4:Y:S01]  /*6ab70*/  LDL.LU R39, [R1+0x16a0] ;  /* 0x0016a00001277983 */ /* 0x002f220000300800 */
[----:B------:R-:W-:-:S02]  /*6ab80*/  SEL R2, RZ, 0x4, P1 ;  /* 0x00000004ff027807 */ /* 0x000fc40000800000 */
[----:B------:R-:W-:Y:S02]  /*6ab90*/  IADD3 R6, P2, R6, UR14, RZ ;  /* 0x0000000e06067c10 */ /* 0x000fe4000ff5e0ff */
[----:B------:R-:W-:Y:S02]  /*6aba0*/  SEL R2, R2, RZ, !P0 ;  /* 0x000000ff02027207 */ /* 0x000fe40004000000 */
[----:B---3--:R-:W-:Y:S01]  /*6abb0*/  SHF.R.U32.HI R5, RZ, 0x6, R5 ;  /* 0x00000006ff057819 */ /* 0x008fe20000011605 */
[----:B------:R1:W-:Y:S03]  /*6abc0*/  STL [R1+0x1684], R6 ;  /* 0x0016840601007387 */ /* 0x0003e60000100800 */
[----:B------:R-:W-:Y:S02]  /*6abd0*/  SGXT.U32 R5, R5, 0x1 ;  /* 0x000000010505781a */ /* 0x000fe40000000000 */
[----:B------:R-:W-:Y:S01]  /*6abe0*/  ISETP.NE.U32.AND P1, PT, R2, RZ, PT ;  /* 0x000000ff0200720c */ /* 0x000fe20003f25070 */
[----:B------:R-:W-:Y:S01]  /*6abf0*/  IMAD.MOV.U32 R2, RZ, RZ, R6 ;  /* 0x000000ffff027224 */ /* 0x000fe200078e0006 */
[----:B-1----:R-:W-:-:S02]  /*6ac00*/  LOP3.LUT R6, R5, 0x66, RZ, 0xfc, !PT ;  /* 0x0000006605067812 */ /* 0x002fc400078efcff */
[----:B--2---:R-:W-:-:S05]  /*6ac10*/  IADD3.X R7, R7, UR9, RZ, P2, !PT ;  /* 0x0000000907077c10 */ /* 0x004fca00097fe4ff */
[----:B------:R1:W-:Y:S04]  /*6ac20*/  STL [R1+0x1680], R7 ;  /* 0x0016800701007387 */ /* 0x0003e80000100800 */
[----:B------:R-:W2:Y:S04]  /*6ac30*/  LDL.LU R43, [R1+0x14d8] ;  /* 0x0014d800012b7983 */ /* 0x000ea80000300800 */
[----:B------:R-:W3:Y:S01]  /*6ac40*/  LDL.LU R5, [R1+0x14f4] ;  /* 0x0014f40001057983 */ /* 0x000ee20000300800 */
[----:B------:R-:W-:-:S03]  /*6ac50*/  IMAD.MOV.U32 R3, RZ, RZ, R7 ;  /* 0x000000ffff037224 */ /* 0x000fc600078e0007 */
[----:B------:R-:W2:Y:S04]  /*6ac60*/  LDL.LU R38, [R1+0x14c8] ;  /* 0x0014c80001267983 */ /* 0x000ea80000300800 */
[----:B------:R1:W-:Y:S01]  /*6ac70*/  LDGSTS.E [R4+-0x79e00], [R2.64], P1 ;  /* 0x8620000002047fae */ /* 0x0003e2000892184c */
[----:B------:R-:W-:-:S03]  /*6ac80*/  ISETP.GE.AND P1, PT, R6, UR6, PT ;  /* 0x0000000606007c0c */ /* 0x000fc6000bf26270 */
[----:B------:R-:W2:Y:S01]  /*6ac90*/  LDL.LU R6, [R1+0x14e4] ;  /* 0x0014e40001067983 */ /* 0x000ea20000300800 */
[----:B------:R-:W-:-:S03]  /*6aca0*/  IMAD.MOV.U32 R154, RZ, RZ, R77 ;  /* 0x000000ffff9a7224 */ /* 0x000fc600078e004d */
[----:B------:R-:W1:Y:S02]  /*6acb0*/  S2R R77, SR_TID.X ;  /* 0x00000000004d7919 */ /* 0x000e640000002100 */
[----:B-1----:R-:W-:-:S04]  /*6acc0*/  SEL R2, RZ, 0x4, P1 ;  /* 0x00000004ff027807 */ /* 0x002fc80000800000 */
[----:B------:R-:W-:Y:S02]  /*6acd0*/  SEL R2, R2, RZ, !P0 ;  /* 0x000000ff02027207 */ /* 0x000fe40004000000 */
[----:B------:R-:W-:-:S04]  /*6ace0*/  SHF.R.U32.HI R77, RZ, 0x6, R77 ;  /* 0x00000006ff4d7819 */ /* 0x000fc8000001164d */
[----:B------:R-:W-:-:S04]  /*6acf0*/  SGXT.U32 R77, R77, 0x1 ;  /* 0x000000014d4d781a */ /* 0x000fc80000000000 */
[----:B------:R-:W-:Y:S02]  /*6ad00*/  LOP3.LUT R7, R77, 0x6a, RZ, 0xfc, !PT ;  /* 0x0000006a4d077812 */ /* 0x000fe400078efcff */
[----:B------:R-:W1:Y:S01]  /*6ad10*/  S2R R77, SR_TID.X ;  /* 0x00000000004d7919 */ /* 0x000e620000002100 */
[----:B------:R-:W-:Y:S02]  /*6ad20*/  ISETP.NE.U32.AND P1, PT, R2, RZ, PT ;  /* 0x000000ff0200720c */ /* 0x000fe40003f25070 */
[----:B-1----:R-:W-:-:S04]  /*6ad30*/  SHF.R.U32.HI R77, RZ, 0x6, R77 ;  /* 0x00000006ff4d7819 */ /* 0x002fc8000001164d */
[----:B------:R-:W-:Y:S02]  /*6ad40*/  SGXT.U32 R77, R77, 0x1 ;  /* 0x000000014d4d781a */ /* 0x000fe40000000000 */
[----:B-----5:R-:W-:-:S04]  /*6ad50*/  IADD3 R36, P2, R36, UR14, RZ ;  /* 0x0000000e24247c10 */ /* 0x020fc8000ff5e0ff */
[----:B----4-:R-:W-:Y:S01]  /*6ad60*/  IADD3.X R37, R37, UR9, RZ, P2, !PT ;  /* 0x0000000925257c10 */ /* 0x010fe200097fe4ff */
[----:B------:R-:W-:-:S03]  /*6ad70*/  IMAD.MOV.U32 R2, RZ, RZ, R36 ;  /* 0x000000ffff027224 */ /* 0x000fc600078e0024 */
[----:B------:R-:W-:-:S05]  /*6ad80*/  MOV R3, R37 ;  /* 0x0000002500037202 */ /* 0x000fca0000000f00 */
[----:B------:R1:W-:Y:S01]  /*6ad90*/  LDGSTS.E [R4+-0x79a00], [R2.64], P1 ;  /* 0x8660000002047fae */ /* 0x0003e2000892184c */
[----:B------:R-:W-:-:S04]  /*6ada0*/  ISETP.GE.AND P1, PT, R7, UR6, PT ;  /* 0x0000000607007c0c */ /* 0x000fc8000bf26270 */
[----:B-1----:R-:W-:-:S04]  /*6adb0*/  SEL R2, RZ, 0x4, P1 ;  /* 0x00000004ff027807 */ /* 0x002fc80000800000 */
[----:B------:R-:W-:Y:S01]  /*6adc0*/  SEL R2, R2, RZ, !P0 ;  /* 0x000000ff02027207 */ /* 0x000fe20004000000 */
[----:B------:R1:W-:Y:S03]  /*6add0*/  STL [R1+0x1694], R36 ;  /* 0x0016942401007387 */ /* 0x0003e60000100800 */
[----:B------:R-:W-:Y:S01]  /*6ade0*/  ISETP.NE.U32.AND P1, PT, R2, RZ, PT ;  /* 0x000000ff0200720c */ /* 0x000fe20003f25070 */
[----:B------:R4:W-:Y:S04]  /*6adf0*/  STL [R1+0x1690], R37 ;  /* 0x0016902501007387 */ /* 0x0009e80000100800 */
[----:B-1----:R-:W5:Y:S01]  /*6ae00*/  LDL.LU R36, [R1+0x14b8] ;  /* 0x0014b80001247983 */ /* 0x002f620000300800 */
[----:B----4-:R-:W-:-:S03]  /*6ae10*/  LOP3.LUT R37, R77, 0x6e, RZ, 0xfc, !PT ;  /* 0x0000006e4d257812 */ /* 0x010fc600078efcff */
[----:B------:R-:W4:Y:S04]  /*6ae20*/  LDL.LU R7, [R1+0x14d4] ;  /* 0x0014d40001077983 */ /* 0x000f280000300800 */
[----:B------:R-:W1:Y:S01]  /*6ae30*/  S2R R77, SR_TID.X ;  /* 0x00000000004d7919 */ /* 0x000e620000002100 */
[----:B------:R-:W-:-:S04]  /*6ae40*/  IADD3 R39, P2, R39, UR14, RZ ;  /* 0x0000000e27277c10 */ /* 0x000fc8000ff5e0ff */
[----:B------:R-:W-:Y:S01]  /*6ae50*/  IADD3.X R42, R42, UR9, RZ, P2, !PT ;  /* 0x000000092a2a7c10 */ /* 0x000fe200097fe4ff */
[----:B------:R-:W-:-:S04]  /*6ae60*/  IMAD.MOV.U32 R2, RZ, RZ, R39 ;  /* 0x000000ffff027224 */ /* 0x000fc800078e0027 */
[----:B------:R-:W-:-:S05]  /*6ae70*/  IMAD.MOV.U32 R3, RZ, RZ, R42 ;  /* 0x000000ffff037224 */ /* 0x000fca00078e002a */
[----:B------:R1:W-:Y:S01]  /*6ae80*/  LDGSTS.E [R4+-0x79600], [R2.64], P1 ;  /* 0x86a0000002047fae */ /* 0x0003e2000892184c */
[----:B------:R-:W-:-:S03]  /*6ae90*/  ISETP.GE.AND P1, PT, R37, UR6, PT ;  /* 0x0000000625007c0c */ /* 0x000fc6000bf26270 */
[----:B------:R1:W-:Y:S02]  /*6aea0*/  STL [R1+0x16a0], R39 ;  /* 0x0016a02701007387 */ /* 0x0003e40000100800 */
[----:B-1----:R-:W-:Y:S02]  /*6aeb0*/  SEL R2, RZ, 0x4, P1 ;  /* 0x00000004ff027807 */ /* 0x002fe40000800000 */
[----:B------:R1:W-:Y:S02]  /*6aec0*/  STL [R1+0x14e8], R42 ;  /* 0x0014e82a01007387 */ /* 0x0003e40000100800 */
[----:B------:R-:W-:Y:S02]  /*6aed0*/  SEL R2, R2, RZ, !P0 ;  /* 0x000000ff02027207 */ /* 0x000fe40004000000 */
[----:B------:R-:W5:Y:S01]  /*6aee0*/  LDL.LU R39, [R1+0x14a8] ;  /* 0x0014a80001277983 */ /* 0x000f620000300800 */
[----:B------:R-:W-:Y:S02]  /*6aef0*/  SHF.R.U32.HI R77, RZ, 0x6, R77 ;  /* 0x00000006ff4d7819 */ /* 0x000fe4000001164d */
[----:B------:R-:W-:Y:S01]  /*6af00*/  ISETP.NE.U32.AND P1, PT, R2, RZ, PT ;  /* 0x000000ff0200720c */ /* 0x000fe20003f25070 */
[----:B------:R-:W5:Y:S01]  /*6af10*/  LDL.LU R37, [R1+0x14c4] ;  /* 0x0014c40001257983 */ /* 0x000f620000300800 */
[----:B------:R-:W-:-:S04]  /*6af20*/  SGXT.U32 R77, R77, 0x1 ;  /* 0x000000014d4d781a */ /* 0x000fc80000000000 */
[----:B-1----:R-:W-:Y:S02]  /*6af30*/  LOP3.LUT R42, R77, 0x72, RZ, 0xfc, !PT ;  /* 0x000000724d2a7812 */ /* 0x002fe400078efcff */
[----:B---3--:R-:W-:-:S04]  /*6af40*/  IADD3 R5, P2, R5, UR14, RZ ;  /* 0x0000000e05057c10 */ /* 0x008fc8000ff5e0ff */
[----:B--2---:R-:W-:Y:S01]  /*6af50*/  IADD3.X R43, R43, UR9, RZ, P2, !PT ;  /* 0x000000092b2b7c10 */ /* 0x004fe200097fe4ff */
[----:B------:R1:W-:Y:S01]  /*6af60*/  STL [R1+0x14f4], R5 ;  /* 0x0014f40501007387 */ /* 0x0003e20000100800 */
[----:B------:R-:W-:-:S03]  /*6af70*/  IMAD.MOV.U32 R2, RZ, RZ, R5 ;  /* 0x000000ffff027224 */ /* 0x000fc600078e0005 */
[----:B------:R-:W-:-:S05]  /*6af80*/  IMAD.MOV.U32 R3, RZ, RZ, R43 ;  /* 0x000000ffff037224 */ /* 0x000fca00078e002b */
[----:B------:R2:W-:Y:S04]  /*6af90*/  LDGSTS.E [R4+-0x79200], [R2.64], P1 ;  /* 0x86e0000002047fae */ /* 0x0005e8000892184c */
[----:B-1----:R-:W1:Y:S01]  /*6afa0*/  S2R R5, SR_TID.X ;  /* 0x0000000000057919 */ /* 0x002e620000002100 */
[----:B------:R-:W-:-:S04]  /*6afb0*/  ISETP.GE.AND P1, PT, R42, UR6, PT ;  /* 0x000000062a007c0c */ /* 0x000fc8000bf26270 */
[----:B--2---:R-:W-:-:S04]  /*6afc0*/  SEL R2, RZ, 0x4, P1 ;  /* 0x00000004ff027807 */ /* 0x004fc80000800000 */
[----:B------:R-:W-:Y:S02]  /*6afd0*/  SEL R2, R2, RZ, !P0 ;  /* 0x000000ff02027207 */ /* 0x000fe40004000000 */
[----:B------:R-:W-:Y:S02]  /*6afe0*/  IADD3 R6, P2, R6, UR14, RZ ;  /* 0x0000000e06067c10 */ /* 0x000fe4000ff5e0ff */
[----:B------:R-:W-:Y:S02]  /*6aff0*/  ISETP.NE.U32.AND P1, PT, R2, RZ, PT ;  /* 0x000000ff0200720c */ /* 0x000fe40003f25070 */
[----:B------:R-:W-:Y:S02]  /*6b000*/  IADD3.X R38, R38, UR9, RZ, P2, !PT ;  /* 0x0000000926267c10 */ /* 0x000fe400097fe4ff */
[----:B-1----:R-:W-:Y:S01]  /*6b010*/  SHF.R.U32.HI R5, RZ, 0x6, R5 ;  /* 0x00000006ff057819 */ /* 0x002fe20000011605 */
[----:B------:R-:W-:-:S03]  /*6b020*/  IMAD.MOV.U32 R2, RZ, RZ, R6 ;  /* 0x000000ffff027224 */ /* 0x000fc600078e0006 */
[----:B------:R-:W-:Y:S02]  /*6b030*/  SGXT.U32 R5, R5, 0x1 ;  /* 0x000000010505781a */ /* 0x000fe40000000000 */
[----:B------:R-:W-:Y:S02]  /*6b040*/  MOV R3, R38 ;  /* 0x0000002600037202 */ /* 0x000fe40000000f00 */
[----:B------:R-:W-:Y:S01]  /*6b050*/  LOP3.LUT R5, R5, 0x76, RZ, 0xfc, !PT ;  /* 0x0000007605057812 */ /* 0x000fe200078efcff */
[----:B------:R-:W-:Y:S04]  /*6b060*/  STL [R1+0x14d8], R43 ;  /* 0x0014d82b01007387 */ /* 0x000fe80000100800 */
[----:B------:R-:W-:Y:S04]  /*6b070*/  STL [R1+0x14e4], R6 ;  /* 0x0014e40601007387 */ /* 0x000fe80000100800 */
[----:B------:R1:W-:Y:S04]  /*6b080*/  STL [R1+0x14c8], R38 ;  /* 0x0014c82601007387 */ /* 0x0003e80000100800 */
[----:B------:R2:W-:Y:S01]  /*6b090*/  LDGSTS.E [R4+-0x78e00], [R2.64], P1 ;  /* 0x8720000002047fae */ /* 0x0005e2000892184c */
[----:B------:R-:W-:-:S03]  /*6b0a0*/  ISETP.GE.AND P1, PT, R5, UR6, PT ;  /* 0x0000000605007c0c */ /* 0x000fc6000bf26270 */
[----:B-1----:R-:W3:Y:S04]  /*6b0b0*/  LDL.LU R38, [R1+0x488] ;  /* 0x0004880001267983 */ /* 0x002ee80000300800 */
[----:B------:R-:W3:Y:S01]  /*6b0c0*/  LDL.LU R5, [R1+0x14b4] ;  /* 0x0014b40001057983 */ /* 0x000ee20000300800 */
[----:B--2---:R-:W-:-:S04]  /*6b0d0*/  SEL R2, RZ, 0x4, P1 ;  /* 0x00000004ff027807 */ /* 0x004fc80000800000 */
[----:B------:R-:W-:Y:S02]  /*6b0e0*/  SEL R2, R2, RZ, !P0 ;  /* 0x000000ff02027207 */ /* 0x000fe40004000000 */
[----:B------:R-:W-:Y:S02]  /*6b0f0*/  SHF.R.U32.HI R41, RZ, 0x6, R41 ;  /* 0x00000006ff297819 */ /* 0x000fe40000011629 */
[----:B------:R-:W-:Y:S02]  /*6b100*/  ISETP.NE.U32.AND P1, PT, R2, RZ, PT ;  /* 0x000000ff0200720c */ /* 0x000fe40003f25070 */
[----:B------:R-:W-:-:S04]  /*6b110*/  SGXT.U32 R41, R41, 0x1 ;  /* 0x000000012929781a */ /* 0x000fc80000000000 */
[----:B------:R-:W-:Y:S02]  /*6b120*/  LOP3.LUT R6, R41, 0x7a, RZ, 0xfc, !PT ;  /* 0x0000007a29067812 */ /* 0x000fe400078efcff */
[----:B----4-:R-:W-:-:S04]  /*6b130*/  IADD3 R7, P2, R7, UR14, RZ ;  /* 0x0000000e07077c10 */ /* 0x010fc8000ff5e0ff */
[----:B-----5:R-:W-:Y:S01]  /*6b140*/  IADD3.X R36, R36, UR9, RZ, P2, !PT ;  /* 0x0000000924247c10 */ /* 0x020fe200097fe4ff */
[----:B------:R-:W-:-:S04]  /*6b150*/  IMAD.MOV.U32 R2, RZ, RZ, R7 ;  /* 0x000000ffff027224 */ /* 0x000fc800078e0007 */
[----:B------:R-:W-:-:S05]  /*6b160*/  IMAD.MOV.U32 R3, RZ, RZ, R36 ;  /* 0x000000ffff037224 */ /* 0x000fca00078e0024 */
[----:B------:R1:W-:Y:S01]  /*6b170*/  LDGSTS.E [R4+-0x78a00], [R2.64], P1 ;  /* 0x8760000002047fae */ /* 0x0003e2000892184c */
[----:B------:R-:W-:-:S03]  /*6b180*/  ISETP.GE.AND P1, PT, R6, UR6, PT ;  /* 0x0000000606007c0c */ /* 0x000fc6000bf26270 */
[----:B------:R2:W-:Y:S01]  /*6b190*/  STL [R1+0x14d4], R7 ;  /* 0x0014d40701007387 */ /* 0x0005e20000100800 */
[----:B-1----:R-:W-:-:S03]  /*6b1a0*/  SEL R2, RZ, 0x4, P1 ;  /* 0x00000004ff027807 */ /* 0x002fc60000800000 */
[----:B------:R1:W-:Y:S01]  /*6b1b0*/  STL [R1+0x14b8], R36 ;  /* 0x0014b82401007387 */ /* 0x0003e20000100800 */
[----:B------:R-:W-:-:S03]  /*6b1c0*/  SEL R2, R2, RZ, !P0 ;  /* 0x000000ff02027207 */ /* 0x000fc60004000000 */
[----:B------:R-:W4:Y:S01]  /*6b1d0*/  LDL.LU R6, [R1+0x490] ;  /* 0x0004900001067983 */ /* 0x000f220000300800 */
[----:B--2---:R-:W-:Y:S02]  /*6b1e0*/  LOP3.LUT R7, R40, 0x7e, RZ, 0xfc, !PT ;  /* 0x0000007e28077812 */ /* 0x004fe400078efcff */
[----:B------:R-:W-:Y:S01]  /*6b1f0*/  ISETP.NE.U32.AND P1, PT, R2, RZ, PT ;  /* 0x000000ff0200720c */ /* 0x000fe20003f25070 */
[----:B-1----:R-:W2:Y:S01]  /*6b200*/  LDL.LU R36, [R1+0x4d0] ;  /* 0x0004d00001247983 */ /* 0x002ea20000300800 */
[----:B------:R-:W-:-:S04]  /*6b210*/  IADD3 R37, P2, R37, UR14, RZ ;  /* 0x0000000e25257c10 */ /* 0x000fc8000ff5e0ff */
[----:B------:R-:W-:Y:S01]  /*6b220*/  IADD3.X R39, R39, UR9, RZ, P2, !PT ;  /* 0x0000000927277c10 */ /* 0x000fe200097fe4ff */
[----:B------:R1:W-:Y:S04]  /*6b230*/  STL [R1+0x14c4], R37 ;  /* 0x0014c42501007387 */ /* 0x0003e80000100800 */
[----:B------:R-:W-:Y:S04]  /*6b240*/  STL [R1+0x14a8], R39 ;  /* 0x0014a82701007387 */ /* 0x000fe80000100800 */
[----:B------:R-:W5:Y:S01]  /*6b250*/  LDL.LU R40, [R1+0x48c] ;  /* 0x00048c0001287983 */ /* 0x000f620000300800 */
[----:B------:R-:W-:-:S02]  /*6b260*/  IMAD.MOV.U32 R2, RZ, RZ, R37 ;  /* 0x000000ffff027224 */ /* 0x000fc400078e0025 */
[----:B------:R-:W-:Y:S01]  /*6b270*/  IMAD.MOV.U32 R3, RZ, RZ, R39 ;  /* 0x000000ffff037224 */ /* 0x000fe200078e0027 */
[----:B------:R-:W5:Y:S04]  /*6b280*/  LDL.LU R41, [R1+0x4cc] ;  /* 0x0004cc0001297983 */ /* 0x000f680000300800 */
[----:B------:R1:W-:Y:S01]  /*6b290*/  LDGSTS.E [R4+-0x78600], [R2.64], P1 ;  /* 0x87a0000002047fae */ /* 0x0003e2000892184c */
[----:B------:R-:W-:-:S03]  /*6b2a0*/  ISETP.GE.AND P1, PT, R7, UR6, PT ;  /* 0x0000000607007c0c */ /* 0x000fc6000bf26270 */
[----:B------:R-:W5:Y:S04]  /*6b2b0*/  LDL.LU R7, [R1+0x50c] ;  /* 0x00050c0001077983 */ /* 0x000f680000300800 */
[----:B-1----:R-:W5:Y:S04]  /*6b2c0*/  LDL.LU R4, [R1+0x510] ;  /* 0x0005100001047983 */ /* 0x002f680000300800 */
[----:B------:R-:W5:Y:S04]  /*6b2d0*/  LDL.LU R42, [R1+0x54c] ;  /* 0x00054c00012a7983 */ /* 0x000f680000300800 */
[----:B------:R-:W5:Y:S01]  /*6b2e0*/  LDL.LU R37, [R1+0x550] ;  /* 0x0005500001257983 */ /* 0x000f620000300800 */
[----:B------:R-:W-:-:S04]  /*6b2f0*/  SEL R2, RZ, 0x4, P1 ;  /* 0x00000004ff027807 */ /* 0x000fc80000800000 */
[----:B------:R-:W-:-:S04]  /*6b300*/  SEL R2, R2, RZ, !P0 ;  /* 0x000000ff02027207 */ /* 0x000fc80004000000 */
[----:B------:R-:W-:Y:S02]  /*6b310*/  ISETP.NE.U32.AND P1, PT, R2, RZ, PT ;  /* 0x000000ff0200720c */ /* 0x000fe40003f25070 */
[----:B---3--:R-:W-:-:S04]  /*6b320*/  IADD3 R5, P2, R5, UR14, RZ ;  /* 0x0000000e05057c10 */ /* 0x008fc8000ff5e0ff */
[----:B------:R-:W-:Y:S01]  /*6b330*/  IADD3.X R38, R38, UR9, RZ, P2, !PT ;  /* 0x0000000926267c10 */ /* 0x000fe200097fe4ff */
[----:B------:R-:W-:Y:S03]  /*6b340*/  STL [R1+0x14b4], R5 ;  /* 0x0014b40501007387 */ /* 0x000fe60000100800 */
[----:B------:R-:W-:Y:S01]  /*6b350*/  MOV R3, R38 ;  /* 0x0000002600037202 */ /* 0x000fe20000000f00 */
[----:B------:R1:W-:Y:S04]  /*6b360*/  STL [R1+0x488], R38 ;  /* 0x0004882601007387 */ /* 0x0003e80000100800 */
[----:B------:R-:W3:Y:S01]  /*6b370*/  LDL.LU R43, [R1+0x58c] ;  /* 0x00058c00012b7983 */ /* 0x000ee20000300800 */
[----:B------:R-:W-:-:S03]  /*6b380*/  IMAD.MOV.U32 R2, RZ, RZ, R5 ;  /* 0x000000ffff027224 */ /* 0x000fc600078e0005 */
[----:B-1----:R-:W3:Y:S04]  /*6b390*/  LDL.LU R38, [R1+0x590] ;  /* 0x0005900001267983 */ /* 0x002ee80000300800 */
[----:B------:R-:W3:Y:S04]  /*6b3a0*/  LDL.LU R39, [R1+0x5cc] ;  /* 0x0005cc0001277983 */ /* 0x000ee80000300800 */
[----:B------:R-:W3:Y:S04]  /*6b3b0*/  LDL.LU R5, [R1+0x5d0] ;  /* 0x0005d00001057983 */ /* 0x000ee80000300800 */
[----:B------:R-:W1:Y:S01]  /*6b3c0*/  S2R R77, SR_TID.X ;  /* 0x00000000004d7919 */ /* 0x000e620000002100 */
[----:B------:R-:W-:Y:S01]  /*6b3d0*/  IADD3 R0, R0, 0x100000, RZ ;  /* 0x0010000000007810 */ /* 0x000fe20007ffe0ff */
[----:B------:R-:W-:-:S04]  /*6b3e0*/  IMAD.MOV.U32 R128, RZ, RZ, R73 ;  /* 0x000000ffff807224 */ /* 0x000fc800078e0049 */
[----:B------:R1:W-:Y:S01]  /*6b3f0*/  LDGSTS.E [R0+-0x78200], [R2.64], P1 ;  /* 0x87e0000002007fae */ /* 0x0003e2000892184c */
[----:B------:R-:W-:-:S03]  /*6b400*/  IMAD.MOV.U32 R129, RZ, RZ, R72 ;  /* 0x000000ffff817224 */ /* 0x000fc600078e0048 */
[----:B------:R-:W0:Y:S01]  /*6b410*/  LDGDEPBAR ;  /* 0x00000000000079af */ /* 0x000e220000000000 */
[----:B-1----:R-:W-:-:S04]  /*6b420*/  LOP3.LUT R73, R77, 0x7f, RZ, 0xc0, !PT ;  /* 0x0000007f4d497812 */ /* 0x002fc800078ec0ff */
[----:B------:R-:W-:-:S04]  /*6b430*/  ISETP.GE.AND P1, PT, R73, UR6, PT ;  /* 0x0000000649007c0c */ /* 0x000fc8000bf26270 */
[----:B------:R-:W-:-:S04]  /*6b440*/  SEL R0, RZ, 0x4, P1 ;  /* 0x00000004ff007807 */ /* 0x000fc80000800000 */
[----:B------:R-:W-:-:S04]  /*6b450*/  SEL R0, R0, RZ, !P0 ;  /* 0x000000ff00007207 */ /* 0x000fc80004000000 */
[----:B------:R-:W-:Y:S01]  /*6b460*/  ISETP.NE.U32.AND P0, PT, R0, RZ, PT ;  /* 0x000000ff0000720c */ /* 0x000fe20003f05070 */
[----:B------:R-:W-:Y:S02]  /*6b470*/  IMAD.SHL.U32 R72, R73, 0x4, RZ ;  /* 0x0000000449487824 */ /* 0x000fe400078e00ff */
[----:B------:R-:W-:-:S04]  /*6b480*/  IMAD.U32 R0, RZ, RZ, UR8 ;  /* 0x00000008ff007e24 */ /* 0x000fc8000f8e00ff */
[----:B------:R-:W-:Y:S01]  /*6b490*/  IMAD R0, R0, 0x40000, R72 ;  /* 0x0004000000007824 */ /* 0x000fe200078e0248 */
[----:B----4-:R-:W-:Y:S02]  /*6b4a0*/  IADD3 R6, P1, R6, UR11, RZ ;  /* 0x0000000b06067c10 */ /* 0x010fe4000ff3e0ff */
[----:B--2---:R-:W-:-:S03]  /*6b4b0*/  IADD3 R36, P2, R36, UR11, RZ ;  /* 0x0000000b24247c10 */ /* 0x004fc6000ff5e0ff */
[----:B------:R-:W-:Y:S01]  /*6b4c0*/  STL [R1+0x490], R6 ;  /* 0x0004900601007387 */ /* 0x000fe20000100800 */
[----:B------:R-:W-:-:S03]  /*6b4d0*/  IMAD.MOV.U32 R2, RZ, RZ, R6 ;  /* 0x000000ffff027224 */ /* 0x000fc600078e0006 */
[----:B------:R-:W-:Y:S01]  /*6b4e0*/  STL [R1+0x4d0], R36 ;  /* 0x0004d02401007387 */ /* 0x000fe20000100800 */
[----:B-----5:R-:W-:Y:S02]  /*6b4f0*/  IADD3.X R40, R40, UR10, RZ, P1, !PT ;  /* 0x0000000a28287c10 */ /* 0x020fe40008ffe4ff */
[----:B------:R-:W-:-:S03]  /*6b500*/  IADD3.X R41, R41, UR10, RZ, P2, !PT ;  /* 0x0000000a29297c10 */ /* 0x000fc600097fe4ff */
[----:B------:R-:W-:Y:S01]  /*6b510*/  IMAD.MOV.U32 R3, RZ, RZ, R40 ;  /* 0x000000ffff037224 */ /* 0x000fe200078e0028 */
[----:B------:R1:W-:Y:S04]  /*6b520*/  STL [R1+0x48c], R40 ;  /* 0x00048c2801007387 */ /* 0x0003e80000100800 */
[----:B------:R2:W-:Y:S04]  /*6b530*/  LDGSTS.E [R0], [R2.64], P0 ;  /* 0x0000000002007fae */ /* 0x0005e8000812184c */
[----:B-1----:R-:W4:Y:S04]  /*6b540*/  LDL.LU R40, [R1+0x610] ;  /* 0x0006100001287983 */ /* 0x002f280000300800 */
[----:B------:R1:W-:Y:S01]  /*6b550*/  STL [R1+0x4cc], R41 ;  /* 0x0004cc2901007387 */ /* 0x0003e20000100800 */
[----:B--2---:R-:W-:-:S03]  /*6b560*/  IMAD.MOV.U32 R3, RZ, RZ, R41 ;  /* 0x000000ffff037224 */ /* 0x004fc600078e0029 */
[----:B------:R-:W2:Y:S01]  /*6b570*/  LDL.LU R6, [R1+0x650] ;  /* 0x0006500001067983 */ /* 0x000ea20000300800 */
[----:B------:R-:W-:-:S03]  /*6b580*/  IADD3 R4, P1, R4, UR11, RZ ;  /* 0x0000000b04047c10 */ /* 0x000fc6000ff3e0ff */
[----:B-1----:R-:W5:Y:S01]  /*6b590*/  LDL.LU R41, [R1+0x60c] ;  /* 0x00060c0001297983 */ /* 0x002f620000300800 */
[----:B------:R-:W-:Y:S02]  /*6b5a0*/  MOV R2, R36 ;  /* 0x0000002400027202 */ /* 0x000fe40000000f00 */
[----:B------:R-:W-:Y:S01]  /*6b5b0*/  IADD3.X R7, R7, UR10, RZ, P1, !PT ;  /* 0x0000000a07077c10 */ /* 0x000fe20008ffe4ff */
[----:B------:R-:W5:Y:S01]  /*6b5c0*/  LDL.LU R36, [R1+0x64c] ;  /* 0x00064c0001247983 */ /* 0x000f620000300800 */
[----:B------:R-:W-:-:S03]  /*6b5d0*/  IADD3 R37, P2, R37, UR11, RZ ;  /* 0x0000000b25257c10 */ /* 0x000fc6000ff5e0ff */
[----:B------:R1:W-:Y:S01]  /*6b5e0*/  LDGSTS.E [R0+0x1000], [R2.64], P0 ;  /* 0x0100000002007fae */ /* 0x0003e2000812184c */
[----:B------:R-:W-:-:S03]  /*6b5f0*/  IADD3.X R42, R42, UR10, RZ, P2, !PT ;  /* 0x0000000a2a2a7c10 */ /* 0x000fc600097fe4ff */
[----:B------:R-:W-:Y:S04]  /*6b600*/  STL [R1+0x510], R4 ;  /* 0x0005100401007387 */ /* 0x000fe80000100800 */
[----:B------:R1:W-:Y:S02]  /*6b610*/  STL [R1+0x50c], R7 ;  /* 0x00050c0701007387 */ /* 0x0003e40000100800 */
[----:B-1----:R-:W-:Y:S02]  /*6b620*/  IMAD.MOV.U32 R2, RZ, RZ, R4 ;  /* 0x000000ffff027224 */ /* 0x002fe400078e0004 */
[----:B------:R-:W-:Y:S01]  /*6b630*/  IMAD.MOV.U32 R3, RZ, RZ, R7 ;  /* 0x000000ffff037224 */ /* 0x000fe200078e0007 */
[----:B------:R-:W-:Y:S04]  /*6b640*/  STL [R1+0x550], R37 ;  /* 0x0005502501007387 */ /* 0x000fe80000100800 */
[----:B------:R-:W5:Y:S04]  /*6b650*/  LDL.LU R7, [R1+0x690] ;  /* 0x0006900001077983 */ /* 0x000f680000300800 */
[----:B------:R1:W-:Y:S04]  /*6b660*/  STL [R1+0x54c], R42 ;  /* 0x00054c2a01007387 */ /* 0x0003e80000100800 */
[----:B------:R1:W-:Y:S04]  /*6b670*/  LDGSTS.E [R0+0x2000], [R2.64], P0 ;  /* 0x0200000002007fae */ /* 0x0003e8000812184c */
[----:B------:R-:W5:Y:S01]  /*6b680*/  LDL.LU R4, [R1+0x6d0] ;  /* 0x0006d00001047983 */ /* 0x000f620000300800 */
[----:B-1----:R-:W-:-:S03]  /*6b690*/  IMAD.MOV.U32 R3, RZ, RZ, R42 ;  /* 0x000000ffff037224 */ /* 0x002fc600078e002a */
[----:B------:R-:W5:Y:S01]  /*6b6a0*/  LDL.LU R42, [R1+0x68c] ;  /* 0x00068c00012a7983 */ /* 0x000f620000300800 */
[----:B------:R-:W-:-:S03]  /*6b6b0*/  IMAD.MOV.U32 R2, RZ, RZ, R37 ;  /* 0x000000ffff027224 */ /* 0x000fc600078e0025 */
[----:B------:R-:W5:Y:S04]  /*6b6c0*/  LDL.LU R37, [R1+0x6cc] ;  /* 0x0006cc0001257983 */ /* 0x000f680000300800 */
[----:B------:R1:W-:Y:S01]  /*6b6d0*/  LDGSTS.E [R0+0x3000], [R2.64], P0 ;  /* 0x0300000002007fae */ /* 0x0003e2000812184c */
[----:B---3--:R-:W-:-:S04]  /*6b6e0*/  IADD3 R38, P1, R38, UR11, RZ ;  /* 0x0000000b26267c10 */ /* 0x008fc8000ff3e0ff */
[----:B------:R-:W-:Y:S02]  /*6b6f0*/  IADD3.X R43, R43, UR10, RZ, P1, !PT ;  /* 0x0000000a2b2b7c10 */ /* 0x000fe40008ffe4ff */
[----:B------:R-:W-:Y:S01]  /*6b700*/  IADD3 R5, P2, R5, UR11, RZ ;  /* 0x0000000b05057c10 */ /* 0x000fe2000ff5e0ff */
[----:B------:R3:W-:Y:S01]  /*6b710*/  STL [R1+0x590], R38 ;  /* 0x0005902601007387 */ /* 0x0007e20000100800 */
[----:B-1----:R-:W-:Y:S02]  /*6b720*/  MOV R2, R38 ;  /* 0x0000002600027202 */ /* 0x002fe40000000f00 */
[----:B------:R-:W-:Y:S01]  /*6b730*/  IADD3.X R39, R39, UR10, RZ, P2, !PT ;  /* 0x0000000a27277c10 */ /* 0x000fe200097fe4ff */
[----:B------:R1:W-:Y:S04]  /*6b740*/  STL [R1+0x58c], R43 ;  /* 0x00058c2b01007387 */ /* 0x0003e80000100800 */
[----:B------:R1:W-:Y:S01]  /*6b750*/  STL [R1+0x5d0], R5 ;  /* 0x0005d00501007387 */ /* 0x0003e20000100800 */
[----:B------:R-:W-:-:S03]  /*6b760*/  IMAD.MOV.U32 R3, RZ, RZ, R43 ;  /* 0x000000ffff037224 */ /* 0x000fc600078e002b */
[----:B---3--:R-:W3:Y:S04]  /*6b770*/  LDL.LU R38, [R1+0x710] ;  /* 0x0007100001267983 */ /* 0x008ee80000300800 */
[----:B------:R1:W-:Y:S04]  /*6b780*/  STL [R1+0x5cc], R39 ;  /* 0x0005cc2701007387 */ /* 0x0003e80000100800 */
[----:B------:R-:W3:Y:S04]  /*6b790*/  LDL.LU R74, [R1+0x750] ;  /* 0x00075000014a7983 */ /* 0x000ee80000300800 */
[----:B-1----:R-:W3:Y:S04]  /*6b7a0*/  LDL.LU R43, [R1+0x70c] ;  /* 0x00070c00012b7983 */ /* 0x002ee80000300800 */
[----:B------:R-:W3:Y:S04]  /*6b7b0*/  LDL.LU R75, [R1+0x74c] ;  /* 0x00074c00014b7983 */ /* 0x000ee80000300800 */
[----:B------:R1:W-:Y:S02]  /*6b7c0*/  LDGSTS.E [R0+0x4000], [R2.64], P0 ;  /* 0x0400000002007fae */ /* 0x0003e4000812184c */
[----:B-1----:R-:W-:-:S02]  /*6b7d0*/  IMAD.MOV.U32 R2, RZ, RZ, R5 ;  /* 0x000000ffff027224 */ /* 0x002fc400078e0005 */
[----:B------:R-:W-:Y:S01]  /*6b7e0*/  IMAD.MOV.U32 R3, RZ, RZ, R39 ;  /* 0x000000ffff037224 */ /* 0x000fe200078e0027 */
[----:B------:R-:W3:Y:S04]  /*6b7f0*/  LDL.LU R5, [R1+0x790] ;  /* 0x0007900001057983 */ /* 0x000ee80000300800 */
[----:B------:R-:W3:Y:S04]  /*6b800*/  LDL.LU R39, [R1+0x7d0] ;  /* 0x0007d00001277983 */ /* 0x000ee80000300800 */
[----:B------:R1:W-:Y:S01]  /*6b810*/  LDGSTS.E [R0+0x5000], [R2.64], P0 ;  /* 0x0500000002007fae */ /* 0x0003e2000812184c */
[----:B----4-:R-:W-:-:S05]  /*6b820*/  IADD3 R40, P1, R40, UR11, RZ ;  /* 0x0000000b28287c10 */ /* 0x010fca000ff3e0ff */
[----:B------:R4:W-:Y:S01]  /*6b830*/  STL [R1+0x610], R40 ;  /* 0x0006102801007387 */ /* 0x0009e20000100800 */
[----:B--2---:R-:W-:Y:S02]  /*6b840*/  IADD3 R6, P2, R6, UR11, RZ ;  /* 0x0000000b06067c10 */ /* 0x004fe4000ff5e0ff */
[----:B-----5:R-:W-:Y:S01]  /*6b850*/  IADD3.X R41, R41, UR10, RZ, P1, !PT ;  /* 0x0000000a29297c10 */ /* 0x020fe20008ffe4ff */
[----:B-1----:R-:W-:Y:S01]  /*6b860*/  IMAD.MOV.U32 R2, RZ, RZ, R40 ;  /* 0x000000ffff027224 */ /* 0x002fe200078e0028 */
[----:B------:R-:W-:-:S03]  /*6b870*/  IADD3.X R36, R36, UR10, RZ, P2, !PT ;  /* 0x0000000a24247c10 */ /* 0x000fc600097fe4ff */
[----:B------:R1:W-:Y:S04]  /*6b880*/  STL [R1+0x60c], R41 ;  /* 0x00060c2901007387 */ /* 0x0003e80000100800 */
[----:B------:R2:W-:Y:S04]  /*6b890*/  STL [R1+0x650], R6 ;  /* 0x0006500601007387 */ /* 0x0005e80000100800 */
[----:B----4-:R-:W4:Y:S01]  /*6b8a0*/  LDL.LU R40, [R1+0x78c] ;  /* 0x00078c0001287983 */ /* 0x010f220000300800 */
[----:B------:R-:W-:-:S03]  /*6b8b0*/  IMAD.MOV.U32 R3, RZ, RZ, R41 ;  /* 0x000000ffff037224 */ /* 0x000fc600078e0029 */
[----:B------:R5:W-:Y:S04]  /*6b8c0*/  STL [R1+0x64c], R36 ;  /* 0x00064c2401007387 */ /* 0x000be80000100800 */
[----:B-1----:R-:W4:Y:S04]  /*6b8d0*/  LDL.LU R41, [R1+0x7cc] ;  /* 0x0007cc0001297983 */ /* 0x002f280000300800 */
[----:B------:R1:W-:Y:S01]  /*6b8e0*/  LDGSTS.E [R0+0x6000], [R2.64], P0 ;  /* 0x0600000002007fae */ /* 0x0003e2000812184c */
[----:B------:R-:W-:Y:S02]  /*6b8f0*/  IADD3 R7, P1, R7, UR11, RZ ;  /* 0x0000000b07077c10 */ /* 0x000fe4000ff3e0ff */
[----:B-1----:R-:W-:Y:S01]  /*6b900*/  MOV R2, R6 ;  /* 0x0000000600027202 */ /* 0x002fe20000000f00 */
[----:B------:R-:W-:Y:S01]  /*6b910*/  IMAD.MOV.U32 R3, RZ, RZ, R36 ;  /* 0x000000ffff037224 */ /* 0x000fe200078e0024 */
[----:B------:R-:W-:Y:S01]  /*6b920*/  IADD3 R4, P2, R4, UR11, RZ ;  /* 0x0000000b04047c10 */ /* 0x000fe2000ff5e0ff */
[----:B--2---:R-:W2:Y:S04]  /*6b930*/  LDL.LU R6, [R1+0x810] ;  /* 0x0008100001067983 */ /* 0x004ea80000300800 */
[----:B-----5:R-:W5:Y:S01]  /*6b940*/  LDL.LU R36, [R1+0x850] ;  /* 0x0008500001247983 */ /* 0x020f620000300800 */
[----:B------:R-:W-:-:S03]  /*6b950*/  IADD3.X R42, R42, UR10, RZ, P1, !PT ;  /* 0x0000000a2a2a7c10 */ /* 0x000fc60008ffe4ff */
[----:B------:R1:W-:Y:S01]  /*6b960*/  STL [R1+0x690], R7 ;  /* 0x0006900701007387 */ /* 0x0003e20000100800 */
[----:B------:R-:W-:-:S03]  /*6b970*/  IADD3.X R37, R37, UR10, RZ, P2, !PT ;  /* 0x0000000a25257c10 */ /* 0x000fc600097fe4ff */
[----:B------:R1:W-:Y:S04]  /*6b980*/  LDGSTS.E [R0+0x7000], [R2.64], P0 ;  /* 0x0700000002007fae */ /* 0x0003e8000812184c */
[----:B------:R1:W-:Y:S04]  /*6b990*/  STL [R1+0x68c], R42 ;  /* 0x00068c2a01007387 */ /* 0x0003e80000100800 */
[----:B------:R-:W-:Y:S01]  /*6b9a0*/  STL [R1+0x6d0], R4 ;  /* 0x0006d00401007387 */ /* 0x000fe20000100800 */
[----:B-1----:R-:W-:-:S03]  /*6b9b0*/  IMAD.MOV.U32 R2, RZ, RZ, R7 ;  /* 0x000000ffff027224 */ /* 0x002fc600078e0007 */
[----:B------:R-:W5:Y:S01]  /*6b9c0*/  LDL.LU R7, [R1+0x80c] ;  /* 0x00080c0001077983 */ /* 0x000f620000300800 */
[----:B------:R-:W-:-:S03]  /*6b9d0*/  IMAD.MOV.U32 R3, RZ, RZ, R42 ;  /* 0x000000ffff037224 */ /* 0x000fc600078e002a */
[----:B------:R1:W-:Y:S04]  /*6b9e0*/  STL [R1+0x6cc], R37 ;  /* 0x0006cc2501007387 */ /* 0x0003e80000100800 */
[----:B------:R-:W5:Y:S04]  /*6b9f0*/  LDL.LU R42, [R1+0x84c] ;  /* 0x00084c00012a7983 */ /* 0x000f680000300800 */
[----:B------:R1:W-:Y:S01]  /*6ba00*/  LDGSTS.E [R0+0x8000], [R2.64], P0 ;  /* 0x0800000002007fae */ /* 0x0003e2000812184c */
[----:B---3--:R-:W-:Y:S01]  /*6ba10*/  IADD3 R38, P1, R38, UR11, RZ ;  /* 0x0000000b26267c10 */ /* 0x008fe2000ff3e0ff */
[----:B-1----:R-:W-:-:S02]  /*6ba20*/  IMAD.MOV.U32 R2, RZ, RZ, R4 ;  /* 0x000000ffff027224 */ /* 0x002fc400078e0004 */
[----:B------:R-:W-:Y:S02]  /*6ba30*/  IMAD.MOV.U32 R3, RZ, RZ, R37 ;  /* 0x000000ffff037224 */ /* 0x000fe400078e0025 */
[----:B------:R-:W5:Y:S01]  /*6ba40*/  LDL.LU R37, [R1+0x890] ;  /* 0x0008900001257983 */ /* 0x000f620000300800 */
[----:B------:R-:W-:-:S03]  /*6ba50*/  IADD3 R74, P2, R74, UR11, RZ ;  /* 0x0000000b4a4a7c10 */ /* 0x000fc6000ff5e0ff */
[----:B------:R-:W5:Y:S01]  /*6ba60*/  LDL.LU R4, [R1+0x8ec] ;  /* 0x0008ec0001047983 */ /* 0x000f620000300800 */
[----:B------:R-:W-:-:S03]  /*6ba70*/  IADD3.X R43, R43, UR10, RZ, P1, !PT ;  /* 0x0000000a2b2b7c10 */ /* 0x000fc60008ffe4ff */
[----:B------:R-:W-:Y:S01]  /*6ba80*/  STL [R1+0x710], R38 ;  /* 0x0007102601007387 */ /* 0x000fe20000100800 */
[----:B------:R-:W-:-:S03]  /*6ba90*/  IADD3.X R75, R75, UR10, RZ, P2, !PT ;  /* 0x0000000a4b4b7c10 */ /* 0x000fc600097fe4ff */
[----:B------:R1:W-:Y:S04]  /*6baa0*/  LDGSTS.E [R0+0x9000], [R2.64], P0 ;  /* 0x0900000002007fae */ /* 0x0003e8000812184c */
[----:B------:R1:W-:Y:S04]  /*6bab0*/  STL [R1+0x70c], R43 ;  /* 0x00070c2b01007387 */ /* 0x0003e80000100800 */
[----:B------:R-:W-:Y:S01]  /*6bac0*/  STL [R1+0x750], R74 ;  /* 0x0007504a01007387 */ /* 0x000fe20000100800 */
[----:B-1----:R-:W-:-:S03]  /*6bad0*/  IMAD.MOV.U32 R3, RZ, RZ, R43 ;  /* 0x000000ffff037224 */ /* 0x002fc600078e002b */
[----:B------:R-:W5:Y:S01]  /*6bae0*/  LDL.LU R43, [R1+0x88c] ;  /* 0x00088c00012b7983 */ /* 0x000f620000300800 */
[----:B------:R-:W-:-:S03]  /*6baf0*/  MOV R2, R38 ;  /* 0x0000002600027202 */ /* 0x000fc60000000f00 */
[----:B------:R-:W-:Y:S04]  /*6bb00*/  STL [R1+0x74c], R75 ;  /* 0x00074c4b01007387 */ /* 0x000fe80000100800 */
[----:B------:R-:W5:Y:S01]  /*6bb10*/  LDL.LU R38, [R1+0x8e8] ;  /* 0x0008e80001267983 */ /* 0x000f620000300800 */
[----:B------:R-:W-:-:S03]  /*6bb20*/  IADD3 R5, P1, R5, UR11, RZ ;  /* 0x0000000b05057c10 */ /* 0x000fc6000ff3e0ff */
[----:B------:R1:W-:Y:S01]  /*6bb30*/  LDGSTS.E [R0+0xa000], [R2.64], P0 ;  /* 0x0a00000002007fae */ /* 0x0003e2000812184c */
[----:B------:R-:W-:-:S03]  /*6bb40*/  IADD3 R39, P2, R39, UR11, RZ ;  /* 0x0000000b27277c10 */ /* 0x000fc6000ff5e0ff */
[----:B------:R-:W-:Y:S01]  /*6bb50*/  STL [R1+0x790], R5 ;  /* 0x0007900501007387 */ /* 0x000fe20000100800 */
[----:B-1----:R-:W-:Y:S02]  /*6bb60*/  IMAD.MOV.U32 R2, RZ, RZ, R74 ;  /* 0x000000ffff027224 */ /* 0x002fe400078e004a */
[----:B------:R-:W-:-:S05]  /*6bb70*/  IMAD.MOV.U32 R3, RZ, RZ, R75 ;  /* 0x000000ffff037224 */ /* 0x000fca00078e004b */
[----:B------:R1:W-:Y:S02]  /*6bb80*/  LDGSTS.E [R0+0xb000], [R2.64], P0 ;  /* 0x0b00000002007fae */ /* 0x0003e4000812184c */
[----:B-1----:R-:W-:Y:S01]  /*6bb90*/  IMAD.MOV.U32 R2, RZ, RZ, R5 ;  /* 0x000000ffff027224 */ /* 0x002fe200078e0005 */
[----:B----4-:R-:W-:-:S05]  /*6bba0*/  IADD3.X R40, R40, UR10, RZ, P1, !PT ;  /* 0x0000000a28287c10 */ /* 0x010fca0008ffe4ff */
[----:B------:R-:W-:Y:S01]  /*6bbb0*/  IMAD.MOV.U32 R3, RZ, RZ, R40 ;  /* 0x000000ffff037224 */ /* 0x000fe200078e0028 */
[----:B------:R1:W-:Y:S01]  /*6bbc0*/  STL [R1+0x78c], R40 ;  /* 0x00078c2801007387 */ /* 0x0003e20000100800 */
[----:B------:R-:W-:-:S03]  /*6bbd0*/  IADD3.X R41, R41, UR10, RZ, P2, !PT ;  /* 0x0000000a29297c10 */ /* 0x000fc600097fe4ff */
[----:B------:R-:W-:Y:S04]  /*6bbe0*/  STL [R1+0x7d0], R39 ;  /* 0x0007d02701007387 */ /* 0x000fe80000100800 */
[----:B------:R4:W-:Y:S04]  /*6bbf0*/  LDGSTS.E [R0+0xc000], [R2.64], P0 ;  /* 0x0c00000002007fae */ /* 0x0009e8000812184c */
[----:B-1----:R-:W3:Y:S04]  /*6bc00*/  LDL.LU R40, [R1+0x92c] ;  /* 0x00092c0001287983 */ /* 0x002ee80000300800 */
[----:B------:R1:W-:Y:S04]  /*6bc10*/  STL [R1+0x7cc], R41 ;  /* 0x0007cc2901007387 */ /* 0x0003e80000100800 */
[----:B------:R-:W3:Y:S01]  /*6bc20*/  LDL.LU R5, [R1+0x96c] ;  /* 0x00096c0001057983 */ /* 0x000ee20000300800 */
[----:B----4-:R-:W-:Y:S01]  /*6bc30*/  IMAD.MOV.U32 R3, RZ, RZ, R41 ;  /* 0x000000ffff037224 */ /* 0x010fe200078e0029 */
[----:B--2---:R-:W-:-:S02]  /*6bc40*/  IADD3 R6, P1, R6, UR11, RZ ;  /* 0x0000000b06067c10 */ /* 0x004fc4000ff3e0ff */
[----:B-1----:R-:W2:Y:S01]  /*6bc50*/  LDL.LU R41, [R1+0x928] ;  /* 0x0009280001297983 */ /* 0x002ea20000300800 */
[----:B------:R-:W-:Y:S02]  /*6bc60*/  MOV R2, R39 ;  /* 0x0000002700027202 */ /* 0x000fe40000000f00 */
[----:B-----5:R-:W-:Y:S01]  /*6bc70*/  IADD3 R36, P2, R36, UR11, RZ ;  /* 0x0000000b24247c10 */ /* 0x020fe2000ff5e0ff */
[----:B------:R-:W4:Y:S04]  /*6bc80*/  LDL.LU R39, [R1+0x968] ;  /* 0x0009680001277983 */ /* 0x000f280000300800 */
[----:B------:R1:W-:Y:S04]  /*6bc90*/  LDGSTS.E [R0+0xd000], [R2.64], P0 ;  /* 0x0d00000002007fae */ /* 0x0003e8000812184c */
[----:B------:R-:W-:Y:S01]  /*6bca0*/  STL [R1+0x810], R6 ;  /* 0x0008100601007387 */ /* 0x000fe20000100800 */
[----:B------:R-:W-:Y:S01]  /*6bcb0*/  IADD3.X R7, R7, UR10, RZ, P1, !PT ;  /* 0x0000000a07077c10 */ /* 0x000fe20008ffe4ff */
[----:B-1----:R-:W-:-:S04]  /*6bcc0*/  IMAD.MOV.U32 R2, RZ, RZ, R6 ;  /* 0x000000ffff027224 */ /* 0x002fc800078e0006 */
[----:B------:R-:W-:Y:S01]  /*6bcd0*/  IMAD.MOV.U32 R3, RZ, RZ, R7 ;  /* 0x000000ffff037224 */ /* 0x000fe200078e0007 */
[----:B------:R1:W-:Y:S01]  /*6bce0*/  STL [R1+0x80c], R7 ;  /* 0x00080c0701007387 */ /* 0x0003e20000100800 */
[----:B------:R-:W-:-:S03]  /*6bcf0*/  IADD3.X R42, R42, UR10, RZ, P2, !PT ;  /* 0x0000000a2a2a7c10 */ /* 0x000fc600097fe4ff */
[----:B------:R-:W-:Y:S04]  /*6bd00*/  STL [R1+0x850], R36 ;  /* 0x0008502401007387 */ /* 0x000fe80000100800 */
[----:B------:R5:W-:Y:S04]  /*6bd10*/  LDGSTS.E [R0+0xe000], [R2.64], P0 ;  /* 0x0e00000002007fae */ /* 0x000be8000812184c */
[----:B-1----:R-:W4:Y:S04]  /*6bd20*/  LDL.LU R7, [R1+0x9ac] ;  /* 0x0009ac0001077983 */ /* 0x002f280000300800 */
[----:B------:R1:W-:Y:S04]  /*6bd30*/  STL [R1+0x84c], R42 ;  /* 0x00084c2a01007387 */ /* 0x0003e80000100800 */
[----:B------:R-:W4:Y:S01]  /*6bd40*/  LDL.LU R6, [R1+0x9ec] ;  /* 0x0009ec0001067983 */ /* 0x000f220000300800 */
[----:B-----5:R-:W-:-:S03]  /*6bd50*/  IMAD.MOV.U32 R3, RZ, RZ, R42 ;  /* 0x000000ffff037224 */ /* 0x020fc600078e002a */
[----:B-1----:R-:W5:Y:S01]  /*6bd60*/  LDL.LU R42, [R1+0x9a8] ;  /* 0x0009a800012a7983 */ /* 0x002f620000300800 */
[----:B------:R-:W-:Y:S01]  /*6bd70*/  IADD3 R37, P1, R37, UR11, RZ ;  /* 0x0000000b25257c10 */ /* 0x000fe2000ff3e0ff */
[----:B------:R-:W-:Y:S01]  /*6bd80*/  IMAD.MOV.U32 R2, RZ, RZ, R36 ;  /* 0x000000ffff027224 */ /* 0x000fe200078e0024 */
[----:B------:R-:W-:Y:S01]  /*6bd90*/  IADD3 R4, P2, R4, UR11, RZ ;  /* 0x0000000b04047c10 */ /* 0x000fe2000ff5e0ff */
[----:B------:R-:W5:Y:S04]  /*6bda0*/  LDL.LU R36, [R1+0x9e8] ;  /* 0x0009e80001247983 */ /* 0x000f680000300800 */
[----:B------:R1:W-:Y:S04]  /*6bdb0*/  STL [R1+0x890], R37 ;  /* 0x0008902501007387 */ /* 0x0003e80000100800 */
[----:B------:R1:W-:Y:S01]  /*6bdc0*/  LDGSTS.E [R0+0xf000], [R2.64], P0 ;  /* 0x0f00000002007fae */ /* 0x0003e2000812184c */
[----:B------:R-:W-:-:S02]  /*6bdd0*/  IADD3.X R43, R43, UR10, RZ, P1, !PT ;  /* 0x0000000a2b2b7c10 */ /* 0x000fc40008ffe4ff */
[----:B-1----:R-:W-:-:S03]  /*6bde0*/  MOV R2, R37 ;  /* 0x0000002500027202 */ /* 0x002fc60000000f00 */
[----:B------:R1:W-:Y:S01]  /*6bdf0*/  STL [R1+0x88c], R43 ;  /* 0x00088c2b01007387 */ /* 0x0003e20000100800 */
[----:B------:R-:W-:-:S03]  /*6be00*/  IADD3.X R38, R38, UR10, RZ, P2, !PT ;  /* 0x0000000a26267c10 */ /* 0x000fc600097fe4ff */
[----:B------:R1:W-:Y:S01]  /*6be10*/  STL [R1+0x8ec], R4 ;  /* 0x0008ec0401007387 */ /* 0x0003e20000100800 */
[----:B------:R-:W-:-:S03]  /*6be20*/  IMAD.MOV.U32 R3, RZ, RZ, R43 ;  /* 0x000000ffff037224 */ /* 0x000fc600078e002b */
[----:B------:R-:W5:Y:S04]  /*6be30*/  LDL.LU R37, [R1+0xa2c] ;  /* 0x000a2c0001257983 */ /* 0x000f680000300800 */
[----:B------:R1:W-:Y:S04]  /*6be40*/  STL [R1+0x8e8], R38 ;  /* 0x0008e82601007387 */ /* 0x0003e80000100800 */
[----:B------:R-:W5:Y:S04]  /*6be50*/  LDL.LU R74, [R1+0xa6c] ;  /* 0x000a6c00014a7983 */ /* 0x000f680000300800 */
[----:B-1----:R-:W5:Y:S04]  /*6be60*/  LDL.LU R43, [R1+0xa28] ;  /* 0x000a2800012b7983 */ /* 0x002f680000300800 */
[----:B------:R-:W5:Y:S04]  /*6be70*/  LDL.LU R75, [R1+0xa68] ;  /* 0x000a6800014b7983 */ /* 0x000f680000300800 */
[----:B------:R1:W-:Y:S02]  /*6be80*/  LDGSTS.E [R0+0x10000], [R2.64], P0 ;  /* 0x1000000002007fae */ /* 0x0003e4000812184c */
[----:B-1----:R-:W-:-:S02]  /*6be90*/  IMAD.MOV.U32 R2, RZ, RZ, R4 ;  /* 0x000000ffff027224 */ /* 0x002fc400078e0004 */
[----:B------:R-:W-:Y:S01]  /*6bea0*/  IMAD.MOV.U32 R3, RZ, RZ, R38 ;  /* 0x000000ffff037224 */ /* 0x000fe200078e0026 */
[----:B------:R-:W5:Y:S04]  /*6beb0*/  LDL.LU R4, [R1+0xaac] ;  /* 0x000aac0001047983 */ /* 0x000f680000300800 */
[----:B------:R-:W5:Y:S04]  /*6bec0*/  LDL.LU R38, [R1+0xaec] ;  /* 0x000aec0001267983 */ /* 0x000f680000300800 */
[----:B------:R1:W-:Y:S01]  /*6bed0*/  LDGSTS.E [R0+0x11000], [R2.64], P0 ;  /* 0x1100000002007fae */ /* 0x0003e2000812184c */
[----:B---3--:R-:W-:-:S05]  /*6bee0*/  IADD3 R40, P1, R40, UR11, RZ ;  /* 0x0000000b28287c10 */ /* 0x008fca000ff3e0ff */
[----:B------:R3:W-:Y:S01]  /*6bef0*/  STL [R1+0x92c], R40 ;  /* 0x00092c2801007387 */ /* 0x0007e20000100800 */
[----:B------:R-:W-:Y:S02]  /*6bf00*/  IADD3 R5, P2, R5, UR11, RZ ;  /* 0x0000000b05057c10 */ /* 0x000fe4000ff5e0ff */
[----:B--2---:R-:W-:Y:S01]  /*6bf10*/  IADD3.X R41, R41, UR10, RZ, P1, !PT ;  /* 0x0000000a29297c10 */ /* 0x004fe20008ffe4ff */
[----:B-1----:R-:W-:Y:S01]  /*6bf20*/  IMAD.MOV.U32 R2, RZ, RZ, R40 ;  /* 0x000000ffff027224 */ /* 0x002fe200078e0028 */
[----:B----4-:R-:W-:-:S03]  /*6bf30*/  IADD3.X R39, R39, UR10, RZ, P2, !PT ;  /* 0x0000000a27277c10 */ /* 0x010fc600097fe4ff */
[----:B------:R1:W-:Y:S04]  /*6bf40*/  STL [R1+0x928], R41 ;  /* 0x0009282901007387 */ /* 0x0003e80000100800 */
[----:B------:R2:W-:Y:S04]  /*6bf50*/  STL [R1+0x96c], R5 ;  /* 0x00096c0501007387 */ /* 0x0005e80000100800 */
[----:B---3--:R-:W3:Y:S01]  /*6bf60*/  LDL.LU R40, [R1+0xaa8] ;  /* 0x000aa80001287983 */ /* 0x008ee20000300800 */
[----:B------:R-:W-:-:S03]  /*6bf70*/  IMAD.MOV.U32 R3, RZ, RZ, R41 ;  /* 0x000000ffff037224 */ /* 0x000fc600078e0029 */
[----:B------:R4:W-:Y:S04]  /*6bf80*/  STL [R1+0x968], R39 ;  /* 0x0009682701007387 */ /* 0x0009e80000100800 */
[----:B-1----:R-:W3:Y:S04]  /*6bf90*/  LDL.LU R41, [R1+0xae8] ;  /* 0x000ae80001297983 */ /* 0x002ee80000300800 */
[----:B------:R1:W-:Y:S02]  /*6bfa0*/  LDGSTS.E [R0+0x12000], [R2.64], P0 ;  /* 0x1200000002007fae */ /* 0x0003e4000812184c */
[----:B-1----:R-:W-:-:S02]  /*6bfb0*/  MOV R2, R5 ;  /* 0x0000000500027202 */ /* 0x002fc40000000f00 */
[----:B------:R-:W-:Y:S01]  /*6bfc0*/  IADD3 R7, P1, R7, UR11, RZ ;  /* 0x0000000b07077c10 */ /* 0x000fe2000ff3e0ff */
[----:B------:R-:W-:Y:S01]  /*6bfd0*/  IMAD.MOV.U32 R3, RZ, RZ, R39 ;  /* 0x000000ffff037224 */ /* 0x000fe200078e0027 */
[----:B--2---:R-:W2:Y:S04]  /*6bfe0*/  LDL.LU R5, [R1+0xb2c] ;  /* 0x000b2c0001057983 */ /* 0x004ea80000300800 */
[----:B----4-:R-:W4:Y:S01]  /*6bff0*/  LDL.LU R39, [R1+0xb6c] ;  /* 0x000b6c0001277983 */ /* 0x010f220000300800 */
[----:B------:R-:W-:-:S03]  /*6c000*/  IADD3 R6, P2, R6, UR11, RZ ;  /* 0x0000000b06067c10 */ /* 0x000fc6000ff5e0ff */
[----:B------:R1:W-:Y:S01]  /*6c010*/  STL [R1+0x9ac], R7 ;  /* 0x0009ac0701007387 */ /* 0x0003e20000100800 */
[----:B-----5:R-:W-:-:S03]  /*6c020*/  IADD3.X R42, R42, UR10, RZ, P1, !PT ;  /* 0x0000000a2a2a7c10 */ /* 0x020fc60008ffe4ff */
[----:B------:R5:W-:Y:S04]  /*6c030*/  LDGSTS.E [R0+0x13000], [R2.64], P0 ;  /* 0x1300000002007fae */ /* 0x000be8000812184c */
[----:B------:R1:W-:Y:S01]  /*6c040*/  STL [R1+0x9a8], R42 ;  /* 0x0009a82a01007387 */ /* 0x0003e20000100800 */
[----:B------:R-:W-:-:S03]  /*6c050*/  IADD3.X R36, R36, UR10, RZ, P2, !PT ;  /* 0x0000000a24247c10 */ /* 0x000fc600097fe4ff */
[----:B------:R-:W-:Y:S01]  /*6c060*/  STL [R1+0x9ec], R6 ;  /* 0x0009ec0601007387 */ /* 0x000fe20000100800 */
[----:B-----5:R-:W-:-:S03]  /*6c070*/  IMAD.MOV.U32 R2, RZ, RZ, R7 ;  /* 0x000000ffff027224 */ /* 0x020fc600078e0007 */
[----:B-1----:R-:W4:Y:S01]  /*6c080*/  LDL.LU R7, [R1+0xb28] ;  /* 0x000b280001077983 */ /* 0x002f220000300800 */
[----:B------:R-:W-:-:S03]  /*6c090*/  IMAD.MOV.U32 R3, RZ, RZ, R42 ;  /* 0x000000ffff037224 */ /* 0x000fc600078e002a */
[----:B------:R1:W-:Y:S04]  /*6c0a0*/  STL [R1+0x9e8], R36 ;  /* 0x0009e82401007387 */ /* 0x0003e80000100800 */
[----:B------:R-:W4:Y:S04]  /*6c0b0*/  LDL.LU R42, [R1+0xb68] ;  /* 0x000b6800012a7983 */ /* 0x000f280000300800 */
[----:B------:R1:W-:Y:S01]  /*6c0c0*/  LDGSTS.E [R0+0x14000], [R2.64], P0 ;  /* 0x1400000002007fae */ /* 0x0003e2000812184c */
[----:B------:R-:W-:Y:S01]  /*6c0d0*/  IADD3 R37, P1, R37, UR11, RZ ;  /* 0x0000000b25257c10 */ /* 0x000fe2000ff3e0ff */
[----:B-1----:R-:W-:-:S02]  /*6c0e0*/  IMAD.MOV.U32 R2, RZ, RZ, R6 ;  /* 0x000000ffff027224 */ /* 0x002fc400078e0006 */
[----:B------:R-:W-:Y:S02]  /*6c0f0*/  IMAD.MOV.U32 R3, RZ, RZ, R36 ;  /* 0x000000ffff037224 */ /* 0x000fe400078e0024 */
[----:B------:R-:W4:Y:S01]  /*6c100*/  LDL.LU R36, [R1+0xbac] ;  /* 0x000bac0001247983 */ /* 0x000f220000300800 */
[----:B------:R-:W-:-:S03]  /*6c110*/  IADD3 R74, P2, R74, UR11, RZ ;  /* 0x0000000b4a4a7c10 */ /* 0x000fc6000ff5e0ff */
[----:B------:R-:W4:Y:S01]  /*6c120*/  LDL.LU R6, [R1+0xbec] ;  /* 0x000bec0001067983 */ /* 0x000f220000300800 */
[----:B------:R-:W-:-:S03]  /*6c130*/  IADD3.X R43, R43, UR10, RZ, P1, !PT ;  /* 0x0000000a2b2b7c10 */ /* 0x000fc60008ffe4ff */
[----:B------:R-:W-:Y:S01]  /*6c140*/  STL [R1+0xa2c], R37 ;  /* 0x000a2c2501007387 */ /* 0x000fe20000100800 */
[----:B------:R-:W-:-:S03]  /*6c150*/  IADD3.X R75, R75, UR10, RZ, P2, !PT ;  /* 0x0000000a4b4b7c10 */ /* 0x000fc600097fe4ff */
[----:B------:R1:W-:Y:S04]  /*6c160*/  LDGSTS.E [R0+0x15000], [R2.64], P0 ;  /* 0x1500000002007fae */ /* 0x0003e8000812184c */
[----:B------:R1:W-:Y:S04]  /*6c170*/  STL [R1+0xa28], R43 ;  /* 0x000a282b01007387 */ /* 0x0003e80000100800 */
[----:B------:R-:W-:Y:S01]  /*6c180*/  STL [R1+0xa6c], R74 ;  /* 0x000a6c4a01007387 */ /* 0x000fe20000100800 */
[----:B-1----:R-:W-:-:S03]  /*6c190*/  IMAD.MOV.U32 R3, RZ, RZ, R43 ;  /* 0x000000ffff037224 */ /* 0x002fc600078e002b */
[----:B------:R-:W4:Y:S01]  /*6c1a0*/  LDL.LU R43, [R1+0xba8] ;  /* 0x000ba800012b7983 */ /* 0x000f220000300800 */
[----:B------:R-:W-:-:S03]  /*6c1b0*/  MOV R2, R37 ;  /* 0x0000002500027202 */ /* 0x000fc60000000f00 */
[----:B------:R-:W-:Y:S04]  /*6c1c0*/  STL [R1+0xa68], R75 ;  /* 0x000a684b01007387 */ /* 0x000fe80000100800 */
[----:B------:R-:W4:Y:S01]  /*6c1d0*/  LDL.LU R37, [R1+0xbe8] ;  /* 0x000be80001257983 */ /* 0x000f220000300800 */
        /* <DEDUP_REMOVED lines=8> */
[----:B---3--:R-:W-:-:S05]  /*6c260*/  IADD3.X R40, R40, UR10, RZ, P1, !PT ;  /* 0x0000000a28287c10 */ /* 0x008fca0008ffe4ff */
[----:B------:R-:W-:Y:S01]  /*6c270*/  IMAD.MOV.U32 R3, RZ, RZ, R40 ;  /* 0x000000ffff037224 */ /* 0x000fe200078e0028 */
[----:B------:R1:W-:Y:S01]  /*6c280*/  STL [R1+0xaa8], R40 ;  /* 0x000aa82801007387 */ /* 0x0003e20000100800 */
[----:B------:R-:W-:-:S03]  /*6c290*/  IADD3.X R41, R41, UR10, RZ, P2, !PT ;  /* 0x0000000a29297c10 */ /* 0x000fc600097fe4ff */
[----:B------:R-:W-:Y:S04]  /*6c2a0*/  STL [R1+0xaec], R38 ;  /* 0x000aec2601007387 */ /* 0x000fe80000100800 */
[----:B------:R3:W-:Y:S04]  /*6c2b0*/  LDGSTS.E [R0+0x18000], [R2.64], P0 ;  /* 0x1800000002007fae */ /* 0x0007e8000812184c */
[----:B-1----:R-:W5:Y:S04]  /*6c2c0*/  LDL.LU R40, [R1+0xc2c] ;  /* 0x000c2c0001287983 */ /* 0x002f680000300800 */
[----:B------:R1:W-:Y:S04]  /*6c2d0*/  STL [R1+0xae8], R41 ;  /* 0x000ae82901007387 */ /* 0x0003e80000100800 */
[----:B------:R-:W5:Y:S01]  /*6c2e0*/  LDL.LU R4, [R1+0xc6c] ;  /* 0x000c6c0001047983 */ /* 0x000f620000300800 */
[----:B---3--:R-:W-:Y:S01]  /*6c2f0*/  IMAD.MOV.U32 R3, RZ, RZ, R41 ;  /* 0x000000ffff037224 */ /* 0x008fe200078e0029 */
[----:B--2---:R-:W-:-:S02]  /*6c300*/  IADD3 R5, P1, R5, UR11, RZ ;  /* 0x0000000b05057c10 */ /* 0x004fc4000ff3e0ff */
[----:B-1----:R-:W2:Y:S01]  /*6c310*/  LDL.LU R41, [R1+0xc28] ;  /* 0x000c280001297983 */ /* 0x002ea20000300800 */
[----:B------:R-:W-:Y:S02]  /*6c320*/  MOV R2, R38 ;  /* 0x0000002600027202 */ /* 0x000fe40000000f00 */
[----:B----4-:R-:W-:Y:S01]  /*6c330*/  IADD3 R39, P2, R39, UR11, RZ ;  /* 0x0000000b27277c10 */ /* 0x010fe2000ff5e0ff */
[----:B------:R-:W3:Y:S04]  /*6c340*/  LDL.LU R38, [R1+0xc68] ;  /* 0x000c680001267983 */ /* 0x000ee80000300800 */
[----:B------:R1:W-:Y:S04]  /*6c350*/  LDGSTS.E [R0+0x19000], [R2.64], P0 ;  /* 0x1900000002007fae */ /* 0x0003e8000812184c */
[----:B------:R-:W-:Y:S01]  /*6c360*/  STL [R1+0xb2c], R5 ;  /* 0x000b2c0501007387 */ /* 0x000fe20000100800 */
[----:B-1----:R-:W-:Y:S01]  /*6c370*/  IMAD.MOV.U32 R2, RZ, RZ, R5 ;  /* 0x000000ffff027224 */ /* 0x002fe200078e0005 */
[----:B------:R-:W-:-:S05]  /*6c380*/  IADD3.X R7, R7, UR10, RZ, P1, !PT ;  /* 0x0000000a07077c10 */ /* 0x000fca0008ffe4ff */
        /* <DEDUP_REMOVED lines=9> */
[----:B------:R-:W-:-:S02]  /*6c420*/  IADD3 R36, P1, R36, UR11, RZ ;  /* 0x0000000b24247c10 */ /* 0x000fc4000ff3e0ff */
[----:B-1----:R-:W4:Y:S01]  /*6c430*/  LDL.LU R42, [R1+0xca8] ;  /* 0x000ca800012a7983 */ /* 0x002f220000300800 */
[----:B------:R-:W-:Y:S01]  /*6c440*/  IMAD.MOV.U32 R2, RZ, RZ, R39 ;  /* 0x000000ffff027224 */ /* 0x000fe200078e0027 */
[----:B------:R-:W-:Y:S02]  /*6c450*/  IADD3 R6, P2, R6, UR11, RZ ;  /* 0x0000000b06067c10 */ /* 0x000fe4000ff5e0ff */
[----:B------:R-:W4:Y:S04]  /*6c460*/  LDL.LU R39, [R1+0xce8] ;  /* 0x000ce80001277983 */ /* 0x000f280000300800 */
        /* <DEDUP_REMOVED lines=8> */
[----:B------:R-:W4:Y:S04]  /*6c4f0*/  LDL.LU R36, [R1+0xd2c] ;  /* 0x000d2c0001247983 */ /* 0x000f280000300800 */
[----:B------:R1:W-:Y:S04]  /*6c500*/  STL [R1+0xbe8], R37 ;  /* 0x000be82501007387 */ /* 0x0003e80000100800 */
[----:B------:R-:W4:Y:S04]  /*6c510*/  LDL.LU R74, [R1+0xd6c] ;  /* 0x000d6c00014a7983 */ /* 0x000f280000300800 */
[----:B-1----:R-:W4:Y:S04]  /*6c520*/  LDL.LU R43, [R1+0xd28] ;  /* 0x000d2800012b7983 */ /* 0x002f280000300800 */
[----:B------:R-:W4:Y:S04]  /*6c530*/  LDL.LU R75, [R1+0xd68] ;  /* 0x000d6800014b7983 */ /* 0x000f280000300800 */
[----:B------:R1:W-:Y:S02]  /*6c540*/  LDGSTS.E [R0+0x1c000], [R2.64], P0 ;  /* 0x1c00000002007fae */ /* 0x0003e4000812184c */
[----:B-1----:R-:W-:-:S02]  /*6c550*/  IMAD.MOV.U32 R2, RZ, RZ, R6 ;  /* 0x000000ffff027224 */ /* 0x002fc400078e0006 */
[----:B------:R-:W-:Y:S01]  /*6c560*/  IMAD.MOV.U32 R3, RZ, RZ, R37 ;  /* 0x000000ffff037224 */ /* 0x000fe200078e0025 */
[----:B------:R-:W4:Y:S04]  /*6c570*/  LDL.LU R6, [R1+0xdac] ;  /* 0x000dac0001067983 */ /* 0x000f280000300800 */
[----:B------:R-:W4:Y:S04]  /*6c580*/  LDL.LU R37, [R1+0xdec] ;  /* 0x000dec0001257983 */ /* 0x000f280000300800 */
[----:B------:R1:W-:Y:S01]  /*6c590*/  LDGSTS.E [R0+0x1d000], [R2.64], P0 ;  /* 0x1d00000002007fae */ /* 0x0003e2000812184c */
[----:B-----5:R-:W-:-:S05]  /*6c5a0*/  IADD3 R40, P1, R40, UR11, RZ ;  /* 0x0000000b28287c10 */ /* 0x020fca000ff3e0ff */
[----:B------:R5:W-:Y:S01]  /*6c5b0*/  STL [R1+0xc2c], R40 ;  /* 0x000c2c2801007387 */ /* 0x000be20000100800 */
[----:B------:R-:W-:Y:S02]  /*6c5c0*/  IADD3 R4, P2, R4, UR11, RZ ;  /* 0x0000000b04047c10 */ /* 0x000fe4000ff5e0ff */
[----:B--2---:R-:W-:Y:S01]  /*6c5d0*/  IADD3.X R41, R41, UR10, RZ, P1, !PT ;  /* 0x0000000a29297c10 */ /* 0x004fe20008ffe4ff */
[----:B-1----:R-:W-:Y:S01]  /*6c5e0*/  IMAD.MOV.U32 R2, RZ, RZ, R40 ;  /* 0x000000ffff027224 */ /* 0x002fe200078e0028 */
[----:B---3--:R-:W-:-:S03]  /*6c5f0*/  IADD3.X R38, R38, UR10, RZ, P2, !PT ;  /* 0x0000000a26267c10 */ /* 0x008fc600097fe4ff */
[----:B------:R1:W-:Y:S04]  /*6c600*/  STL [R1+0xc28], R41 ;  /* 0x000c282901007387 */ /* 0x0003e80000100800 */
[----:B------:R2:W-:Y:S04]  /*6c610*/  STL [R1+0xc6c], R4 ;  /* 0x000c6c0401007387 */ /* 0x0005e80000100800 */
[----:B-----5:R-:W3:Y:S01]  /*6c620*/  LDL.LU R40, [R1+0xda8] ;  /* 0x000da80001287983 */ /* 0x020ee20000300800 */
[----:B------:R-:W-:-:S03]  /*6c630*/  IMAD.MOV.U32 R3, RZ, RZ, R41 ;  /* 0x000000ffff037224 */ /* 0x000fc600078e0029 */
[----:B------:R5:W-:Y:S04]  /*6c640*/  STL [R1+0xc68], R38 ;  /* 0x000c682601007387 */ /* 0x000be80000100800 */
[----:B-1----:R-:W3:Y:S04]  /*6c650*/  LDL.LU R41, [R1+0xde8] ;  /* 0x000de80001297983 */ /* 0x002ee80000300800 */
[----:B------:R1:W-:Y:S02]  /*6c660*/  LDGSTS.E [R0+0x1e000], [R2.64], P0 ;  /* 0x1e00000002007fae */ /* 0x0003e4000812184c */
[----:B-1----:R-:W-:Y:S01]  /*6c670*/  MOV R2, R4 ;  /* 0x0000000400027202 */ /* 0x002fe20000000f00 */
[----:B------:R-:W-:Y:S01]  /*6c680*/  IMAD.MOV.U32 R3, RZ, RZ, R38 ;  /* 0x000000ffff037224 */ /* 0x000fe200078e0026 */
[----:B--2---:R-:W2:Y:S01]  /*6c690*/  LDL.LU R4, [R1+0xe2c] ;  /* 0x000e2c0001047983 */ /* 0x004ea20000300800 */
[----:B------:R-:W-:-:S03]  /*6c6a0*/  IADD3 R7, P1, R7, UR11, RZ ;  /* 0x0000000b07077c10 */ /* 0x000fc6000ff3e0ff */
[----:B-----5:R-:W5:Y:S04]  /*6c6b0*/  LDL.LU R38, [R1+0xe6c] ;  /* 0x000e6c0001267983 */ /* 0x020f680000300800 */
[----:B------:R1:W-:Y:S01]  /*6c6c0*/  STL [R1+0xcac], R7 ;  /* 0x000cac0701007387 */ /* 0x0003e20000100800 */
[----:B------:R-:W-:-:S03]  /*6c6d0*/  IADD3 R5, P2, R5, UR11, RZ ;  /* 0x0000000b05057c10 */ /* 0x000fc6000ff5e0ff */
[----:B------:R1:W-:Y:S01]  /*6c6e0*/  LDGSTS.E [R0+0x1f000], [R2.64], P0 ;  /* 0x1f00000002007fae */ /* 0x0003e2000812184c */
[----:B----4-:R-:W-:Y:S02]  /*6c6f0*/  IADD3.X R42, R42, UR10, RZ, P1, !PT ;  /* 0x0000000a2a2a7c10 */ /* 0x010fe40008ffe4ff */
[----:B------:R-:W-:-:S03]  /*6c700*/  IADD3.X R39, R39, UR10, RZ, P2, !PT ;  /* 0x0000000a27277c10 */ /* 0x000fc600097fe4ff */
[----:B------:R4:W-:Y:S01]  /*6c710*/  STL [R1+0xca8], R42 ;  /* 0x000ca82a01007387 */ /* 0x0009e20000100800 */
[----:B-1----:R-:W-:-:S03]  /*6c720*/  IMAD.MOV.U32 R2, RZ, RZ, R7 ;  /* 0x000000ffff027224 */ /* 0x002fc600078e0007 */
[----:B------:R-:W-:Y:S01]  /*6c730*/  STL [R1+0xcec], R5 ;  /* 0x000cec0501007387 */ /* 0x000fe20000100800 */
[----:B------:R-:W-:-:S03]  /*6c740*/  IMAD.MOV.U32 R3, RZ, RZ, R42 ;  /* 0x000000ffff037224 */ /* 0x000fc600078e002a */
[----:B------:R-:W5:Y:S04]  /*6c750*/  LDL.LU R7, [R1+0xe28] ;  /* 0x000e280001077983 */ /* 0x000f680000300800 */
[----:B------:R1:W-:Y:S04]  /*6c760*/  STL [R1+0xce8], R39 ;  /* 0x000ce82701007387 */ /* 0x0003e80000100800 */
[----:B----4-:R-:W5:Y:S04]  /*6c770*/  LDL.LU R42, [R1+0xe68] ;  /* 0x000e6800012a7983 */ /* 0x010f680000300800 */
[----:B------:R1:W-:Y:S01]  /*6c780*/  LDGSTS.E [R0+0x20000], [R2.64], P0 ;  /* 0x2000000002007fae */ /* 0x0003e2000812184c */
[----:B------:R-:W-:Y:S01]  /*6c790*/  IADD3 R36, P1, R36, UR11, RZ ;  /* 0x0000000b24247c10 */ /* 0x000fe2000ff3e0ff */
        /* <DEDUP_REMOVED lines=33> */
[----:B---3--:R-:W-:Y:S01]  /*6c9b0*/  IMAD.MOV.U32 R3, RZ, RZ, R41 ;  /* 0x000000ffff037224 */ /* 0x008fe200078e0029 */
[----:B--2---:R-:W-:-:S02]  /*6c9c0*/  IADD3 R4, P1, R4, UR11, RZ ;  /* 0x0000000b04047c10 */ /* 0x004fc4000ff3e0ff */
[----:B-1----:R-:W2:Y:S01]  /*6c9d0*/  LDL.LU R41, [R1+0xf28] ;  /* 0x000f280001297983 */ /* 0x002ea20000300800 */
[----:B------:R-:W-:Y:S02]  /*6c9e0*/  MOV R2, R37 ;  /* 0x0000002500027202 */ /* 0x000fe40000000f00 */
[----:B-----5:R-:W-:Y:S01]  /*6c9f0*/  IADD3 R38, P2, R38, UR11, RZ ;  /* 0x0000000b26267c10 */ /* 0x020fe2000ff5e0ff */
        /* <DEDUP_REMOVED lines=13> */
[----:B-----5:R-:W-:Y:S01]  /*6cad0*/  IMAD.MOV.U32 R3, RZ, RZ, R42 ;  /* 0x000000ffff037224 */ /* 0x020fe200078e002a */
[----:B------:R-:W-:Y:S01]  /*6cae0*/  IADD3 R39, P1, R39, UR11, RZ ;  /* 0x0000000b27277c10 */ /* 0x000fe2000ff3e0ff */
[----:B------:R-:W-:Y:S01]  /*6caf0*/  IMAD.MOV.U32 R2, RZ, RZ, R38 ;  /* 0x000000ffff027224 */ /* 0x000fe200078e0026 */
[----:B-1----:R-:W5:Y:S01]  /*6cb00*/  LDL.LU R42, [R1+0xfa8] ;  /* 0x000fa800012a7983 */ /* 0x002f620000300800 */
[----:B------:R-:W-:-:S03]  /*6cb10*/  IADD3 R5, P2, R5, UR11, RZ ;  /* 0x0000000b05057c10 */ /* 0x000fc6000ff5e0ff */
[----:B------:R-:W5:Y:S04]  /*6cb20*/  LDL.LU R38, [R1+0xfe8] ;  /* 0x000fe80001267983 */ /* 0x000f680000300800 */
[----:B------:R1:W-:Y:S04]  /*6cb30*/  STL [R1+0xeac], R39 ;  /* 0x000eac2701007387 */ /* 0x0003e80000100800 */
[----:B------:R1:W-:Y:S01]  /*6cb40*/  LDGSTS.E [R0+0x27000], [R2.64], P0 ;  /* 0x2700000002007fae */ /* 0x0003e2000812184c */
[----:B------:R-:W-:Y:S02]  /*6cb50*/  IADD3.X R43, R43, UR10, RZ, P1, !PT ;  /* 0x0000000a2b2b7c10 */ /* 0x000fe40008ffe4ff */
        /* <DEDUP_REMOVED lines=16> */
[----:B----4-:R-:W-:-:S05]  /*6cc60*/  IADD3 R40, P1, R40, UR11, RZ ;  /* 0x0000000b28287c10 */ /* 0x010fca000ff3e0ff */
[----:B------:R4:W-:Y:S01]  /*6cc70*/  STL [R1+0xf2c], R40 ;  /* 0x000f2c2801007387 */ /* 0x0009e20000100800 */
[----:B------:R-:W-:Y:S02]  /*6cc80*/  IADD3 R6, P2, R6, UR11, RZ ;  /* 0x0000000b06067c10 */ /* 0x000fe4000ff5e0ff */
[----:B--2---:R-:W-:Y:S01]  /*6cc90*/  IADD3.X R41, R41, UR10, RZ, P1, !PT ;  /* 0x0000000a29297c10 */ /* 0x004fe20008ffe4ff */
[----:B-1----:R-:W-:Y:S01]  /*6cca0*/  IMAD.MOV.U32 R2, RZ, RZ, R40 ;  /* 0x000000ffff027224 */ /* 0x002fe200078e0028 */
[----:B---3--:R-:W-:-:S03]  /*6ccb0*/  IADD3.X R37, R37, UR10, RZ, P2, !PT ;  /* 0x0000000a25257c10 */ /* 0x008fc600097fe4ff */
[----:B------:R1:W-:Y:S04]  /*6ccc0*/  STL [R1+0xf28], R41 ;  /* 0x000f282901007387 */ /* 0x0003e80000100800 */
[----:B------:R2:W-:Y:S04]  /*6ccd0*/  STL [R1+0xf6c], R6 ;  /* 0x000f6c0601007387 */ /* 0x0005e80000100800 */
[----:B----4-:R-:W3:Y:S01]  /*6cce0*/  LDL.LU R40, [R1+0x10a8] ;  /* 0x0010a80001287983 */ /* 0x010ee20000300800 */
        /* <DEDUP_REMOVED lines=8> */
[----:B----4-:R-:W4:Y:S04]  /*6cd70*/  LDL.LU R37, [R1+0x116c] ;  /* 0x00116c0001257983 */ /* 0x010f280000300800 */
[----:B------:R1:W-:Y:S01]  /*6cd80*/  STL [R1+0xfac], R7 ;  /* 0x000fac0701007387 */ /* 0x0003e20000100800 */
[----:B------:R-:W-:-:S03]  /*6cd90*/  IADD3 R4, P2, R4, UR11, RZ ;  /* 0x0000000b04047c10 */ /* 0x000fc6000ff5e0ff */
[----:B------:R1:W-:Y:S01]  /*6cda0*/  LDGSTS.E [R0+0x2b000], [R2.64], P0 ;  /* 0x2b00000002007fae */ /* 0x0003e2000812184c */
[----:B-----5:R-:W-:Y:S02]  /*6cdb0*/  IADD3.X R42, R42, UR10, RZ, P1, !PT ;  /* 0x0000000a2a2a7c10 */ /* 0x020fe40008ffe4ff */
[----:B------:R-:W-:-:S03]  /*6cdc0*/  IADD3.X R38, R38, UR10, RZ, P2, !PT ;  /* 0x0000000a26267c10 */ /* 0x000fc600097fe4ff */
[----:B------:R5:W-:Y:S01]  /*6cdd0*/  STL [R1+0xfa8], R42 ;  /* 0x000fa82a01007387 */ /* 0x000be20000100800 */
[----:B-1----:R-:W-:-:S03]  /*6cde0*/  IMAD.MOV.U32 R2, RZ, RZ, R7 ;  /* 0x000000ffff027224 */ /* 0x002fc600078e0007 */
[----:B------:R-:W-:Y:S01]  /*6cdf0*/  STL [R1+0xfec], R4 ;  /* 0x000fec0401007387 */ /* 0x000fe20000100800 */
[----:B------:R-:W-:-:S03]  /*6ce00*/  IMAD.MOV.U32 R3, RZ, RZ, R42 ;  /* 0x000000ffff037224 */ /* 0x000fc600078e002a */
[----:B------:R-:W4:Y:S04]  /*6ce10*/  LDL.LU R7, [R1+0x1128] ;  /* 0x0011280001077983 */ /* 0x000f280000300800 */
[----:B------:R1:W-:Y:S04]  /*6ce20*/  STL [R1+0xfe8], R38 ;  /* 0x000fe82601007387 */ /* 0x0003e80000100800 */
[----:B-----5:R-:W4:Y:S04]  /*6ce30*/  LDL.LU R42, [R1+0x1168] ;  /* 0x00116800012a7983 */ /* 0x020f280000300800 */
        /* <DEDUP_REMOVED lines=53> */
[----:B------:R-:W-:Y:S01]  /*6d190*/  IADD3 R38, P1, R38, UR11, RZ ;  /* 0x0000000b26267c10 */ /* 0x000fe2000ff3e0ff */
[----:B----4-:R-:W-:-:S02]  /*6d1a0*/  IMAD.MOV.U32 R3, RZ, RZ, R42 ;  /* 0x000000ffff037224 */ /* 0x010fc400078e002a */
[----:B-1----:R-:W4:Y:S01]  /*6d1b0*/  LDL.LU R42, [R1+0x12a8] ;  /* 0x0012a800012a7983 */ /* 0x002f220000300800 */
[----:B------:R-:W-:Y:S01]  /*6d1c0*/  IADD3 R4, P2, R4, UR11, RZ ;  /* 0x0000000b04047c10 */ /* 0x000fe2000ff5e0ff */
[----:B------:R-:W-:Y:S02]  /*6d1d0*/  IMAD.MOV.U32 R2, RZ, RZ, R37 ;  /* 0x000000ffff027224 */ /* 0x000fe400078e0025 */
[----:B------:R-:W4:Y:S04]  /*6d1e0*/  LDL.LU R37, [R1+0x12e8] ;  /* 0x0012e80001257983 */ /* 0x000f280000300800 */
[----:B------:R1:W-:Y:S04]  /*6d1f0*/  STL [R1+0x11ac], R38 ;  /* 0x0011ac2601007387 */ /* 0x0003e80000100800 */
[----:B------:R1:W-:Y:S01]  /*6d200*/  LDGSTS.E [R0+0x33000], [R2.64], P0 ;  /* 0x3300000002007fae */ /* 0x0003e2000812184c */
[----:B------:R-:W-:-:S05]  /*6d210*/  IADD3.X R43, R43, UR10, RZ, P1, !PT ;  /* 0x0000000a2b2b7c10 */ /* 0x000fca0008ffe4ff */
[----:B------:R1:W-:Y:S01]  /*6d220*/  STL [R1+0x11a8], R43 ;  /* 0x0011a82b01007387 */ /* 0x0003e20000100800 */
[----:B------:R-:W-:-:S03]  /*6d230*/  IADD3.X R39, R39, UR10, RZ, P2, !PT ;  /* 0x0000000a27277c10 */ /* 0x000fc600097fe4ff */
[----:B------:R1:W-:Y:S02]  /*6d240*/  STL [R1+0x11ec], R4 ;  /* 0x0011ec0401007387 */ /* 0x0003e40000100800 */
[----:B-1----:R-:W-:Y:S02]  /*6d250*/  MOV R2, R38 ;  /* 0x0000002600027202 */ /* 0x002fe40000000f00 */
[----:B------:R-:W4:Y:S04]  /*6d260*/  LDL.LU R74, [R1+0x132c] ;  /* 0x00132c00014a7983 */ /* 0x000f280000300800 */
[----:B------:R1:W-:Y:S04]  /*6d270*/  STL [R1+0x11e8], R39 ;  /* 0x0011e82701007387 */ /* 0x0003e80000100800 */
[----:B------:R-:W4:Y:S04]  /*6d280*/  LDL.LU R38, [R1+0x136c] ;  /* 0x00136c0001267983 */ /* 0x000f280000300800 */
[----:B------:R-:W4:Y:S01]  /*6d290*/  LDL.LU R75, [R1+0x1328] ;  /* 0x00132800014b7983 */ /* 0x000f220000300800 */
[----:B------:R-:W-:-:S03]  /*6d2a0*/  IMAD.MOV.U32 R3, RZ, RZ, R43 ;  /* 0x000000ffff037224 */ /* 0x000fc600078e002b */
[----:B------:R-:W4:Y:S04]  /*6d2b0*/  LDL.LU R43, [R1+0x1368] ;  /* 0x00136800012b7983 */ /* 0x000f280000300800 */
[----:B------:R1:W-:Y:S02]  /*6d2c0*/  LDGSTS.E [R0+0x34000], [R2.64], P0 ;  /* 0x3400000002007fae */ /* 0x0003e4000812184c */
[----:B-1----:R-:W-:Y:S02]  /*6d2d0*/  IMAD.MOV.U32 R2, RZ, RZ, R4 ;  /* 0x000000ffff027224 */ /* 0x002fe400078e0004 */
        /* <DEDUP_REMOVED lines=22> */
[----:B------:R1:W-:Y:S01]  /*6d440*/  LDGSTS.E [R0+0x37000], [R2.64], P0 ;  /* 0x3700000002007fae */ /* 0x0003e2000812184c */
[----:B------:R-:W-:-:S03]  /*6d450*/  IADD3 R6, P2, R6, UR11, RZ ;  /* 0x0000000b06067c10 */ /* 0x000fc6000ff5e0ff */
[----:B------:R4:W-:Y:S02]  /*6d460*/  STL [R1+0x12ac], R7 ;  /* 0x0012ac0701007387 */ /* 0x0009e40000100800 */
[----:B----4-:R-:W-:Y:S01]  /*6d470*/  IADD3.X R42, R42, UR10, RZ, P1, !PT ;  /* 0x0000000a2a2a7c10 */ /* 0x010fe20008ffe4ff */
[----:B-1----:R-:W-:Y:S01]  /*6d480*/  IMAD.MOV.U32 R2, RZ, RZ, R7 ;  /* 0x000000ffff027224 */ /* 0x002fe200078e0007 */
[----:B------:R-:W-:-:S03]  /*6d490*/  IADD3.X R37, R37, UR10, RZ, P2, !PT ;  /* 0x0000000a25257c10 */ /* 0x000fc600097fe4ff */
[----:B------:R-:W-:Y:S01]  /*6d4a0*/  IMAD.MOV.U32 R3, RZ, RZ, R42 ;  /* 0x000000ffff037224 */ /* 0x000fe200078e002a */
[----:B------:R1:W-:Y:S04]  /*6d4b0*/  STL [R1+0x12a8], R42 ;  /* 0x0012a82a01007387 */ /* 0x0003e80000100800 */
[----:B------:R4:W-:Y:S04]  /*6d4c0*/  STL [R1+0x12ec], R6 ;  /* 0x0012ec0601007387 */ /* 0x0009e80000100800 */
[----:B------:R-:W5:Y:S04]  /*6d4d0*/  LDL.LU R7, [R1+0x1428] ;  /* 0x0014280001077983 */ /* 0x000f680000300800 */
[----:B------:R4:W-:Y:S04]  /*6d4e0*/  LDGSTS.E [R0+0x38000], [R2.64], P0 ;  /* 0x3800000002007fae */ /* 0x0009e8000812184c */
[----:B------:R4:W-:Y:S04]  /*6d4f0*/  STL [R1+0x12e8], R37 ;  /* 0x0012e82501007387 */ /* 0x0009e80000100800 */
[----:B-1----:R-:W5:Y:S01]  /*6d500*/  LDL.LU R42, [R1+0x1468] ;  /* 0x00146800012a7983 */ /* 0x002f620000300800 */
[----:B----4-:R-:W-:-:S02]  /*6d510*/  IMAD.MOV.U32 R2, RZ, RZ, R6 ;  /* 0x000000ffff027224 */ /* 0x010fc400078e0006 */
[----:B------:R-:W-:Y:S01]  /*6d520*/  IMAD.MOV.U32 R3, RZ, RZ, R37 ;  /* 0x000000ffff037224 */ /* 0x000fe200078e0025 */
[----:B------:R-:W5:Y:S01]  /*6d530*/  LDL.LU R6, [R1+0x498] ;  /* 0x0004980001067983 */ /* 0x000f620000300800 */
[----:B------:R-:W-:-:S03]  /*6d540*/  IADD3 R74, P1, R74, UR11, RZ ;  /* 0x0000000b4a4a7c10 */ /* 0x000fc6000ff3e0ff */
[----:B------:R1:W-:Y:S04]  /*6d550*/  LDGSTS.E [R0+0x39000], [R2.64], P0 ;  /* 0x3900000002007fae */ /* 0x0003e8000812184c */
[----:B------:R-:W5:Y:S01]  /*6d560*/  LDL.LU R37, [R1+0x4d8] ;  /* 0x0004d80001257983 */ /* 0x000f620000300800 */
[----:B------:R-:W-:Y:S02]  /*6d570*/  IADD3 R38, P2, R38, UR11, RZ ;  /* 0x0000000b26267c10 */ /* 0x000fe4000ff5e0ff */
[----:B------:R-:W-:Y:S02]  /*6d580*/  IADD3.X R75, R75, UR10, RZ, P1, !PT ;  /* 0x0000000a4b4b7c10 */ /* 0x000fe40008ffe4ff */
[----:B-1----:R-:W-:Y:S02]  /*6d590*/  MOV R2, R74 ;  /* 0x0000004a00027202 */ /* 0x002fe40000000f00 */
[----:B------:R-:W-:Y:S01]  /*6d5a0*/  IADD3.X R43, R43, UR10, RZ, P2, !PT ;  /* 0x0000000a2b2b7c10 */ /* 0x000fe200097fe4ff */
[----:B------:R-:W-:Y:S01]  /*6d5b0*/  IMAD.MOV.U32 R3, RZ, RZ, R75 ;  /* 0x000000ffff037224 */ /* 0x000fe200078e004b */
[----:B------:R-:W-:Y:S04]  /*6d5c0*/  STL [R1+0x132c], R74 ;  /* 0x00132c4a01007387 */ /* 0x000fe80000100800 */
[----:B------:R-:W-:Y:S04]  /*6d5d0*/  STL [R1+0x1328], R75 ;  /* 0x0013284b01007387 */ /* 0x000fe80000100800 */
[----:B------:R1:W-:Y:S04]  /*6d5e0*/  STL [R1+0x136c], R38 ;  /* 0x00136c2601007387 */ /* 0x0003e80000100800 */
[----:B------:R1:W-:Y:S04]  /*6d5f0*/  LDGSTS.E [R0+0x3a000], [R2.64], P0 ;  /* 0x3a00000002007fae */ /* 0x0003e8000812184c */
[----:B------:R1:W-:Y:S02]  /*6d600*/  STL [R1+0x1368], R43 ;  /* 0x0013682b01007387 */ /* 0x0003e40000100800 */
[----:B-1----:R-:W-:-:S02]  /*6d610*/  IMAD.MOV.U32 R2, RZ, RZ, R38 ;  /* 0x000000ffff027224 */ /* 0x002fc400078e0026 */
[----:B------:R-:W5:Y:S01]  /*6d620*/  LDL.LU R38, [R1+0x494] ;  /* 0x0004940001267983 */ /* 0x000f620000300800 */
[----:B------:R-:W-:-:S03]  /*6d630*/  IMAD.MOV.U32 R3, RZ, RZ, R43 ;  /* 0x000000ffff037224 */ /* 0x000fc600078e002b */
[----:B------:R-:W5:Y:S01]  /*6d640*/  LDL.LU R43, [R1+0x4d4] ;  /* 0x0004d400012b7983 */ /* 0x000f620000300800 */
[----:B------:R-:W-:Y:S01]  /*6d650*/  IADD3 R4, P1, R4, UR11, RZ ;  /* 0x0000000b04047c10 */ /* 0x000fe2000ff3e0ff */
[----:B------:R-:W-:Y:S01]  /*6d660*/  IMAD.MOV.U32 R155, RZ, RZ, R76 ;  /* 0x000000ffff9b7224 */ /* 0x000fe200078e004c */
[----:B------:R-:W-:Y:S01]  /*6d670*/  IADD3 R39, P2, R39, UR11, RZ ;  /* 0x0000000b27277c10 */ /* 0x000fe2000ff5e0ff */
[----:B------:R-:W1:Y:S04]  /*6d680*/  S2R R76, SR_TID.X ;  /* 0x00000000004c7919 */ /* 0x000e680000002100 */
[----:B------:R1:W-:Y:S04]  /*6d690*/  LDGSTS.E [R0+0x3b000], [R2.64], P0 ;  /* 0x3b00000002007fae */ /* 0x0003e8000812184c */
[----:B------:R1:W-:Y:S02]  /*6d6a0*/  STL [R1+0x13ac], R4 ;  /* 0x0013ac0401007387 */ /* 0x0003e40000100800 */
[----:B-1----:R-:W-:Y:S01]  /*6d6b0*/  IMAD.MOV.U32 R2, RZ, RZ, R4 ;  /* 0x000000ffff027224 */ /* 0x002fe200078e0004 */
[----:B------:R-:W-:-:S04]  /*6d6c0*/  LOP3.LUT R76, R76, 0x7f, RZ, 0xc0, !PT ;  /* 0x0000007f4c4c7812 */ /* 0x000fc800078ec0ff */
[----:B------:R-:W-:-:S04]  /*6d6d0*/  SHF.L.U32 R76, R76, 0x2, RZ ;  /* 0x000000024c4c7819 */ /* 0x000fc800000006ff */
[----:B------:R-:W-:Y:S02]  /*6d6e0*/  LOP3.LUT R74, R76, 0x10, RZ, 0x3c, !PT ;  /* 0x000000104c4a7812 */ /* 0x000fe400078e3cff */
[----:B---3--:R-:W-:-:S05]  /*6d6f0*/  IADD3.X R40, R40, UR10, RZ, P1, !PT ;  /* 0x0000000a28287c10 */ /* 0x008fca0008ffe4ff */
[----:B------:R-:W-:Y:S01]  /*6d700*/  IMAD.MOV.U32 R3, RZ, RZ, R40 ;  /* 0x000000ffff037224 */ /* 0x000fe200078e0028 */
[----:B------:R1:W-:Y:S01]  /*6d710*/  STL [R1+0x13a8], R40 ;  /* 0x0013a82801007387 */ /* 0x0003e20000100800 */
[----:B------:R-:W-:-:S03]  /*6d720*/  IADD3.X R41, R41, UR10, RZ, P2, !PT ;  /* 0x0000000a29297c10 */ /* 0x000fc600097fe4ff */
[----:B------:R3:W-:Y:S04]  /*6d730*/  STL [R1+0x13ec], R39 ;  /* 0x0013ec2701007387 */ /* 0x0007e80000100800 */
[----:B------:R-:W4:Y:S04]  /*6d740*/  LDL.LU R4, [R1+0x518] ;  /* 0x0005180001047983 */ /* 0x000f280000300800 */
[----:B------:R3:W-:Y:S04]  /*6d750*/  STL [R1+0x13e8], R41 ;  /* 0x0013e82901007387 */ /* 0x0007e80000100800 */
[----:B------:R3:W-:Y:S04]  /*6d760*/  LDGSTS.E [R0+0x3c000], [R2.64], P0 ;  /* 0x3c00000002007fae */ /* 0x0007e8000812184c */
[----:B-1----:R-:W4:Y:S01]  /*6d770*/  LDL.LU R40, [R1+0x558] ;  /* 0x0005580001287983 */ /* 0x002f220000300800 */
[----:B--2---:R-:W-:-:S02]  /*6d780*/  IADD3 R5, P1, R5, UR11, RZ ;  /* 0x0000000b05057c10 */ /* 0x004fc4000ff3e0ff */
[----:B---3--:R-:W-:Y:S02]  /*6d790*/  MOV R2, R39 ;  /* 0x0000002700027202 */ /* 0x008fe40000000f00 */
[----:B------:R-:W2:Y:S01]  /*6d7a0*/  LDL.LU R39, [R1+0x514] ;  /* 0x0005140001277983 */ /* 0x000ea20000300800 */
[----:B------:R-:W-:-:S03]  /*6d7b0*/  IMAD.MOV.U32 R3, RZ, RZ, R41 ;  /* 0x000000ffff037224 */ /* 0x000fc600078e0029 */
[----:B------:R-:W3:Y:S01]  /*6d7c0*/  LDL.LU R41, [R1+0x554] ;  /* 0x0005540001297983 */ /* 0x000ee20000300800 */
[----:B-----5:R-:W-:-:S03]  /*6d7d0*/  IADD3 R36, P2, R36, UR11, RZ ;  /* 0x0000000b24247c10 */ /* 0x020fc6000ff5e0ff */
[----:B------:R1:W-:Y:S04]  /*6d7e0*/  LDGSTS.E [R0+0x3d000], [R2.64], P0 ;  /* 0x3d00000002007fae */ /* 0x0003e8000812184c */
[----:B------:R-:W-:Y:S01]  /*6d7f0*/  STL [R1+0x142c], R5 ;  /* 0x00142c0501007387 */ /* 0x000fe20000100800 */
[----:B------:R-:W-:Y:S01]  /*6d800*/  IADD3.X R7, R7, UR10, RZ, P1, !PT ;  /* 0x0000000a07077c10 */ /* 0x000fe20008ffe4ff */
[----:B-1----:R-:W-:-:S04]  /*6d810*/  IMAD.MOV.U32 R2, RZ, RZ, R5 ;  /* 0x000000ffff027224 */ /* 0x002fc800078e0005 */
[----:B------:R-:W-:Y:S01]  /*6d820*/  IMAD.MOV.U32 R3, RZ, RZ, R7 ;  /* 0x000000ffff037224 */ /* 0x000fe200078e0007 */
[----:B------:R1:W-:Y:S04]  /*6d830*/  STL [R1+0x1428], R7 ;  /* 0x0014280701007387 */ /* 0x0003e80000100800 */
[----:B------:R-:W-:Y:S01]  /*6d840*/  STL [R1+0x146c], R36 ;  /* 0x00146c2401007387 */ /* 0x000fe20000100800 */
[----:B------:R-:W-:-:S03]  /*6d850*/  IADD3.X R42, R42, UR10, RZ, P2, !PT ;  /* 0x0000000a2a2a7c10 */ /* 0x000fc600097fe4ff */
[----:B------:R5:W-:Y:S04]  /*6d860*/  LDGSTS.E [R0+0x3e000], [R2.64], P0 ;  /* 0x3e00000002007fae */ /* 0x000be8000812184c */
[----:B-1----:R-:W3:Y:S01]  /*6d870*/  LDL.LU R7, [R1+0x598] ;  /* 0x0005980001077983 */ /* 0x002ee20000300800 */
[----:B------:R-:W-:-:S03]  /*6d880*/  IADD3 R6, P1, R6, UR11, RZ ;  /* 0x0000000b06067c10 */ /* 0x000fc6000ff3e0ff */
[----:B------:R1:W-:Y:S01]  /*6d890*/  STL [R1+0x1468], R42 ;  /* 0x0014682a01007387 */ /* 0x0003e20000100800 */
[----:B-----5:R-:W-:-:S03]  /*6d8a0*/  IMAD.MOV.U32 R2, RZ, RZ, R36 ;  /* 0x000000ffff027224 */ /* 0x020fc600078e0024 */
[----:B------:R-:W5:Y:S01]  /*6d8b0*/  LDL.LU R5, [R1+0x5d8] ;  /* 0x0005d80001057983 */ /* 0x000f620000300800 */
[----:B------:R-:W-:-:S03]  /*6d8c0*/  IMAD.MOV.U32 R3, RZ, RZ, R42 ;  /* 0x000000ffff037224 */ /* 0x000fc600078e002a */
[----:B-1----:R-:W5:Y:S01]  /*6d8d0*/  LDL.LU R42, [R1+0x594] ;  /* 0x00059400012a7983 */ /* 0x002f620000300800 */
[----:B------:R-:W-:-:S03]  /*6d8e0*/  IADD3 R37, P2, R37, UR11, RZ ;  /* 0x0000000b25257c10 */ /* 0x000fc6000ff5e0ff */
[----:B------:R1:W-:Y:S04]  /*6d8f0*/  LDGSTS.E [R0+0x3f000], [R2.64], P0 ;  /* 0x3f00000002007fae */ /* 0x0003e8000812184c */
[----:B------:R-:W5:Y:S04]  /*6d900*/  LDL.LU R36, [R1+0x5d4] ;  /* 0x0005d40001247983 */ /* 0x000f680000300800 */
[----:B------:R-:W-:Y:S01]  /*6d910*/  STL [R1+0x498], R6 ;  /* 0x0004980601007387 */ /* 0x000fe20000100800 */
[----:B-1----:R-:W-:-:S03]  /*6d920*/  IMAD.U32 R0, RZ, RZ, UR8 ;  /* 0x00000008ff007e24 */ /* 0x002fc6000f8e00ff */
[----:B------:R-:W-:Y:S01]  /*6d930*/  STL [R1+0x4d8], R37 ;  /* 0x0004d82501007387 */ /* 0x000fe20000100800 */
[----:B------:R-:W-:Y:S02]  /*6d940*/  IMAD.MOV.U32 R2, RZ, RZ, R6 ;  /* 0x000000ffff027224 */ /* 0x000fe400078e0006 */
[----:B------:R-:W-:Y:S01]  /*6d950*/  IMAD R0, R0, 0x40000, R74 ;  /* 0x0004000000007824 */ /* 0x000fe200078e024a */
[----:B------:R-:W-:Y:S02]  /*6d960*/  IADD3.X R38, R38, UR10, RZ, P1, !PT ;  /* 0x0000000a26267c10 */ /* 0x000fe40008ffe4ff */
[----:B------:R-:W-:-:S03]  /*6d970*/  IADD3.X R43, R43, UR10, RZ, P2, !PT ;  /* 0x0000000a2b2b7c10 */ /* 0x000fc600097fe4ff */
[----:B------:R-:W-:Y:S01]  /*6d980*/  IMAD.MOV.U32 R3, RZ, RZ, R38 ;  /* 0x000000ffff037224 */ /* 0x000fe200078e0026 */
[----:B------:R1:W-:Y:S04]  /*6d990*/  STL [R1+0x494], R38 ;  /* 0x0004942601007387 */ /* 0x0003e80000100800 */
[----:B------:R1:W-:Y:S04]  /*6d9a0*/  LDGSTS.E [R0+0x200], [R2.64], P0 ;  /* 0x0020000002007fae */ /* 0x0003e8000812184c */
[----:B-1----:R-:W5:Y:S04]  /*6d9b0*/  LDL.LU R38, [R1+0x618] ;  /* 0x0006180001267983 */ /* 0x002f680000300800 */
[----:B------:R-:W5:Y:S01]  /*6d9c0*/  LDL.LU R6, [R1+0x658] ;  /* 0x0006580001067983 */ /* 0x000f620000300800 */
[----:B------:R-:W-:-:S03]  /*6d9d0*/  MOV R3, R43 ;  /* 0x0000002b00037202 */ /* 0x000fc60000000f00 */
[----:B------:R1:W-:Y:S01]  /*6d9e0*/  STL [R1+0x4d4], R43 ;  /* 0x0004d42b01007387 */ /* 0x0003e20000100800 */
[----:B------:R-:W-:-:S05]  /*6d9f0*/  IMAD.MOV.U32 R2, RZ, RZ, R37 ;  /* 0x000000ffff027224 */ /* 0x000fca00078e0025 */
[----:B------:R4:W-:Y:S04]  /*6da00*/  LDGSTS.E [R0+0x1200], [R2.64], P0 ;  /* 0x0120000002007fae */ /* 0x0009e8000812184c */
[----:B-1----:R-:W5:Y:S04]  /*6da10*/  LDL.LU R43, [R1+0x614] ;  /* 0x00061400012b7983 */ /* 0x002f680000300800 */
[----:B------:R-:W5:Y:S01]  /*6da20*/  LDL.LU R37, [R1+0x654] ;  /* 0x0006540001257983 */ /* 0x000f620000300800 */
[----:B----4-:R-:W-:-:S05]  /*6da30*/  IADD3 R4, P1, R4, UR11, RZ ;  /* 0x0000000b04047c10 */ /* 0x010fca000ff3e0ff */
[----:B------:R-:W-:Y:S01]  /*6da40*/  STL [R1+0x518], R4 ;  /* 0x0005180401007387 */ /* 0x000fe20000100800 */
[----:B------:R-:W-:Y:S01]  /*6da50*/  IMAD.MOV.U32 R2, RZ, RZ, R4 ;  /* 0x000000ffff027224 */ /* 0x000fe200078e0004 */
[----:B------:R-:W-:Y:S02]  /*6da60*/  IADD3 R40, P2, R40, UR11, RZ ;  /* 0x0000000b28287c10 */ /* 0x000fe4000ff5e0ff */
[----:B--2---:R-:W-:Y:S02]  /*6da70*/  IADD3.X R39, R39, UR10, RZ, P1, !PT ;  /* 0x0000000a27277c10 */ /* 0x004fe40008ffe4ff */
[----:B---3--:R-:W-:-:S03]  /*6da80*/  IADD3.X R41, R41, UR10, RZ, P2, !PT ;  /* 0x0000000a29297c10 */ /* 0x008fc600097fe4ff */
[----:B------:R-:W-:Y:S01]  /*6da90*/  IMAD.MOV.U32 R3, RZ, RZ, R39 ;  /* 0x000000ffff037224 */ /* 0x000fe200078e0027 */
[----:B------:R1:W-:Y:S04]  /*6daa0*/  STL [R1+0x514], R39 ;  /* 0x0005142701007387 */ /* 0x0003e80000100800 */
[----:B------:R-:W-:Y:S04]  /*6dab0*/  STL [R1+0x558], R40 ;  /* 0x0005582801007387 */ /* 0x000fe80000100800 */
[----:B------:R2:W-:Y:S04]  /*6dac0*/  LDGSTS.E [R0+0x2200], [R2.64], P0 ;  /* 0x0220000002007fae */ /* 0x0005e8000812184c */
[----:B-1----:R-:W3:Y:S04]  /*6dad0*/  LDL.LU R39, [R1+0x698] ;  /* 0x0006980001277983 */ /* 0x002ee80000300800 */
[----:B------:R1:W-:Y:S04]  /*6dae0*/  STL [R1+0x554], R41 ;  /* 0x0005542901007387 */ /* 0x0003e80000100800 */
[----:B------:R-:W4:Y:S01]  /*6daf0*/  LDL.LU R4, [R1+0x6d8] ;  /* 0x0006d80001047983 */ /* 0x000f220000300800 */
[----:B--2---:R-:W-:-:S03]  /*6db00*/  IMAD.MOV.U32 R3, RZ, RZ, R41 ;  /* 0x000000ffff037224 */ /* 0x004fc600078e0029 */
[----:B-1----:R-:W2:Y:S01]  /*6db10*/  LDL.LU R41, [R1+0x694] ;  /* 0x0006940001297983 */ /* 0x002ea20000300800 */
[----:B------:R-:W-:-:S03]  /*6db20*/  IMAD.MOV.U32 R2, RZ, RZ, R40 ;  /* 0x000000ffff027224 */ /* 0x000fc600078e0028 */
[----:B------:R-:W2:Y:S01]  /*6db30*/  LDL.LU R40, [R1+0x6d4] ;  /* 0x0006d40001287983 */ /* 0x000ea20000300800 */
[----:B------:R-:W-:-:S03]  /*6db40*/  IADD3 R7, P1, R7, UR11, RZ ;  /* 0x0000000b07077c10 */ /* 0x000fc6000ff3e0ff */
[----:B------:R1:W-:Y:S04]  /*6db50*/  LDGSTS.E [R0+0x3200], [R2.64], P0 ;  /* 0x0320000002007fae */ /* 0x0003e8000812184c */
[----:B------:R1:W-:Y:S01]  /*6db60*/  STL [R1+0x598], R7 ;  /* 0x0005980701007387 */ /* 0x0003e20000100800 */
[----:B-----5:R-:W-:Y:S02]  /*6db70*/  IADD3 R5, P2, R5, UR11, RZ ;  /* 0x0000000b05057c10 */ /* 0x020fe4000ff5e0ff */
[----:B------:R-:W-:Y:S01]  /*6db80*/  IADD3.X R42, R42, UR10, RZ, P1, !PT ;  /* 0x0000000a2a2a7c10 */ /* 0x000fe20008ffe4ff */
[----:B-1----:R-:W-:-:S04]  /*6db90*/  IMAD.MOV.U32 R2, RZ, RZ, R7 ;  /* 0x000000ffff027224 */ /* 0x002fc800078e0007 */
[----:B------:R1:W-:Y:S01]  /*6dba0*/  STL [R1+0x594], R42 ;  /* 0x0005942a01007387 */ /* 0x0003e20000100800 */
[----:B------:R-:W-:-:S03]  /*6dbb0*/  IADD3.X R36, R36, UR10, RZ, P2, !PT ;  /* 0x0000000a24247c10 */ /* 0x000fc600097fe4ff */
[----:B------:R5:W-:Y:S01]  /*6dbc0*/  STL [R1+0x5d8], R5 ;  /* 0x0005d80501007387 */ /* 0x000be20000100800 */
[----:B------:R-:W-:-:S03]  /*6dbd0*/  MOV R3, R42 ;  /* 0x0000002a00037202 */ /* 0x000fc60000000f00 */
[----:B------:R-:W2:Y:S04]  /*6dbe0*/  LDL.LU R7, [R1+0x718] ;  /* 0x0007180001077983 */ /* 0x000ea80000300800 */
[----:B------:R5:W-:Y:S04]  /*6dbf0*/  STL [R1+0x5d4], R36 ;  /* 0x0005d42401007387 */ /* 0x000be80000100800 */
[----:B------:R-:W2:Y:S04]  /*6dc00*/  LDL.LU R74, [R1+0x758] ;  /* 0x00075800014a7983 */ /* 0x000ea80000300800 */
[----:B-1----:R-:W2:Y:S04]  /*6dc10*/  LDL.LU R42, [R1+0x714] ;  /* 0x00071400012a7983 */ /* 0x002ea80000300800 */
[----:B------:R1:W-:Y:S04]  /*6dc20*/  LDGSTS.E [R0+0x4200], [R2.64], P0 ;  /* 0x0420000002007fae */ /* 0x0003e8000812184c */
[----:B------:R-:W2:Y:S01]  /*6dc30*/  LDL.LU R75, [R1+0x754] ;  /* 0x00075400014b7983 */ /* 0x000ea20000300800 */
[----:B-1----:R-:W-:-:S02]  /*6dc40*/  IMAD.MOV.U32 R2, RZ, RZ, R5 ;  /* 0x000000ffff027224 */ /* 0x002fc400078e0005 */
[----:B------:R-:W-:Y:S01]  /*6dc50*/  IMAD.MOV.U32 R3, RZ, RZ, R36 ;  /* 0x000000ffff037224 */ /* 0x000fe200078e0024 */
[----:B-----5:R-:W5:Y:S04]  /*6dc60*/  LDL.LU R5, [R1+0x798] ;  /* 0x0007980001057983 */ /* 0x020f680000300800 */
[----:B------:R-:W5:Y:S01]  /*6dc70*/  LDL.LU R36, [R1+0x7d8] ;  /* 0x0007d80001247983 */ /* 0x000f620000300800 */
[----:B------:R-:W-:-:S03]  /*6dc80*/  IADD3 R38, P1, R38, UR11, RZ ;  /* 0x0000000b26267c10 */ /* 0x000fc6000ff3e0ff */
[----:B------:R1:W-:Y:S01]  /*6dc90*/  LDGSTS.E [R0+0x5200], [R2.64], P0 ;  /* 0x0520000002007fae */ /* 0x0003e2000812184c */
[----:B------:R-:W-:-:S03]  /*6dca0*/  IADD3 R6, P2, R6, UR11, RZ ;  /* 0x0000000b06067c10 */ /* 0x000fc6000ff5e0ff */
[----:B------:R1:W-:Y:S01]  /*6dcb0*/  STL [R1+0x618], R38 ;  /* 0x0006182601007387 */ /* 0x0003e20000100800 */
[----:B------:R-:W-:Y:S01]  /*6dcc0*/  IADD3.X R43, R43, UR10, RZ, P1, !PT ;  /* 0x0000000a2b2b7c10 */ /* 0x000fe20008ffe4ff */
[----:B-1----:R-:W-:Y:S01]  /*6dcd0*/  IMAD.MOV.U32 R2, RZ, RZ, R38 ;  /* 0x000000ffff027224 */ /* 0x002fe200078e0026 */
[----:B------:R-:W-:-:S03]  /*6dce0*/  IADD3.X R37, R37, UR10, RZ, P2, !PT ;  /* 0x0000000a25257c10 */ /* 0x000fc600097fe4ff */
[----:B------:R1:W-:Y:S04]  /*6dcf0*/  STL [R1+0x614], R43 ;  /* 0x0006142b01007387 */ /* 0x0003e80000100800 */
[----:B------:R1:W-:Y:S04]  /*6dd00*/  STL [R1+0x658], R6 ;  /* 0x0006580601007387 */ /* 0x0003e80000100800 */
[----:B------:R-:W5:Y:S01]  /*6dd10*/  LDL.LU R38, [R1+0x794] ;  /* 0x0007940001267983 */ /* 0x000f620000300800 */
[----:B------:R-:W-:-:S03]  /*6dd20*/  IMAD.MOV.U32 R3, RZ, RZ, R43 ;  /* 0x000000ffff037224 */ /* 0x000fc600078e002b */
[----:B------:R1:W-:Y:S04]  /*6dd30*/  STL [R1+0x654], R37 ;  /* 0x0006542501007387 */ /* 0x0003e80000100800 */
[----:B-1----:R-:W5:Y:S04]  /*6dd40*/  LDL.LU R43, [R1+0x7d4] ;  /* 0x0007d400012b7983 */ /* 0x002f680000300800 */
[----:B------:R1:W-:Y:S02]  /*6dd50*/  LDGSTS.E [R0+0x6200], [R2.64], P0 ;  /* 0x0620000002007fae */ /* 0x0003e4000812184c */
[----:B-1----:R-:W-:Y:S01]  /*6dd60*/  IMAD.MOV.U32 R2, RZ, RZ, R6 ;  /* 0x000000ffff027224 */ /* 0x002fe200078e0006 */
[----:B------:R-:W-:Y:S01]  /*6dd70*/  MOV R3, R37 ;  /* 0x0000002500037202 */ /* 0x000fe20000000f00 */
[----:B------:R-:W5:Y:S04]  /*6dd80*/  LDL.LU R6, [R1+0x818] ;  /* 0x0008180001067983 */ /* 0x000f680000300800 */
[----:B------:R-:W5:Y:S04]  /*6dd90*/  LDL.LU R37, [R1+0x858] ;  /* 0x0008580001257983 */ /* 0x000f680000300800 */
[----:B------:R1:W-:Y:S01]  /*6dda0*/  LDGSTS.E [R0+0x7200], [R2.64], P0 ;  /* 0x0720000002007fae */ /* 0x0003e2000812184c */
[----:B---3--:R-:W-:-:S05]  /*6ddb0*/  IADD3 R39, P1, R39, UR11, RZ ;  /* 0x0000000b27277c10 */ /* 0x008fca000ff3e0ff */
[----:B------:R3:W-:Y:S01]  /*6ddc0*/  STL [R1+0x698], R39 ;  /* 0x0006982701007387 */ /* 0x0007e20000100800 */
[----:B----4-:R-:W-:Y:S02]  /*6ddd0*/  IADD3 R4, P2, R4, UR11, RZ ;  /* 0x0000000b04047c10 */ /* 0x010fe4000ff5e0ff */
[----:B--2---:R-:W-:Y:S01]  /*6dde0*/  IADD3.X R41, R41, UR10, RZ, P1, !PT ;  /* 0x0000000a29297c10 */ /* 0x004fe20008ffe4ff */
[----:B-1----:R-:W-:Y:S01]  /*6ddf0*/  IMAD.MOV.U32 R2, RZ, RZ, R39 ;  /* 0x000000ffff027224 */ /* 0x002fe200078e0027 */
[----:B------:R-:W-:-:S03]  /*6de00*/  IADD3.X R40, R40, UR10, RZ, P2, !PT ;  /* 0x0000000a28287c10 */ /* 0x000fc600097fe4ff */
[----:B------:R1:W-:Y:S04]  /*6de10*/  STL [R1+0x694], R41 ;  /* 0x0006942901007387 */ /* 0x0003e80000100800 */
[----:B------:R-:W-:Y:S04]  /*6de20*/  STL [R1+0x6d8], R4 ;  /* 0x0006d80401007387 */ /* 0x000fe80000100800 */
[----:B---3--:R-:W2:Y:S01]  /*6de30*/  LDL.LU R39, [R1+0x814] ;  /* 0x0008140001277983 */ /* 0x008ea20000300800 */
[----:B------:R-:W-:-:S03]  /*6de40*/  IMAD.MOV.U32 R3, RZ, RZ, R41 ;  /* 0x000000ffff037224 */ /* 0x000fc600078e0029 */
[----:B------:R3:W-:Y:S04]  /*6de50*/  STL [R1+0x6d4], R40 ;  /* 0x0006d42801007387 */ /* 0x0007e80000100800 */
[----:B-1----:R-:W4:Y:S04]  /*6de60*/  LDL.LU R41, [R1+0x854] ;  /* 0x0008540001297983 */ /* 0x002f280000300800 */
[----:B------:R1:W-:Y:S01]  /*6de70*/  LDGSTS.E [R0+0x8200], [R2.64], P0 ;  /* 0x0820000002007fae */ /* 0x0003e2000812184c */
[----:B------:R-:W-:Y:S01]  /*6de80*/  IADD3 R7, P1, R7, UR11, RZ ;  /* 0x0000000b07077c10 */ /* 0x000fe2000ff3e0ff */
[----:B-1----:R-:W-:-:S02]  /*6de90*/  IMAD.MOV.U32 R2, RZ, RZ, R4 ;  /* 0x000000ffff027224 */ /* 0x002fc400078e0004 */
[----:B------:R-:W-:Y:S02]  /*6dea0*/  IMAD.MOV.U32 R3, RZ, RZ, R40 ;  /* 0x000000ffff037224 */ /* 0x000fe400078e0028 */
[----:B---3--:R-:W3:Y:S01]  /*6deb0*/  LDL.LU R40, [R1+0x898] ;  /* 0x0008980001287983 */ /* 0x008ee20000300800 */
[----:B------:R-:W-:-:S03]  /*6dec0*/  IADD3 R74, P2, R74, UR11, RZ ;  /* 0x0000000b4a4a7c10 */ /* 0x000fc6000ff5e0ff */
[----:B------:R1:W-:Y:S01]  /*6ded0*/  LDGSTS.E [R0+0x9200], [R2.64], P0 ;  /* 0x0920000002007fae */ /* 0x0003e2000812184c */
[----:B------:R-:W-:-:S03]  /*6dee0*/  IADD3.X R42, R42, UR10, RZ, P1, !PT ;  /* 0x0000000a2a2a7c10 */ /* 0x000fc60008ffe4ff */
[----:B------:R-:W3:Y:S04]  /*6def0*/  LDL.LU R4, [R1+0x8f4] ;  /* 0x0008f40001047983 */ /* 0x000ee80000300800 */
[----:B------:R-:W-:Y:S01]  /*6df00*/  STL [R1+0x718], R7 ;  /* 0x0007180701007387 */ /* 0x000fe20000100800 */
[----:B------:R-:W-:Y:S01]  /*6df10*/  IADD3.X R75, R75, UR10, RZ, P2, !PT ;  /* 0x0000000a4b4b7c10 */ /* 0x000fe200097fe4ff */
[----:B-1----:R-:W-:Y:S01]  /*6df20*/  IMAD.MOV.U32 R2, RZ, RZ, R7 ;  /* 0x000000ffff027224 */ /* 0x002fe200078e0007 */
[----:B------:R-:W-:Y:S01]  /*6df30*/  MOV R3, R42 ;  /* 0x0000002a00037202 */ /* 0x000fe20000000f00 */
[----:B------:R1:W-:Y:S04]  /*6df40*/  STL [R1+0x714], R42 ;  /* 0x0007142a01007387 */ /* 0x0003e80000100800 */
[----:B------:R-:W-:Y:S01]  /*6df50*/  STL [R1+0x758], R74 ;  /* 0x0007584a01007387 */ /* 0x000fe20000100800 */
[----:B-----5:R-:W-:-:S03]  /*6df60*/  IADD3 R5, P1, R5, UR11, RZ ;  /* 0x0000000b05057c10 */ /* 0x020fc6000ff3e0ff */
[----:B------:R5:W-:Y:S04]  /*6df70*/  LDGSTS.E [R0+0xa200], [R2.64], P0 ;  /* 0x0a20000002007fae */ /* 0x000be8000812184c */
[----:B-1----:R-:W3:Y:S01]  /*6df80*/  LDL.LU R42, [R1+0x894] ;  /* 0x00089400012a7983 */ /* 0x002ee20000300800 */
[----:B------:R-:W-:-:S03]  /*6df90*/  IADD3 R36, P2, R36, UR11, RZ ;  /* 0x0000000b24247c10 */ /* 0x000fc6000ff5e0ff */
[----:B------:R-:W-:Y:S01]  /*6dfa0*/  STL [R1+0x754], R75 ;  /* 0x0007544b01007387 */ /* 0x000fe20000100800 */
[----:B-----5:R-:W-:-:S03]  /*6dfb0*/  IMAD.MOV.U32 R2, RZ, RZ, R74 ;  /* 0x000000ffff027224 */ /* 0x020fc600078e004a */
[----:B------:R-:W5:Y:S01]  /*6dfc0*/  LDL.LU R7, [R1+0x8f0] ;  /* 0x0008f00001077983 */ /* 0x000f620000300800 */
[----:B------:R-:W-:-:S03]  /*6dfd0*/  IMAD.MOV.U32 R3, RZ, RZ, R75 ;  /* 0x000000ffff037224 */ /* 0x000fc600078e004b */
[----:B------:R-:W-:Y:S04]  /*6dfe0*/  STL [R1+0x798], R5 ;  /* 0x0007980501007387 */ /* 0x000fe80000100800 */
[----:B------:R1:W-:Y:S01]  /*6dff0*/  LDGSTS.E [R0+0xb200], [R2.64], P0 ;  /* 0x0b20000002007fae */ /* 0x0003e2000812184c */
[----:B------:R-:W-:Y:S01]  /*6e000*/  IADD3.X R38, R38, UR10, RZ, P1, !PT ;  /* 0x0000000a26267c10 */ /* 0x000fe20008ffe4ff */
[----:B-1----:R-:W-:-:S04]  /*6e010*/  IMAD.MOV.U32 R2, RZ, RZ, R5 ;  /* 0x000000ffff027224 */ /* 0x002fc800078e0005 */
        /* <DEDUP_REMOVED lines=8> */
[----:B------:R-:W-:-:S03]  /*6e0a0*/  MOV R3, R43 ;  /* 0x0000002b00037202 */ /* 0x000fc60000000f00 */
[----:B-1----:R-:W5:Y:S01]  /*6e0b0*/  LDL.LU R43, [R1+0x930] ;  /* 0x00093000012b7983 */ /* 0x002f620000300800 */
[----:B------:R-:W-:-:S03]  /*6e0c0*/  IMAD.MOV.U32 R2, RZ, RZ, R36 ;  /* 0x000000ffff027224 */ /* 0x000fc600078e0024 */
[----:B------:R-:W5:Y:S01]  /*6e0d0*/  LDL.LU R36, [R1+0x970] ;  /* 0x0009700001247983 */ /* 0x000f620000300800 */
[----:B------:R-:W-:Y:S02]  /*6e0e0*/  IADD3 R6, P1, R6, UR11, RZ ;  /* 0x0000000b06067c10 */ /* 0x000fe4000ff3e0ff */
[----:B------:R-:W-:Y:S01]  /*6e0f0*/  IADD3 R37, P2, R37, UR11, RZ ;  /* 0x0000000b25257c10 */ /* 0x000fe2000ff5e0ff */
[----:B------:R1:W-:Y:S04]  /*6e100*/  LDGSTS.E [R0+0xd200], [R2.64], P0 ;  /* 0x0d20000002007fae */ /* 0x0003e8000812184c */
[----:B------:R-:W-:Y:S01]  /*6e110*/  STL [R1+0x818], R6 ;  /* 0x0008180601007387 */ /* 0x000fe20000100800 */
[----:B-1----:R-:W-:Y:S01]  /*6e120*/  IMAD.MOV.U32 R2, RZ, RZ, R6 ;  /* 0x000000ffff027224 */ /* 0x002fe200078e0006 */
[----:B--2---:R-:W-:-:S05]  /*6e130*/  IADD3.X R39, R39, UR10, RZ, P1, !PT ;  /* 0x0000000a27277c10 */ /* 0x004fca0008ffe4ff */
[----:B------:R-:W-:Y:S01]  /*6e140*/  IMAD.MOV.U32 R3, RZ, RZ, R39 ;  /* 0x000000ffff037224 */ /* 0x000fe200078e0027 */
[----:B------:R1:W-:Y:S01]  /*6e150*/  STL [R1+0x814], R39 ;  /* 0x0008142701007387 */ /* 0x0003e20000100800 */
[----:B----4-:R-:W-:-:S03]  /*6e160*/  IADD3.X R41, R41, UR10, RZ, P2, !PT ;  /* 0x0000000a29297c10 */ /* 0x010fc600097fe4ff */
[----:B------:R-:W-:Y:S04]  /*6e170*/  STL [R1+0x858], R37 ;  /* 0x0008582501007387 */ /* 0x000fe80000100800 */
[----:B------:R2:W-:Y:S04]  /*6e180*/  LDGSTS.E [R0+0xe200], [R2.64], P0 ;  /* 0x0e20000002007fae */ /* 0x0005e8000812184c */
[----:B-1----:R-:W4:Y:S04]  /*6e190*/  LDL.LU R39, [R1+0x9b4] ;  /* 0x0009b40001277983 */ /* 0x002f280000300800 */
[----:B------:R1:W-:Y:S04]  /*6e1a0*/  STL [R1+0x854], R41 ;  /* 0x0008542901007387 */ /* 0x0003e80000100800 */
[----:B------:R-:W4:Y:S01]  /*6e1b0*/  LDL.LU R6, [R1+0x9f4] ;  /* 0x0009f40001067983 */ /* 0x000f220000300800 */
[----:B--2---:R-:W-:Y:S01]  /*6e1c0*/  IMAD.MOV.U32 R3, RZ, RZ, R41 ;  /* 0x000000ffff037224 */ /* 0x004fe200078e0029 */
[----:B---3--:R-:W-:-:S02]  /*6e1d0*/  IADD3 R40, P1, R40, UR11, RZ ;  /* 0x0000000b28287c10 */ /* 0x008fc4000ff3e0ff */
[----:B-1----:R-:W2:Y:S01]  /*6e1e0*/  LDL.LU R41, [R1+0x9b0] ;  /* 0x0009b00001297983 */ /* 0x002ea20000300800 */
[----:B------:R-:W-:-:S03]  /*6e1f0*/  IMAD.MOV.U32 R2, RZ, RZ, R37 ;  /* 0x000000ffff027224 */ /* 0x000fc600078e0025 */
[----:B------:R-:W3:Y:S01]  /*6e200*/  LDL.LU R37, [R1+0x9f0] ;  /* 0x0009f00001257983 */ /* 0x000ee20000300800 */
[----:B------:R-:W-:-:S03]  /*6e210*/  IADD3 R4, P2, R4, UR11, RZ ;  /* 0x0000000b04047c10 */ /* 0x000fc6000ff5e0ff */
[----:B------:R1:W-:Y:S04]  /*6e220*/  STL [R1+0x898], R40 ;  /* 0x0008982801007387 */ /* 0x0003e80000100800 */
[----:B------:R1:W-:Y:S01]  /*6e230*/  LDGSTS.E [R0+0xf200], [R2.64], P0 ;  /* 0x0f20000002007fae */ /* 0x0003e2000812184c */
[----:B------:R-:W-:Y:S01]  /*6e240*/  IADD3.X R42, R42, UR10, RZ, P1, !PT ;  /* 0x0000000a2a2a7c10 */ /* 0x000fe20008ffe4ff */
[----:B-1----:R-:W-:-:S04]  /*6e250*/  IMAD.MOV.U32 R2, RZ, RZ, R40 ;  /* 0x000000ffff027224 */ /* 0x002fc800078e0028 */
[----:B------:R1:W-:Y:S01]  /*6e260*/  STL [R1+0x894], R42 ;  /* 0x0008942a01007387 */ /* 0x0003e20000100800 */
[----:B-----5:R-:W-:-:S03]  /*6e270*/  IADD3.X R7, R7, UR10, RZ, P2, !PT ;  /* 0x0000000a07077c10 */ /* 0x020fc600097fe4ff */
[----:B------:R5:W-:Y:S01]  /*6e280*/  STL [R1+0x8f4], R4 ;  /* 0x0008f40401007387 */ /* 0x000be20000100800 */
[----:B------:R-:W-:-:S03]  /*6e290*/  MOV R3, R42 ;  /* 0x0000002a00037202 */ /* 0x000fc60000000f00 */
[----:B------:R-:W3:Y:S04]  /*6e2a0*/  LDL.LU R40, [R1+0xa34] ;  /* 0x000a340001287983 */ /* 0x000ee80000300800 */
[----:B------:R5:W-:Y:S04]  /*6e2b0*/  STL [R1+0x8f0], R7 ;  /* 0x0008f00701007387 */ /* 0x000be80000100800 */
[----:B------:R-:W3:Y:S04]  /*6e2c0*/  LDL.LU R74, [R1+0xa74] ;  /* 0x000a7400014a7983 */ /* 0x000ee80000300800 */
[----:B-1----:R-:W3:Y:S04]  /*6e2d0*/  LDL.LU R42, [R1+0xa30] ;  /* 0x000a3000012a7983 */ /* 0x002ee80000300800 */
[----:B------:R1:W-:Y:S04]  /*6e2e0*/  LDGSTS.E [R0+0x10200], [R2.64], P0 ;  /* 0x1020000002007fae */ /* 0x0003e8000812184c */
[----:B------:R-:W3:Y:S01]  /*6e2f0*/  LDL.LU R75, [R1+0xa70] ;  /* 0x000a7000014b7983 */ /* 0x000ee20000300800 */
[----:B-1----:R-:W-:-:S02]  /*6e300*/  IMAD.MOV.U32 R2, RZ, RZ, R4 ;  /* 0x000000ffff027224 */ /* 0x002fc400078e0004 */
[----:B------:R-:W-:Y:S01]  /*6e310*/  IMAD.MOV.U32 R3, RZ, RZ, R7 ;  /* 0x000000ffff037224 */ /* 0x000fe200078e0007 */
[----:B-----5:R-:W5:Y:S01]  /*6e320*/  LDL.LU R4, [R1+0xab4] ;  /* 0x000ab40001047983 */ /* 0x020f620000300800 */
[----:B------:R-:W-:-:S03]  /*6e330*/  IADD3 R38, P1, R38, UR11, RZ ;  /* 0x0000000b26267c10 */ /* 0x000fc6000ff3e0ff */
[----:B------:R-:W5:Y:S04]  /*6e340*/  LDL.LU R7, [R1+0xaf4] ;  /* 0x000af40001077983 */ /* 0x000f680000300800 */
[----:B------:R1:W-:Y:S01]  /*6e350*/  STL [R1+0x934], R38 ;  /* 0x0009342601007387 */ /* 0x0003e20000100800 */
[----:B------:R-:W-:-:S03]  /*6e360*/  IADD3 R5, P2, R5, UR11, RZ ;  /* 0x0000000b05057c10 */ /* 0x000fc6000ff5e0ff */
[----:B------:R1:W-:Y:S01]  /*6e370*/  LDGSTS.E [R0+0x11200], [R2.64], P0 ;  /* 0x1120000002007fae */ /* 0x0003e2000812184c */
[----:B------:R-:W-:Y:S02]  /*6e380*/  IADD3.X R43, R43, UR10, RZ, P1, !PT ;  /* 0x0000000a2b2b7c10 */ /* 0x000fe40008ffe4ff */
[----:B------:R-:W-:-:S03]  /*6e390*/  IADD3.X R36, R36, UR10, RZ, P2, !PT ;  /* 0x0000000a24247c10 */ /* 0x000fc600097fe4ff */
[----:B------:R1:W-:Y:S02]  /*6e3a0*/  STL [R1+0x930], R43 ;  /* 0x0009302b01007387 */ /* 0x0003e40000100800 */
[----:B-1----:R-:W-:Y:S02]  /*6e3b0*/  IMAD.MOV.U32 R2, RZ, RZ, R38 ;  /* 0x000000ffff027224 */ /* 0x002fe400078e0026 */
[----:B------:R1:W-:Y:S04]  /*6e3c0*/  STL [R1+0x974], R5 ;  /* 0x0009740501007387 */ /* 0x0003e80000100800 */
[----:B------:R-:W5:Y:S01]  /*6e3d0*/  LDL.LU R38, [R1+0xab0] ;  /* 0x000ab00001267983 */ /* 0x000f620000300800 */
[----:B------:R-:W-:-:S03]  /*6e3e0*/  IMAD.MOV.U32 R3, RZ, RZ, R43 ;  /* 0x000000ffff037224 */ /* 0x000fc600078e002b */
[----:B------:R1:W-:Y:S04]  /*6e3f0*/  STL [R1+0x970], R36 ;  /* 0x0009702401007387 */ /* 0x0003e80000100800 */
[----:B------:R-:W5:Y:S04]  /*6e400*/  LDL.LU R43, [R1+0xaf0] ;  /* 0x000af000012b7983 */ /* 0x000f680000300800 */
[----:B------:R1:W-:Y:S02]  /*6e410*/  LDGSTS.E [R0+0x12200], [R2.64], P0 ;  /* 0x1220000002007fae */ /* 0x0003e4000812184c */
[----:B-1----:R-:W-:Y:S01]  /*6e420*/  IMAD.MOV.U32 R2, RZ, RZ, R5 ;  /* 0x000000ffff027224 */ /* 0x002fe200078e0005 */
[----:B------:R-:W-:Y:S01]  /*6e430*/  MOV R3, R36 ;  /* 0x0000002400037202 */ /* 0x000fe20000000f00 */
        /* <DEDUP_REMOVED lines=10> */
[----:B------:R-:W-:Y:S04]  /*6e4e0*/  STL [R1+0x9f4], R6 ;  /* 0x0009f40601007387 */ /* 0x000fe80000100800 */
[----:B----4-:R-:W2:Y:S01]  /*6e4f0*/  LDL.LU R39, [R1+0xb30] ;  /* 0x000b300001277983 */ /* 0x010ea20000300800 */
[----:B------:R-:W-:-:S03]  /*6e500*/  IMAD.MOV.U32 R3, RZ, RZ, R41 ;  /* 0x000000ffff037224 */ /* 0x000fc600078e0029 */
[----:B------:R3:W-:Y:S04]  /*6e510*/  STL [R1+0x9f0], R37 ;  /* 0x0009f02501007387 */ /* 0x0007e80000100800 */
[----:B-1----:R-:W4:Y:S04]  /*6e520*/  LDL.LU R41, [R1+0xb70] ;  /* 0x000b700001297983 */ /* 0x002f280000300800 */
[----:B------:R1:W-:Y:S02]  /*6e530*/  LDGSTS.E [R0+0x14200], [R2.64], P0 ;  /* 0x1420000002007fae */ /* 0x0003e4000812184c */
[----:B-1----:R-:W-:Y:S01]  /*6e540*/  IMAD.MOV.U32 R2, RZ, RZ, R6 ;  /* 0x000000ffff027224 */ /* 0x002fe200078e0006 */
[----:B------:R-:W-:Y:S01]  /*6e550*/  IADD3 R40, P1, R40, UR11, RZ ;  /* 0x0000000b28287c10 */ /* 0x000fe2000ff3e0ff */
[----:B------:R-:W-:-:S02]  /*6e560*/  IMAD.MOV.U32 R3, RZ, RZ, R37 ;  /* 0x000000ffff037224 */ /* 0x000fc400078e0025 */
[----:B---3--:R-:W3:Y:S04]  /*6e570*/  LDL.LU R37, [R1+0xbb4] ;  /* 0x000bb40001257983 */ /* 0x008ee80000300800 */
[----:B------:R1:W-:Y:S01]  /*6e580*/  LDGSTS.E [R0+0x15200], [R2.64], P0 ;  /* 0x1520000002007fae */ /* 0x0003e2000812184c */
[----:B------:R-:W-:-:S03]  /*6e590*/  IADD3 R74, P2, R74, UR11, RZ ;  /* 0x0000000b4a4a7c10 */ /* 0x000fc6000ff5e0ff */
[----:B------:R-:W3:Y:S01]  /*6e5a0*/  LDL.LU R6, [R1+0xbf4] ;  /* 0x000bf40001067983 */ /* 0x000ee20000300800 */
[----:B------:R-:W-:-:S03]  /*6e5b0*/  IADD3.X R42, R42, UR10, RZ, P1, !PT ;  /* 0x0000000a2a2a7c10 */ /* 0x000fc60008ffe4ff */
[----:B------:R-:W-:Y:S01]  /*6e5c0*/  STL [R1+0xa34], R40 ;  /* 0x000a342801007387 */ /* 0x000fe20000100800 */
[----:B-1----:R-:W-:Y:S01]  /*6e5d0*/  IMAD.MOV.U32 R2, RZ, RZ, R40 ;  /* 0x000000ffff027224 */ /* 0x002fe200078e0028 */
[----:B------:R-:W-:Y:S02]  /*6e5e0*/  MOV R3, R42 ;  /* 0x0000002a00037202 */ /* 0x000fe40000000f00 */
[----:B------:R1:W-:Y:S01]  /*6e5f0*/  STL [R1+0xa30], R42 ;  /* 0x000a302a01007387 */ /* 0x0003e20000100800 */
[----:B------:R-:W-:-:S03]  /*6e600*/  IADD3.X R75, R75, UR10, RZ, P2, !PT ;  /* 0x0000000a4b4b7c10 */ /* 0x000fc600097fe4ff */
[----:B------:R-:W-:Y:S04]  /*6e610*/  STL [R1+0xa74], R74 ;  /* 0x000a744a01007387 */ /* 0x000fe80000100800 */
[----:B------:R5:W-:Y:S02]  /*6e620*/  LDGSTS.E [R0+0x16200], [R2.64], P0 ;  /* 0x1620000002007fae */ /* 0x000be4000812184c */
[----:B-----5:R-:W-:Y:S02]  /*6e630*/  IADD3 R4, P1, R4, UR11, RZ ;  /* 0x0000000b04047c10 */ /* 0x020fe4000ff3e0ff */
[----:B-1----:R-:W5:Y:S01]  /*6e640*/  LDL.LU R42, [R1+0xbb0] ;  /* 0x000bb000012a7983 */ /* 0x002f620000300800 */
[----:B------:R-:W-:-:S03]  /*6e650*/  IADD3 R7, P2, R7, UR11, RZ ;  /* 0x0000000b07077c10 */ /* 0x000fc6000ff5e0ff */
[----:B------:R-:W-:Y:S01]  /*6e660*/  STL [R1+0xa70], R75 ;  /* 0x000a704b01007387 */ /* 0x000fe20000100800 */
[----:B------:R-:W-:-:S03]  /*6e670*/  IMAD.MOV.U32 R2, RZ, RZ, R74 ;  /* 0x000000ffff027224 */ /* 0x000fc600078e004a */
        /* <DEDUP_REMOVED lines=32> */
[----:B--2---:R-:W-:-:S03]  /*6e880*/  IMAD.MOV.U32 R3, RZ, RZ, R41 ;  /* 0x000000ffff037224 */ /* 0x004fc600078e0029 */
[----:B-1----:R-:W2:Y:S01]  /*6e890*/  LDL.LU R41, [R1+0xcb0] ;  /* 0x000cb00001297983 */ /* 0x002ea20000300800 */
[----:B---3--:R-:W-:Y:S01]  /*6e8a0*/  IADD3 R37, P1, R37, UR11, RZ ;  /* 0x0000000b25257c10 */ /* 0x008fe2000ff3e0ff */
[----:B------:R-:W-:Y:S02]  /*6e8b0*/  IMAD.MOV.U32 R2, RZ, RZ, R36 ;  /* 0x000000ffff027224 */ /* 0x000fe400078e0024 */
[----:B------:R-:W3:Y:S01]  /*6e8c0*/  LDL.LU R36, [R1+0xcf0] ;  /* 0x000cf00001247983 */ /* 0x000ee20000300800 */
[----:B------:R-:W-:-:S03]  /*6e8d0*/  IADD3 R6, P2, R6, UR11, RZ ;  /* 0x0000000b06067c10 */ /* 0x000fc6000ff5e0ff */
[----:B------:R1:W-:Y:S04]  /*6e8e0*/  STL [R1+0xbb4], R37 ;  /* 0x000bb42501007387 */ /* 0x0003e80000100800 */
[----:B------:R1:W-:Y:S01]  /*6e8f0*/  LDGSTS.E [R0+0x1b200], [R2.64], P0 ;  /* 0x1b20000002007fae */ /* 0x0003e2000812184c */
[----:B-----5:R-:W-:Y:S01]  /*6e900*/  IADD3.X R42, R42, UR10, RZ, P1, !PT ;  /* 0x0000000a2a2a7c10 */ /* 0x020fe20008ffe4ff */
[----:B-1----:R-:W-:-:S04]  /*6e910*/  IMAD.MOV.U32 R2, RZ, RZ, R37 ;  /* 0x000000ffff027224 */ /* 0x002fc800078e0025 */
[----:B------:R1:W-:Y:S01]  /*6e920*/  STL [R1+0xbb0], R42 ;  /* 0x000bb02a01007387 */ /* 0x0003e20000100800 */
[----:B------:R-:W-:-:S03]  /*6e930*/  IADD3.X R40, R40, UR10, RZ, P2, !PT ;  /* 0x0000000a28287c10 */ /* 0x000fc600097fe4ff */
        /* <DEDUP_REMOVED lines=8> */
[----:B-1----:R-:W-:Y:S01]  /*6e9c0*/  IMAD.MOV.U32 R2, RZ, RZ, R6 ;  /* 0x000000ffff027224 */ /* 0x002fe200078e0006 */
[----:B------:R-:W-:Y:S01]  /*6e9d0*/  IADD3 R38, P1, R38, UR11, RZ ;  /* 0x0000000b26267c10 */ /* 0x000fe2000ff3e0ff */
[----:B------:R-:W-:Y:S01]  /*6e9e0*/  IMAD.MOV.U32 R3, RZ, RZ, R40 ;  /* 0x000000ffff037224 */ /* 0x000fe200078e0028 */
[----:B-----5:R-:W5:Y:S04]  /*6e9f0*/  LDL.LU R6, [R1+0xdb4] ;  /* 0x000db40001067983 */ /* 0x020f680000300800 */
[----:B------:R-:W5:Y:S01]  /*6ea00*/  LDL.LU R40, [R1+0xdf4] ;  /* 0x000df40001287983 */ /* 0x000f620000300800 */
[----:B------:R-:W-:-:S03]  /*6ea10*/  IADD3 R4, P2, R4, UR11, RZ ;  /* 0x0000000b04047c10 */ /* 0x000fc6000ff5e0ff */
[----:B------:R1:W-:Y:S01]  /*6ea20*/  STL [R1+0xc34], R38 ;  /* 0x000c342601007387 */ /* 0x0003e20000100800 */
[----:B------:R-:W-:-:S03]  /*6ea30*/  IADD3.X R43, R43, UR10, RZ, P1, !PT ;  /* 0x0000000a2b2b7c10 */ /* 0x000fc60008ffe4ff */
[----:B------:R1:W-:Y:S01]  /*6ea40*/  LDGSTS.E [R0+0x1d200], [R2.64], P0 ;  /* 0x1d20000002007fae */ /* 0x0003e2000812184c */
[----:B------:R-:W-:-:S03]  /*6ea50*/  IADD3.X R7, R7, UR10, RZ, P2, !PT ;  /* 0x0000000a07077c10 */ /* 0x000fc600097fe4ff */
[----:B------:R1:W-:Y:S04]  /*6ea60*/  STL [R1+0xc30], R43 ;  /* 0x000c302b01007387 */ /* 0x0003e80000100800 */
[----:B------:R1:W-:Y:S02]  /*6ea70*/  STL [R1+0xc74], R4 ;  /* 0x000c740401007387 */ /* 0x0003e40000100800 */
[----:B-1----:R-:W-:Y:S02]  /*6ea80*/  IMAD.MOV.U32 R2, RZ, RZ, R38 ;  /* 0x000000ffff027224 */ /* 0x002fe400078e0026 */
        /* <DEDUP_REMOVED lines=23> */
[----:B-1----:R-:W-:-:S02]  /*6ec00*/  IMAD.MOV.U32 R2, RZ, RZ, R5 ;  /* 0x000000ffff027224 */ /* 0x002fc400078e0005 */
[----:B------:R-:W-:Y:S02]  /*6ec10*/  IMAD.MOV.U32 R3, RZ, RZ, R36 ;  /* 0x000000ffff037224 */ /* 0x000fe400078e0024 */
[----:B---3--:R-:W3:Y:S01]  /*6ec20*/  LDL.LU R36, [R1+0xeb4] ;  /* 0x000eb40001247983 */ /* 0x008ee20000300800 */
[----:B------:R-:W-:-:S03]  /*6ec30*/  IADD3 R37, P1, R37, UR11, RZ ;  /* 0x0000000b25257c10 */ /* 0x000fc6000ff3e0ff */
[----:B------:R1:W-:Y:S04]  /*6ec40*/  LDGSTS.E [R0+0x21200], [R2.64], P0 ;  /* 0x2120000002007fae */ /* 0x0003e8000812184c */
[----:B------:R-:W3:Y:S01]  /*6ec50*/  LDL.LU R5, [R1+0xef4] ;  /* 0x000ef40001057983 */ /* 0x000ee20000300800 */
[----:B------:R-:W-:Y:S02]  /*6ec60*/  IADD3 R74, P2, R74, UR11, RZ ;  /* 0x0000000b4a4a7c10 */ /* 0x000fe4000ff5e0ff */
[----:B------:R-:W-:Y:S01]  /*6ec70*/  IADD3.X R42, R42, UR10, RZ, P1, !PT ;  /* 0x0000000a2a2a7c10 */ /* 0x000fe20008ffe4ff */
[----:B------:R-:W-:Y:S01]  /*6ec80*/  STL [R1+0xd34], R37 ;  /* 0x000d342501007387 */ /* 0x000fe20000100800 */
[----:B-1----:R-:W-:Y:S02]  /*6ec90*/  IMAD.MOV.U32 R2, RZ, RZ, R37 ;  /* 0x000000ffff027224 */ /* 0x002fe400078e0025 */
[----:B------:R-:W-:Y:S01]  /*6eca0*/  MOV R3, R42 ;  /* 0x0000002a00037202 */ /* 0x000fe20000000f00 */
[----:B------:R1:W-:Y:S01]  /*6ecb0*/  STL [R1+0xd30], R42 ;  /* 0x000d302a01007387 */ /* 0x0003e20000100800 */
[----:B------:R-:W-:-:S03]  /*6ecc0*/  IADD3.X R75, R75, UR10, RZ, P2, !PT ;  /* 0x0000000a4b4b7c10 */ /* 0x000fc600097fe4ff */
[----:B------:R-:W-:Y:S04]  /*6ecd0*/  STL [R1+0xd74], R74 ;  /* 0x000d744a01007387 */ /* 0x000fe80000100800 */
[----:B------:R5:W-:Y:S04]  /*6ece0*/  LDGSTS.E [R0+0x22200], [R2.64], P0 ;  /* 0x2220000002007fae */ /* 0x000be8000812184c */
[----:B-1----:R-:W3:Y:S01]  /*6ecf0*/  LDL.LU R42, [R1+0xeb0] ;  /* 0x000eb000012a7983 */ /* 0x002ee20000300800 */
[----:B-----5:R-:W-:-:S03]  /*6ed00*/  IADD3 R6, P1, R6, UR11, RZ ;  /* 0x0000000b06067c10 */ /* 0x020fc6000ff3e0ff */
[----:B------:R-:W-:Y:S01]  /*6ed10*/  STL [R1+0xd70], R75 ;  /* 0x000d704b01007387 */ /* 0x000fe20000100800 */
[----:B------:R-:W-:Y:S02]  /*6ed20*/  IMAD.MOV.U32 R2, RZ, RZ, R74 ;  /* 0x000000ffff027224 */ /* 0x000fe400078e004a */
[----:B------:R-:W-:Y:S01]  /*6ed30*/  IMAD.MOV.U32 R3, RZ, RZ, R75 ;  /* 0x000000ffff037224 */ /* 0x000fe200078e004b */
[----:B------:R-:W5:Y:S01]  /*6ed40*/  LDL.LU R37, [R1+0xef0] ;  /* 0x000ef00001257983 */ /* 0x000f620000300800 */
[----:B------:R-:W-:-:S03]  /*6ed50*/  IADD3 R40, P2, R40, UR11, RZ ;  /* 0x0000000b28287c10 */ /* 0x000fc6000ff5e0ff */
        /* <DEDUP_REMOVED lines=41> */
[----:B------:R-:W-:-:S03]  /*6eff0*/  MOV R3, R42 ;  /* 0x0000002a00037202 */ /* 0x000fc60000000f00 */
[----:B------:R1:W-:Y:S01]  /*6f000*/  STL [R1+0xef4], R5 ;  /* 0x000ef40501007387 */ /* 0x0003e20000100800 */
[----:B-----5:R-:W-:-:S03]  /*6f010*/  IADD3.X R37, R37, UR10, RZ, P2, !PT ;  /* 0x0000000a25257c10 */ /* 0x020fc600097fe4ff */
[----:B------:R-:W5:Y:S04]  /*6f020*/  LDL.LU R36, [R1+0x1034] ;  /* 0x0010340001247983 */ /* 0x000f680000300800 */
[----:B------:R1:W-:Y:S04]  /*6f030*/  STL [R1+0xef0], R37 ;  /* 0x000ef02501007387 */ /* 0x0003e80000100800 */
[----:B------:R-:W5:Y:S04]  /*6f040*/  LDL.LU R74, [R1+0x1074] ;  /* 0x00107400014a7983 */ /* 0x000f680000300800 */
[----:B-1----:R-:W5:Y:S04]  /*6f050*/  LDL.LU R42, [R1+0x1030] ;  /* 0x00103000012a7983 */ /* 0x002f680000300800 */
[----:B------:R1:W-:Y:S04]  /*6f060*/  LDGSTS.E [R0+0x28200], [R2.64], P0 ;  /* 0x2820000002007fae */ /* 0x0003e8000812184c */
[----:B------:R-:W5:Y:S01]  /*6f070*/  LDL.LU R75, [R1+0x1070] ;  /* 0x00107000014b7983 */ /* 0x000f620000300800 */
[----:B-1----:R-:W-:-:S02]  /*6f080*/  IMAD.MOV.U32 R2, RZ, RZ, R5 ;  /* 0x000000ffff027224 */ /* 0x002fc400078e0005 */
[----:B------:R-:W-:Y:S01]  /*6f090*/  IMAD.MOV.U32 R3, RZ, RZ, R37 ;  /* 0x000000ffff037224 */ /* 0x000fe200078e0025 */
[----:B------:R-:W5:Y:S04]  /*6f0a0*/  LDL.LU R5, [R1+0x10b4] ;  /* 0x0010b40001057983 */ /* 0x000f680000300800 */
[----:B------:R-:W5:Y:S01]  /*6f0b0*/  LDL.LU R37, [R1+0x10f4] ;  /* 0x0010f40001257983 */ /* 0x000f620000300800 */
[----:B------:R-:W-:-:S03]  /*6f0c0*/  IADD3 R38, P1, R38, UR11, RZ ;  /* 0x0000000b26267c10 */ /* 0x000fc6000ff3e0ff */
[----:B------:R1:W-:Y:S04]  /*6f0d0*/  LDGSTS.E [R0+0x29200], [R2.64], P0 ;  /* 0x2920000002007fae */ /* 0x0003e8000812184c */
[----:B------:R1:W-:Y:S01]  /*6f0e0*/  STL [R1+0xf34], R38 ;  /* 0x000f342601007387 */ /* 0x0003e20000100800 */
[----:B------:R-:W-:Y:S02]  /*6f0f0*/  IADD3 R6, P2, R6, UR11, RZ ;  /* 0x0000000b06067c10 */ /* 0x000fe4000ff5e0ff */
        /* <DEDUP_REMOVED lines=29> */
[----:B-----5:R-:W-:Y:S01]  /*6f2d0*/  IADD3 R36, P1, R36, UR11, RZ ;  /* 0x0000000b24247c10 */ /* 0x020fe2000ff3e0ff */
[----:B------:R-:W-:-:S02]  /*6f2e0*/  IMAD.MOV.U32 R3, RZ, RZ, R7 ;  /* 0x000000ffff037224 */ /* 0x000fc400078e0007 */
[----:B---3--:R-:W3:Y:S04]  /*6f2f0*/  LDL.LU R7, [R1+0x11b4] ;  /* 0x0011b40001077983 */ /* 0x008ee80000300800 */
[----:B------:R1:W-:Y:S01]  /*6f300*/  LDGSTS.E [R0+0x2d200], [R2.64], P0 ;  /* 0x2d20000002007fae */ /* 0x0003e2000812184c */
[----:B------:R-:W-:-:S03]  /*6f310*/  IADD3 R74, P2, R74, UR11, RZ ;  /* 0x0000000b4a4a7c10 */ /* 0x000fc6000ff5e0ff */
[----:B------:R-:W5:Y:S01]  /*6f320*/  LDL.LU R4, [R1+0x11f4] ;  /* 0x0011f40001047983 */ /* 0x000f620000300800 */
[----:B------:R-:W-:-:S03]  /*6f330*/  IADD3.X R42, R42, UR10, RZ, P1, !PT ;  /* 0x0000000a2a2a7c10 */ /* 0x000fc60008ffe4ff */
[----:B------:R-:W-:Y:S01]  /*6f340*/  STL [R1+0x1034], R36 ;  /* 0x0010342401007387 */ /* 0x000fe20000100800 */
[----:B-1----:R-:W-:Y:S01]  /*6f350*/  IMAD.MOV.U32 R2, RZ, RZ, R36 ;  /* 0x000000ffff027224 */ /* 0x002fe200078e0024 */
[----:B------:R-:W-:Y:S02]  /*6f360*/  MOV R3, R42 ;  /* 0x0000002a00037202 */ /* 0x000fe40000000f00 */
[----:B------:R1:W-:Y:S01]  /*6f370*/  STL [R1+0x1030], R42 ;  /* 0x0010302a01007387 */ /* 0x0003e20000100800 */
[----:B------:R-:W-:-:S03]  /*6f380*/  IADD3.X R75, R75, UR10, RZ, P2, !PT ;  /* 0x0000000a4b4b7c10 */ /* 0x000fc600097fe4ff */
[----:B------:R-:W-:Y:S04]  /*6f390*/  STL [R1+0x1074], R74 ;  /* 0x0010744a01007387 */ /* 0x000fe80000100800 */
[----:B------:R1:W-:Y:S01]  /*6f3a0*/  LDGSTS.E [R0+0x2e200], [R2.64], P0 ;  /* 0x2e20000002007fae */ /* 0x0003e2000812184c */
[----:B------:R-:W-:-:S03]  /*6f3b0*/  IADD3 R5, P1, R5, UR11, RZ ;  /* 0x0000000b05057c10 */ /* 0x000fc6000ff3e0ff */
        /* <DEDUP_REMOVED lines=41> */
[----:B-----5:R-:W-:-:S03]  /*6f650*/  IADD3 R4, P2, R4, UR11, RZ ;  /* 0x0000000b04047c10 */ /* 0x020fc6000ff5e0ff */
[----:B------:R1:W-:Y:S04]  /*6f660*/  STL [R1+0x11b4], R7 ;  /* 0x0011b40701007387 */ /* 0x0003e80000100800 */
[----:B------:R5:W-:Y:S01]  /*6f670*/  LDGSTS.E [R0+0x33200], [R2.64], P0 ;  /* 0x3320000002007fae */ /* 0x000be2000812184c */
[----:B------:R-:W-:Y:S01]  /*6f680*/  IADD3.X R42, R42, UR10, RZ, P1, !PT ;  /* 0x0000000a2a2a7c10 */ /* 0x000fe20008ffe4ff */
[----:B-----5:R-:W-:-:S04]  /*6f690*/  IMAD.MOV.U32 R2, RZ, RZ, R7 ;  /* 0x000000ffff027224 */ /* 0x020fc800078e0007 */
[----:B------:R5:W-:Y:S01]  /*6f6a0*/  STL [R1+0x11b0], R42 ;  /* 0x0011b02a01007387 */ /* 0x000be20000100800 */
[----:B------:R-:W-:-:S03]  /*6f6b0*/  IADD3.X R36, R36, UR10, RZ, P2, !PT ;  /* 0x0000000a24247c10 */ /* 0x000fc600097fe4ff */
[----:B------:R1:W-:Y:S01]  /*6f6c0*/  STL [R1+0x11f4], R4 ;  /* 0x0011f40401007387 */ /* 0x0003e20000100800 */
[----:B------:R-:W-:-:S03]  /*6f6d0*/  MOV R3, R42 ;  /* 0x0000002a00037202 */ /* 0x000fc60000000f00 */
[----:B------:R-:W3:Y:S04]  /*6f6e0*/  LDL.LU R74, [R1+0x1334] ;  /* 0x00133400014a7983 */ /* 0x000ee80000300800 */
[----:B------:R5:W-:Y:S04]  /*6f6f0*/  STL [R1+0x11f0], R36 ;  /* 0x0011f02401007387 */ /* 0x000be80000100800 */
[----:B-1----:R-:W3:Y:S04]  /*6f700*/  LDL.LU R7, [R1+0x1374] ;  /* 0x0013740001077983 */ /* 0x002ee80000300800 */
[----:B------:R-:W3:Y:S04]  /*6f710*/  LDL.LU R75, [R1+0x1330] ;  /* 0x00133000014b7983 */ /* 0x000ee80000300800 */
[----:B------:R1:W-:Y:S04]  /*6f720*/  LDGSTS.E [R0+0x34200], [R2.64], P0 ;  /* 0x3420000002007fae */ /* 0x0003e8000812184c */
[----:B-----5:R-:W5:Y:S01]  /*6f730*/  LDL.LU R42, [R1+0x1370] ;  /* 0x00137000012a7983 */ /* 0x020f620000300800 */
[----:B-1----:R-:W-:-:S02]  /*6f740*/  IMAD.MOV.U32 R2, RZ, RZ, R4 ;  /* 0x000000ffff027224 */ /* 0x002fc400078e0004 */
[----:B------:R-:W-:Y:S01]  /*6f750*/  IMAD.MOV.U32 R3, RZ, RZ, R36 ;  /* 0x000000ffff037224 */ /* 0x000fe200078e0024 */
[----:B------:R-:W5:Y:S04]  /*6f760*/  LDL.LU R4, [R1+0x13b4] ;  /* 0x0013b40001047983 */ /* 0x000f680000300800 */
        /* <DEDUP_REMOVED lines=33> */
[----:B-1----:R-:W-:-:S02]  /*6f980*/  IMAD.MOV.U32 R2, RZ, RZ, R6 ;  /* 0x000000ffff027224 */ /* 0x002fc400078e0006 */
[----:B------:R-:W-:Y:S01]  /*6f990*/  IMAD.MOV.U32 R3, RZ, RZ, R40 ;  /* 0x000000ffff037224 */ /* 0x000fe200078e0028 */
[----:B--2---:R-:W2:Y:S01]  /*6f9a0*/  LDL.LU R6, [R1+0x4a0] ;  /* 0x0004a00001067983 */ /* 0x004ea20000300800 */
[----:B------:R-:W-:-:S03]  /*6f9b0*/  IADD3 R74, P1, R74, UR11, RZ ;  /* 0x0000000b4a4a7c10 */ /* 0x000fc6000ff3e0ff */
[----:B------:R1:W-:Y:S04]  /*6f9c0*/  LDGSTS.E [R0+0x39200], [R2.64], P0 ;  /* 0x3920000002007fae */ /* 0x0003e8000812184c */
[----:B----4-:R-:W4:Y:S01]  /*6f9d0*/  LDL.LU R40, [R1+0x4e0] ;  /* 0x0004e00001287983 */ /* 0x010f220000300800 */
[----:B------:R-:W-:Y:S02]  /*6f9e0*/  IADD3 R7, P2, R7, UR11, RZ ;  /* 0x0000000b07077c10 */ /* 0x000fe4000ff5e0ff */
[----:B------:R-:W-:Y:S01]  /*6f9f0*/  IADD3.X R75, R75, UR10, RZ, P1, !PT ;  /* 0x0000000a4b4b7c10 */ /* 0x000fe20008ffe4ff */
[----:B-1----:R-:W-:-:S03]  /*6fa00*/  IMAD.MOV.U32 R2, RZ, RZ, R74 ;  /* 0x000000ffff027224 */ /* 0x002fc600078e004a */
[----:B------:R-:W-:Y:S01]  /*6fa10*/  MOV R3, R75 ;  /* 0x0000004b00037202 */ /* 0x000fe20000000f00 */
[----:B------:R-:W-:Y:S01]  /*6fa20*/  STL [R1+0x1334], R74 ;  /* 0x0013344a01007387 */ /* 0x000fe20000100800 */
[----:B-----5:R-:W-:-:S03]  /*6fa30*/  IADD3.X R42, R42, UR10, RZ, P2, !PT ;  /* 0x0000000a2a2a7c10 */ /* 0x020fc600097fe4ff */
[----:B------:R-:W-:Y:S04]  /*6fa40*/  STL [R1+0x1330], R75 ;  /* 0x0013304b01007387 */ /* 0x000fe80000100800 */
[----:B------:R1:W-:Y:S04]  /*6fa50*/  STL [R1+0x1374], R7 ;  /* 0x0013740701007387 */ /* 0x0003e80000100800 */
[----:B------:R5:W-:Y:S01]  /*6fa60*/  LDGSTS.E [R0+0x3a200], [R2.64], P0 ;  /* 0x3a20000002007fae */ /* 0x000be2000812184c */
[----:B------:R-:W-:-:S03]  /*6fa70*/  IADD3 R4, P1, R4, UR11, RZ ;  /* 0x0000000b04047c10 */ /* 0x000fc6000ff3e0ff */
[----:B------:R1:W-:Y:S01]  /*6fa80*/  STL [R1+0x1370], R42 ;  /* 0x0013702a01007387 */ /* 0x0003e20000100800 */
[----:B------:R-:W-:Y:S01]  /*6fa90*/  IADD3 R36, P2, R36, UR11, RZ ;  /* 0x0000000b24247c10 */ /* 0x000fe2000ff5e0ff */
[----:B-----5:R-:W-:Y:S02]  /*6faa0*/  IMAD.MOV.U32 R2, RZ, RZ, R7 ;  /* 0x000000ffff027224 */ /* 0x020fe400078e0007 */
[----:B------:R-:W-:Y:S01]  /*6fab0*/  IMAD.MOV.U32 R3, RZ, RZ, R42 ;  /* 0x000000ffff037224 */ /* 0x000fe200078e002a */
[----:B-1----:R-:W4:Y:S04]  /*6fac0*/  LDL.LU R7, [R1+0x49c] ;  /* 0x00049c0001077983 */ /* 0x002f280000300800 */
[----:B------:R-:W4:Y:S04]  /*6fad0*/  LDL.LU R42, [R1+0x4dc] ;  /* 0x0004dc00012a7983 */ /* 0x000f280000300800 */
[----:B------:R1:W-:Y:S04]  /*6fae0*/  LDGSTS.E [R0+0x3b200], [R2.64], P0 ;  /* 0x3b20000002007fae */ /* 0x0003e8000812184c */
[----:B------:R1:W-:Y:S01]  /*6faf0*/  STL [R1+0x13b4], R4 ;  /* 0x0013b40401007387 */ /* 0x0003e20000100800 */
[----:B------:R-:W-:Y:S01]  /*6fb00*/  IADD3.X R38, R38, UR10, RZ, P1, !PT ;  /* 0x0000000a26267c10 */ /* 0x000fe20008ffe4ff */
[----:B-1----:R-:W-:-:S04]  /*6fb10*/  IMAD.MOV.U32 R2, RZ, RZ, R4 ;  /* 0x000000ffff027224 */ /* 0x002fc800078e0004 */
        /* <DEDUP_REMOVED lines=8> */
[----:B------:R-:W-:-:S03]  /*6fba0*/  IMAD.MOV.U32 R2, RZ, RZ, R36 ;  /* 0x000000ffff027224 */ /* 0x000fc600078e0024 */
[----:B------:R-:W4:Y:S01]  /*6fbb0*/  LDL.LU R36, [R1+0x51c] ;  /* 0x00051c0001247983 */ /* 0x000f220000300800 */
[----:B------:R-:W-:-:S03]  /*6fbc0*/  MOV R3, R43 ;  /* 0x0000002b00037202 */ /* 0x000fc60000000f00 */
[----:B------:R-:W4:Y:S04]  /*6fbd0*/  LDL.LU R43, [R1+0x55c] ;  /* 0x00055c00012b7983 */ /* 0x000f280000300800 */
[----:B------:R-:W1:Y:S01]  /*6fbe0*/  S2R R76, SR_TID.X ;  /* 0x00000000004c7919 */ /* 0x000e620000002100 */
[----:B------:R-:W-:Y:S02]  /*6fbf0*/  IADD3 R5, P1, R5, UR11, RZ ;  /* 0x0000000b05057c10 */ /* 0x000fe4000ff3e0ff */
[----:B------:R-:W-:Y:S01]  /*6fc00*/  IADD3 R37, P2, R37, UR11, RZ ;  /* 0x0000000b25257c10 */ /* 0x000fe2000ff5e0ff */
[----:B------:R1:W-:Y:S04]  /*6fc10*/  LDGSTS.E [R0+0x3d200], [R2.64], P0 ;  /* 0x3d20000002007fae */ /* 0x0003e8000812184c */
[----:B------:R-:W-:Y:S01]  /*6fc20*/  STL [R1+0x1434], R5 ;  /* 0x0014340501007387 */ /* 0x000fe20000100800 */
[----:B-1----:R-:W-:Y:S01]  /*6fc30*/  IMAD.MOV.U32 R2, RZ, RZ, R5 ;  /* 0x000000ffff027224 */ /* 0x002fe200078e0005 */
[----:B------:R-:W-:-:S05]  /*6fc40*/  LOP3.LUT R76, R76, 0x7f, RZ, 0xc0, !PT ;  /* 0x0000007f4c4c7812 */ /* 0x000fca00078ec0ff */
[----:B------:R-:W-:-:S05]  /*6fc50*/  IMAD.SHL.U32 R76, R76, 0x4, RZ ;  /* 0x000000044c4c7824 */ /* 0x000fca00078e00ff */
[----:B------:R-:W-:Y:S02]  /*6fc60*/  LOP3.LUT R74, R76, 0x20, RZ, 0x3c, !PT ;  /* 0x000000204c4a7812 */ /* 0x000fe400078e3cff */
        /* <DEDUP_REMOVED lines=9> */
[----:B---3--:R-:W-:-:S02]  /*6fd00*/  IMAD.MOV.U32 R3, RZ, RZ, R41 ;  /* 0x000000ffff037224 */ /* 0x008fc400078e0029 */
[----:B------:R-:W-:Y:S01]  /*6fd10*/  IMAD.MOV.U32 R2, RZ, RZ, R37 ;  /* 0x000000ffff027224 */ /* 0x000fe200078e0025 */
[----:B-1----:R-:W3:Y:S01]  /*6fd20*/  LDL.LU R41, [R1+0x59c] ;  /* 0x00059c0001297983 */ /* 0x002ee20000300800 */
[----:B--2---:R-:W-:-:S03]  /*6fd30*/  IADD3 R6, P1, R6, UR11, RZ ;  /* 0x0000000b06067c10 */ /* 0x004fc6000ff3e0ff */
[----:B------:R-:W2:Y:S01]  /*6fd40*/  LDL.LU R37, [R1+0x5dc] ;  /* 0x0005dc0001257983 */ /* 0x000ea20000300800 */
[----:B----4-:R-:W-:-:S03]  /*6fd50*/  IADD3 R40, P2, R40, UR11, RZ ;  /* 0x0000000b28287c10 */ /* 0x010fc6000ff5e0ff */
[----:B------:R1:W-:Y:S04]  /*6fd60*/  LDGSTS.E [R0+0x3f200], [R2.64], P0 ;  /* 0x3f20000002007fae */ /* 0x0003e8000812184c */
[----:B------:R-:W-:Y:S01]  /*6fd70*/  STL [R1+0x4a0], R6 ;  /* 0x0004a00601007387 */ /* 0x000fe20000100800 */
[----:B-1----:R-:W-:Y:S01]  /*6fd80*/  MOV R0, UR8 ;  /* 0x0000000800007c02 */ /* 0x002fe20008000f00 */
[----:B------:R-:W-:Y:S02]  /*6fd90*/  IMAD.MOV.U32 R2, RZ, RZ, R6 ;  /* 0x000000ffff027224 */ /* 0x000fe400078e0006 */
[----:B------:R-:W-:Y:S02]  /*6fda0*/  STL [R1+0x4e0], R40 ;  /* 0x0004e02801007387 */ /* 0x000fe40000100800 */
[----:B------:R-:W-:Y:S01]  /*6fdb0*/  IMAD R0, R0, 0x40000, R74 ;  /* 0x0004000000007824 */ /* 0x000fe200078e024a */
[----:B------:R-:W-:-:S02]  /*6fdc0*/  IADD3.X R7, R7, UR10, RZ, P1, !PT ;  /* 0x0000000a07077c10 */ /* 0x000fc40008ffe4ff */
[----:B------:R-:W-:-:S03]  /*6fdd0*/  IADD3.X R42, R42, UR10, RZ, P2, !PT ;  /* 0x0000000a2a2a7c10 */ /* 0x000fc600097fe4ff */
[----:B------:R-:W-:Y:S01]  /*6fde0*/  IMAD.MOV.U32 R3, RZ, RZ, R7 ;  /* 0x000000ffff037224 */ /* 0x000fe200078e0007 */
[----:B------:R1:W-:Y:S04]  /*6fdf0*/  STL [R1+0x49c], R7 ;  /* 0x00049c0701007387 */ /* 0x0003e80000100800 */
[----:B------:R4:W-:Y:S04]  /*6fe00*/  LDGSTS.E [R0+0x400], [R2.64], P0 ;  /* 0x0040000002007fae */ /* 0x0009e8000812184c */
[----:B-1----:R-:W2:Y:S04]  /*6fe10*/  LDL.LU R7, [R1+0x620] ;  /* 0x0006200001077983 */ /* 0x002ea80000300800 */
[----:B------:R-:W2:Y:S01]  /*6fe20*/  LDL.LU R6, [R1+0x660] ;  /* 0x0006600001067983 */ /* 0x000ea20000300800 */
[----:B----4-:R-:W-:-:S03]  /*6fe30*/  IMAD.MOV.U32 R2, RZ, RZ, R40 ;  /* 0x000000ffff027224 */ /* 0x010fc600078e0028 */
[----:B------:R1:W-:Y:S01]  /*6fe40*/  STL [R1+0x4dc], R42 ;  /* 0x0004dc2a01007387 */ /* 0x0003e20000100800 */
[----:B------:R-:W-:-:S05]  /*6fe50*/  IMAD.MOV.U32 R3, RZ, RZ, R42 ;  /* 0x000000ffff037224 */ /* 0x000fca00078e002a */
[----:B------:R4:W-:Y:S01]  /*6fe60*/  LDGSTS.E [R0+0x1400], [R2.64], P0 ;  /* 0x0140000002007fae */ /* 0x0009e2000812184c */
[----:B------:R-:W-:-:S03]  /*6fe70*/  IADD3 R4, P1, R4, UR11, RZ ;  /* 0x0000000b04047c10 */ /* 0x000fc6000ff3e0ff */
[----:B-1----:R-:W2:Y:S04]  /*6fe80*/  LDL.LU R42, [R1+0x61c] ;  /* 0x00061c00012a7983 */ /* 0x002ea80000300800 */
[----:B------:R-:W2:Y:S01]  /*6fe90*/  LDL.LU R40, [R1+0x65c] ;  /* 0x00065c0001287983 */ /* 0x000ea20000300800 */
[----:B------:R-:W-:-:S03]  /*6fea0*/  IADD3 R38, P2, R38, UR11, RZ ;  /* 0x0000000b26267c10 */ /* 0x000fc6000ff5e0ff */
[----:B------:R-:W-:Y:S01]  /*6feb0*/  STL [R1+0x520], R4 ;  /* 0x0005200401007387 */ /* 0x000fe20000100800 */
[----:B----4-:R-:W-:Y:S02]  /*6fec0*/  MOV R2, R4 ;  /* 0x0000000400027202 */ /* 0x010fe40000000f00 */
[----:B------:R-:W-:Y:S02]  /*6fed0*/  IADD3.X R36, R36, UR10, RZ, P1, !PT ;  /* 0x0000000a24247c10 */ /* 0x000fe40008ffe4ff */
[----:B------:R-:W-:-:S03]  /*6fee0*/  IADD3.X R43, R43, UR10, RZ, P2, !PT ;  /* 0x0000000a2b2b7c10 */ /* 0x000fc600097fe4ff */
[----:B------:R-:W-:Y:S01]  /*6fef0*/  IMAD.MOV.U32 R3, RZ, RZ, R36 ;  /* 0x000000ffff037224 */ /* 0x000fe200078e0024 */
[----:B------:R1:W-:Y:S04]  /*6ff00*/  STL [R1+0x51c], R36 ;  /* 0x00051c2401007387 */ /* 0x0003e80000100800 */
[----:B------:R-:W-:Y:S04]  /*6ff10*/  STL [R1+0x560], R38 ;  /* 0x0005602601007387 */ /* 0x000fe80000100800 */
[----:B------:R4:W-:Y:S04]  /*6ff20*/  LDGSTS.E [R0+0x2400], [R2.64], P0 ;  /* 0x0240000002007fae */ /* 0x0009e8000812184c */
[----:B-1----:R-:W2:Y:S04]  /*6ff30*/  LDL.LU R36, [R1+0x6a0] ;  /* 0x0006a00001247983 */ /* 0x002ea80000300800 */
[----:B------:R1:W-:Y:S04]  /*6ff40*/  STL [R1+0x55c], R43 ;  /* 0x00055c2b01007387 */ /* 0x0003e80000100800 */
[----:B------:R-:W2:Y:S01]  /*6ff50*/  LDL.LU R4, [R1+0x6e0] ;  /* 0x0006e00001047983 */ /* 0x000ea20000300800 */
[----:B----4-:R-:W-:-:S03]  /*6ff60*/  IMAD.MOV.U32 R3, RZ, RZ, R43 ;  /* 0x000000ffff037224 */ /* 0x010fc600078e002b */
[----:B-1----:R-:W4:Y:S01]  /*6ff70*/  LDL.LU R43, [R1+0x69c] ;  /* 0x00069c00012b7983 */ /* 0x002f220000300800 */
[----:B------:R-:W-:-:S03]  /*6ff80*/  IMAD.MOV.U32 R2, RZ, RZ, R38 ;  /* 0x000000ffff027224 */ /* 0x000fc600078e0026 */
[----:B------:R-:W4:Y:S04]  /*6ff90*/  LDL.LU R38, [R1+0x6dc] ;  /* 0x0006dc0001267983 */ /* 0x000f280000300800 */
[----:B------:R1:W-:Y:S01]  /*6ffa0*/  LDGSTS.E [R0+0x3400], [R2.64], P0 ;  /* 0x0340000002007fae */ /* 0x0003e2000812184c */
[----:B-----5:R-:W-:Y:S02]  /*6ffb0*/  IADD3 R39, P1, R39, UR11, RZ ;  /* 0x0000000b27277c10 */ /* 0x020fe4000ff3e0ff */
[----:B------:R-:W-:-:S03]  /*6ffc0*/  IADD3 R5, P2, R5, UR11, RZ ;  /* 0x0000000b05057c10 */ /* 0x000fc6000ff5e0ff */
[----:B------:R5:W-:Y:S01]  /*6ffd0*/  STL [R1+0x5a0], R39 ;  /* 0x0005a02701007387 */ /* 0x000be20000100800 */
[----:B---3--:R-:W-:Y:S01]  /*6ffe0*/  IADD3.X R41, R41, UR10, RZ, P1, !PT ;  /* 0x0000000a29297c10 */ /* 0x008fe20008ffe4ff */
[----:B-1----:R-:W-:Y:S01]  /*6fff0*/  IMAD.MOV.U32 R2, RZ, RZ, R39 ;  /* 0x000000ffff027224 */ /* 0x002fe200078e0027 */
[----:B--2---:R-:W-:-:S03]  /*70000*/  IADD3.X R37, R37, UR10, RZ, P2, !PT ;  /* 0x0000000a25257c10 */ /* 0x004fc600097fe4ff */
[----:B------:R1:W-:Y:S04]  /*70010*/  STL [R1+0x59c], R41 ;  /* 0x00059c2901007387 */ /* 0x0003e80000100800 */
[----:B------:R2:W-:Y:S01]  /*70020*/  STL [R1+0x5e0], R5 ;  /* 0x0005e00501007387 */ /* 0x0005e20000100800 */
[----:B------:R-:W-:-:S03]  /*70030*/  IMAD.MOV.U32 R3, RZ, RZ, R41 ;  /* 0x000000ffff037224 */ /* 0x000fc600078e0029 */
[----:B-----5:R-:W3:Y:S04]  /*70040*/  LDL.LU R39, [R1+0x720] ;  /* 0x0007200001277983 */ /* 0x020ee80000300800 */
[----:B------:R5:W-:Y:S04]  /*70050*/  STL [R1+0x5dc], R37 ;  /* 0x0005dc2501007387 */ /* 0x000be80000100800 */
[----:B------:R-:W3:Y:S04]  /*70060*/  LDL.LU R74, [R1+0x760] ;  /* 0x00076000014a7983 */ /* 0x000ee80000300800 */
[----:B-1----:R-:W3:Y:S04]  /*70070*/  LDL.LU R41, [R1+0x71c] ;  /* 0x00071c0001297983 */ /* 0x002ee80000300800 */
[----:B------:R-:W3:Y:S04]  /*70080*/  LDL.LU R75, [R1+0x75c] ;  /* 0x00075c00014b7983 */ /* 0x000ee80000300800 */
[----:B------:R1:W-:Y:S02]  /*70090*/  LDGSTS.E [R0+0x4400], [R2.64], P0 ;  /* 0x0440000002007fae */ /* 0x0003e4000812184c */
[----:B-1----:R-:W-:Y:S01]  /*700a0*/  MOV R2, R5 ;  /* 0x0000000500027202 */ /* 0x002fe20000000f00 */
[----:B------:R-:W-:Y:S01]  /*700b0*/  IMAD.MOV.U32 R3, RZ, RZ, R37 ;  /* 0x000000ffff037224 */ /* 0x000fe200078e0025 */
[----:B--2---:R-:W2:Y:S04]  /*700c0*/  LDL.LU R5, [R1+0x7a0] ;  /* 0x0007a00001057983 */ /* 0x004ea80000300800 */
[----:B-----5:R-:W5:Y:S04]  /*700d0*/  LDL.LU R37, [R1+0x7e0] ;  /* 0x0007e00001257983 */ /* 0x020f680000300800 */
[----:B------:R1:W-:Y:S01]  /*700e0*/  LDGSTS.E [R0+0x5400], [R2.64], P0 ;  /* 0x0540000002007fae */ /* 0x0003e2000812184c */
[----:B------:R-:W-:-:S02]  /*700f0*/  IADD3 R7, P1, R7, UR11, RZ ;  /* 0x0000000b07077c10 */ /* 0x000fc4000ff3e0ff */
[----:B------:R-:W-:-:S03]  /*70100*/  IADD3 R6, P2, R6, UR11, RZ ;  /* 0x0000000b06067c10 */ /* 0x000fc6000ff5e0ff */
[----:B------:R1:W-:Y:S02]  /*70110*/  STL [R1+0x620], R7 ;  /* 0x0006200701007387 */ /* 0x0003e40000100800 */
[----:B-1----:R-:W-:Y:S01]  /*70120*/  IMAD.MOV.U32 R2, RZ, RZ, R7 ;  /* 0x000000ffff027224 */ /* 0x002fe200078e0007 */
[----:B------:R-:W-:Y:S02]  /*70130*/  IADD3.X R42, R42, UR10, RZ, P1, !PT ;  /* 0x0000000a2a2a7c10 */ /* 0x000fe40008ffe4ff */
[----:B------:R-:W-:-:S03]  /*70140*/  IADD3.X R40, R40, UR10, RZ, P2, !PT ;  /* 0x0000000a28287c10 */ /* 0x000fc600097fe4ff */
[----:B------:R1:W-:Y:S01]  /*70150*/  STL [R1+0x61c], R42 ;  /* 0x00061c2a01007387 */ /* 0x0003e20000100800 */
[----:B------:R-:W-:-:S03]  /*70160*/  IMAD.MOV.U32 R3, RZ, RZ, R42 ;  /* 0x000000ffff037224 */ /* 0x000fc600078e002a */
[----:B------:R1:W-:Y:S04]  /*70170*/  STL [R1+0x660], R6 ;  /* 0x0006600601007387 */ /* 0x0003e80000100800 */
[----:B------:R-:W5:Y:S04]  /*70180*/  LDL.LU R7, [R1+0x79c] ;  /* 0x00079c0001077983 */ /* 0x000f680000300800 */
[----:B------:R1:W-:Y:S04]  /*70190*/  STL [R1+0x65c], R40 ;  /* 0x00065c2801007387 */ /* 0x0003e80000100800 */
[----:B------:R1:W-:Y:S04]  /*701a0*/  LDGSTS.E [R0+0x6400], [R2.64], P0 ;  /* 0x0640000002007fae */ /* 0x0003e8000812184c */
[----:B-1----:R-:W5:Y:S01]  /*701b0*/  LDL.LU R42, [R1+0x7dc] ;  /* 0x0007dc00012a7983 */ /* 0x002f620000300800 */
[----:B------:R-:W-:-:S02]  /*701c0*/  IMAD.MOV.U32 R2, RZ, RZ, R6 ;  /* 0x000000ffff027224 */ /* 0x000fc400078e0006 */
[----:B------:R-:W-:Y:S01]  /*701d0*/  IMAD.MOV.U32 R3, RZ, RZ, R40 ;  /* 0x000000ffff037224 */ /* 0x000fe200078e0028 */
[----:B------:R-:W5:Y:S01]  /*701e0*/  LDL.LU R6, [R1+0x820] ;  /* 0x0008200001067983 */ /* 0x000f620000300800 */
[----:B------:R-:W-:-:S03]  /*701f0*/  IADD3 R36, P1, R36, UR11, RZ ;  /* 0x0000000b24247c10 */ /* 0x000fc6000ff3e0ff */
[----:B------:R-:W5:Y:S04]  /*70200*/  LDL.LU R40, [R1+0x860] ;  /* 0x0008600001287983 */ /* 0x000f680000300800 */
[----:B------:R1:W-:Y:S01]  /*70210*/  STL [R1+0x6a0], R36 ;  /* 0x0006a02401007387 */ /* 0x0003e20000100800 */
[----:B------:R-:W-:-:S03]  /*70220*/  IADD3 R4, P2, R4, UR11, RZ ;  /* 0x0000000b04047c10 */ /* 0x000fc6000ff5e0ff */
[----:B------:R1:W-:Y:S01]  /*70230*/  LDGSTS.E [R0+0x7400], [R2.64], P0 ;  /* 0x0740000002007fae */ /* 0x0003e2000812184c */
[----:B----4-:R-:W-:Y:S02]  /*70240*/  IADD3.X R43, R43, UR10, RZ, P1, !PT ;  /* 0x0000000a2b2b7c10 */ /* 0x010fe40008ffe4ff */
[----:B------:R-:W-:-:S03]  /*70250*/  IADD3.X R38, R38, UR10, RZ, P2, !PT ;  /* 0x0000000a26267c10 */ /* 0x000fc600097fe4ff */
[----:B------:R4:W-:Y:S01]  /*70260*/  STL [R1+0x69c], R43 ;  /* 0x00069c2b01007387 */ /* 0x0009e20000100800 */
[----:B-1----:R-:W-:-:S03]  /*70270*/  MOV R2, R36 ;  /* 0x0000002400027202 */ /* 0x002fc60000000f00 */
[----:B------:R-:W-:Y:S04]  /*70280*/  STL [R1+0x6e0], R4 ;  /* 0x0006e00401007387 */ /* 0x000fe80000100800 */
[----:B------:R-:W5:Y:S01]  /*70290*/  LDL.LU R36, [R1+0x81c] ;  /* 0x00081c0001247983 */ /* 0x000f620000300800 */
[----:B------:R-:W-:-:S03]  /*702a0*/  IMAD.MOV.U32 R3, RZ, RZ, R43 ;  /* 0x000000ffff037224 */ /* 0x000fc600078e002b */
[----:B------:R1:W-:Y:S04]  /*702b0*/  STL [R1+0x6dc], R38 ;  /* 0x0006dc2601007387 */ /* 0x0003e80000100800 */
[----:B----4-:R-:W4:Y:S04]  /*702c0*/  LDL.LU R43, [R1+0x85c] ;  /* 0x00085c00012b7983 */ /* 0x010f280000300800 */
[----:B------:R1:W-:Y:S02]  /*702d0*/  LDGSTS.E [R0+0x8400], [R2.64], P0 ;  /* 0x0840000002007fae */ /* 0x0003e4000812184c */
[----:B-1----:R-:W-:-:S02]  /*702e0*/  IMAD.MOV.U32 R2, RZ, RZ, R4 ;  /* 0x000000ffff027224 */ /* 0x002fc400078e0004 */
[----:B------:R-:W-:Y:S02]  /*702f0*/  IMAD.MOV.U32 R3, RZ, RZ, R38 ;  /* 0x000000ffff037224 */ /* 0x000fe400078e0026 */
[----:B------:R-:W4:Y:S04]  /*70300*/  LDL.LU R38, [R1+0x8a0] ;  /* 0x0008a00001267983 */ /* 0x000f280000300800 */
[----:B------:R-:W4:Y:S04]  /*70310*/  LDL.LU R4, [R1+0x8fc] ;  /* 0x0008fc0001047983 */ /* 0x000f280000300800 */
[----:B------:R1:W-:Y:S01]  /*70320*/  LDGSTS.E [R0+0x9400], [R2.64], P0 ;  /* 0x0940000002007fae */ /* 0x0003e2000812184c */
[----:B---3--:R-:W-:-:S05]  /*70330*/  IADD3 R39, P1, R39, UR11, RZ ;  /* 0x0000000b27277c10 */ /* 0x008fca000ff3e0ff */
[----:B------:R-:W-:Y:S01]  /*70340*/  STL [R1+0x720], R39 ;  /* 0x0007202701007387 */ /* 0x000fe20000100800 */
[----:B------:R-:W-:Y:S02]  /*70350*/  IADD3 R74, P2, R74, UR11, RZ ;  /* 0x0000000b4a4a7c10 */ /* 0x000fe4000ff5e0ff */
[----:B------:R-:W-:Y:S02]  /*70360*/  IADD3.X R41, R41, UR10, RZ, P1, !PT ;  /* 0x0000000a29297c10 */ /* 0x000fe40008ffe4ff */
[----:B------:R-:W-:-:S03]  /*70370*/  IADD3.X R75, R75, UR10, RZ, P2, !PT ;  /* 0x0000000a4b4b7c10 */ /* 0x000fc600097fe4ff */
[----:B------:R3:W-:Y:S01]  /*70380*/  STL [R1+0x71c], R41 ;  /* 0x00071c2901007387 */ /* 0x0007e20000100800 */
[----:B-1----:R-:W-:-:S03]  /*70390*/  IMAD.MOV.U32 R3, RZ, RZ, R41 ;  /* 0x000000ffff037224 */ /* 0x002fc600078e0029 */
[----:B------:R-:W-:Y:S01]  /*703a0*/  STL [R1+0x760], R74 ;  /* 0x0007604a01007387 */ /* 0x000fe20000100800 */
[----:B------:R-:W-:-:S03]  /*703b0*/  IMAD.MOV.U32 R2, RZ, RZ, R39 ;  /* 0x000000ffff027224 */ /* 0x000fc600078e0027 */
[----:B---3--:R-:W3:Y:S04]  /*703c0*/  LDL.LU R41, [R1+0x89c] ;  /* 0x00089c0001297983 */ /* 0x008ee80000300800 */
[----:B------:R-:W-:Y:S04]  /*703d0*/  STL [R1+0x75c], R75 ;  /* 0x00075c4b01007387 */ /* 0x000fe80000100800 */
[----:B------:R-:W3:Y:S01]  /*703e0*/  LDL.LU R39, [R1+0x8f8] ;  /* 0x0008f80001277983 */ /* 0x000ee20000300800 */
[----:B--2---:R-:W-:-:S03]  /*703f0*/  IADD3 R5, P1, R5, UR11, RZ ;  /* 0x0000000b05057c10 */ /* 0x004fc6000ff3e0ff */
[----:B------:R1:W-:Y:S01]  /*70400*/  LDGSTS.E [R0+0xa400], [R2.64], P0 ;  /* 0x0a40000002007fae */ /* 0x0003e2000812184c */
[----:B-----5:R-:W-:-:S03]  /*70410*/  IADD3 R37, P2, R37, UR11, RZ ;  /* 0x0000000b25257c10 */ /* 0x020fc6000ff5e0ff */
[----:B------:R-:W-:Y:S01]  /*70420*/  STL [R1+0x7a0], R5 ;  /* 0x0007a00501007387 */ /* 0x000fe20000100800 */
[----:B-1----:R-:W-:Y:S01]  /*70430*/  MOV R2, R74 ;  /* 0x0000004a00027202 */ /* 0x002fe20000000f00 */
[----:B------:R-:W-:-:S05]  /*70440*/  IMAD.MOV.U32 R3, RZ, RZ, R75 ;  /* 0x000000ffff037224 */ /* 0x000fca00078e004b */
[----:B------:R1:W-:Y:S02]  /*70450*/  LDGSTS.E [R0+0xb400], [R2.64], P0 ;  /* 0x0b40000002007fae */ /* 0x0003e4000812184c */
[----:B-1----:R-:W-:Y:S01]  /*70460*/  IMAD.MOV.U32 R2, RZ, RZ, R5 ;  /* 0x000000ffff027224 */ /* 0x002fe200078e0005 */
[----:B------:R-:W-:-:S05]  /*70470*/  IADD3.X R7, R7, UR10, RZ, P1, !PT ;  /* 0x0000000a07077c10 */ /* 0x000fca0008ffe4ff */
[----:B------:R-:W-:Y:S01]  /*70480*/  IMAD.MOV.U32 R3, RZ, RZ, R7 ;  /* 0x000000ffff037224 */ /* 0x000fe200078e0007 */
[----:B------:R1:W-:Y:S04]  /*70490*/  STL [R1+0x79c], R7 ;  /* 0x00079c0701007387 */ /* 0x0003e80000100800 */
[----:B------:R-:W-:Y:S01]  /*704a0*/  STL [R1+0x7e0], R37 ;  /* 0x0007e02501007387 */ /* 0x000fe20000100800 */
[----:B------:R-:W-:-:S03]  /*704b0*/  IADD3.X R42, R42, UR10, RZ, P2, !PT ;  /* 0x0000000a2a2a7c10 */ /* 0x000fc600097fe4ff */
[----:B------:R2:W-:Y:S04]  /*704c0*/  LDGSTS.E [R0+0xc400], [R2.64], P0 ;  /* 0x0c40000002007fae */ /* 0x0005e8000812184c */
[----:B-1----:R-:W5:Y:S01]  /*704d0*/  LDL.LU R7, [R1+0x93c] ;  /* 0x00093c0001077983 */ /* 0x002f620000300800 */
[----:B------:R-:W-:-:S03]  /*704e0*/  IADD3 R6, P1, R6, UR11, RZ ;  /* 0x0000000b06067c10 */ /* 0x000fc6000ff3e0ff */
[----:B------:R1:W-:Y:S01]  /*704f0*/  STL [R1+0x7dc], R42 ;  /* 0x0007dc2a01007387 */ /* 0x0003e20000100800 */
[----:B--2---:R-:W-:-:S03]  /*70500*/  IMAD.MOV.U32 R2, RZ, RZ, R37 ;  /* 0x000000ffff027224 */ /* 0x004fc600078e0025 */
[----:B------:R-:W2:Y:S01]  /*70510*/  LDL.LU R5, [R1+0x97c] ;  /* 0x00097c0001057983 */ /* 0x000ea20000300800 */
[----:B------:R-:W-:Y:S01]  /*70520*/  IMAD.MOV.U32 R3, RZ, RZ, R42 ;  /* 0x000000ffff037224 */ /* 0x000fe200078e002a */
[----:B------:R-:W-:Y:S02]  /*70530*/  IADD3 R40, P2, R40, UR11, RZ ;  /* 0x0000000b28287c10 */ /* 0x000fe4000ff5e0ff */
[----:B-1----:R-:W2:Y:S04]  /*70540*/  LDL.LU R42, [R1+0x938] ;  /* 0x00093800012a7983 */ /* 0x002ea80000300800 */
[----:B------:R-:W2:Y:S04]  /*70550*/  LDL.LU R37, [R1+0x978] ;  /* 0x0009780001257983 */ /* 0x000ea80000300800 */
[----:B------:R1:W-:Y:S04]  /*70560*/  LDGSTS.E [R0+0xd400], [R2.64], P0 ;  /* 0x0d40000002007fae */ /* 0x0003e8000812184c */
[----:B------:R-:W-:Y:S01]  /*70570*/  STL [R1+0x820], R6 ;  /* 0x0008200601007387 */ /* 0x000fe20000100800 */
[----:B------:R-:W-:-:S02]  /*70580*/  IADD3.X R36, R36, UR10, RZ, P1, !PT ;  /* 0x0000000a24247c10 */ /* 0x000fc40008ffe4ff */
[----:B-1----:R-:W-:-:S03]  /*70590*/  MOV R2, R6 ;  /* 0x0000000600027202 */ /* 0x002fc60000000f00 */
[----:B------:R-:W-:Y:S01]  /*705a0*/  IMAD.MOV.U32 R3, RZ, RZ, R36 ;  /* 0x000000ffff037224 */ /* 0x000fe200078e0024 */
[----:B------:R1:W-:Y:S01]  /*705b0*/  STL [R1+0x81c], R36 ;  /* 0x00081c2401007387 */ /* 0x0003e20000100800 */
[----:B----4-:R-:W-:-:S03]  /*705c0*/  IADD3.X R43, R43, UR10, RZ, P2, !PT ;  /* 0x0000000a2b2b7c10 */ /* 0x010fc600097fe4ff */
[----:B------:R-:W-:Y:S04]  /*705d0*/  STL [R1+0x860], R40 ;  /* 0x0008602801007387 */ /* 0x000fe80000100800 */
[----:B------:R4:W-:Y:S04]  /*705e0*/  LDGSTS.E [R0+0xe400], [R2.64], P0 ;  /* 0x0e40000002007fae */ /* 0x0009e8000812184c */
[----:B-1----:R-:W2:Y:S04]  /*705f0*/  LDL.LU R36, [R1+0x9bc] ;  /* 0x0009bc0001247983 */ /* 0x002ea80000300800 */
[----:B------:R1:W-:Y:S04]  /*70600*/  STL [R1+0x85c], R43 ;  /* 0x00085c2b01007387 */ /* 0x0003e80000100800 */
[----:B------:R-:W2:Y:S01]  /*70610*/  LDL.LU R6, [R1+0x9fc] ;  /* 0x0009fc0001067983 */ /* 0x000ea20000300800 */
[----:B----4-:R-:W-:-:S03]  /*70620*/  IMAD.MOV.U32 R3, RZ, RZ, R43 ;  /* 0x000000ffff037224 */ /* 0x010fc600078e002b */
[----:B-1----:R-:W2:Y:S01]  /*70630*/  LDL.LU R43, [R1+0x9b8] ;  /* 0x0009b800012b7983 */ /* 0x002ea20000300800 */
[----:B------:R-:W-:-:S03]  /*70640*/  IMAD.MOV.U32 R2, RZ, RZ, R40 ;  /* 0x000000ffff027224 */ /* 0x000fc600078e0028 */
[----:B------:R-:W2:Y:S01]  /*70650*/  LDL.LU R40, [R1+0x9f8] ;  /* 0x0009f80001287983 */ /* 0x000ea20000300800 */
[----:B------:R-:W-:Y:S02]  /*70660*/  IADD3 R38, P1, R38, UR11, RZ ;  /* 0x0000000b26267c10 */ /* 0x000fe4000ff3e0ff */
[----:B------:R-:W-:Y:S01]  /*70670*/  IADD3 R4, P2, R4, UR11, RZ ;  /* 0x0000000b04047c10 */ /* 0x000fe2000ff5e0ff */
[----:B------:R1:W-:Y:S04]  /*70680*/  LDGSTS.E [R0+0xf400], [R2.64], P0 ;  /* 0x0f40000002007fae */ /* 0x0003e8000812184c */
[----:B------:R3:W-:Y:S01]  /*70690*/  STL [R1+0x8a0], R38 ;  /* 0x0008a02601007387 */ /* 0x0007e20000100800 */
[----:B-1----:R-:W-:Y:S01]  /*706a0*/  IMAD.MOV.U32 R2, RZ, RZ, R38 ;  /* 0x000000ffff027224 */ /* 0x002fe200078e0026 */
[----:B---3--:R-:W-:-:S05]  /*706b0*/  IADD3.X R41, R41, UR10, RZ, P1, !PT ;  /* 0x0000000a29297c10 */ /* 0x008fca0008ffe4ff */
        /* <DEDUP_REMOVED lines=10> */
[----:B-1----:R-:W-:Y:S01]  /*70760*/  MOV R2, R4 ;  /* 0x0000000400027202 */ /* 0x002fe20000000f00 */
[----:B------:R-:W-:Y:S01]  /*70770*/  IMAD.MOV.U32 R3, RZ, RZ, R39 ;  /* 0x000000ffff037224 */ /* 0x000fe200078e0027 */
[----:B---3--:R-:W3:Y:S04]  /*70780*/  LDL.LU R4, [R1+0xabc] ;  /* 0x000abc0001047983 */ /* 0x008ee80000300800 */
[----:B------:R-:W3:Y:S04]  /*70790*/  LDL.LU R39, [R1+0xafc] ;  /* 0x000afc0001277983 */ /* 0x000ee80000300800 */
[----:B------:R1:W-:Y:S01]  /*707a0*/  LDGSTS.E [R0+0x11400], [R2.64], P0 ;  /* 0x1140000002007fae */ /* 0x0003e2000812184c */
[----:B-----5:R-:W-:-:S05]  /*707b0*/  IADD3 R7, P1, R7, UR11, RZ ;  /* 0x0000000b07077c10 */ /* 0x020fca000ff3e0ff */
[----:B------:R5:W-:Y:S01]  /*707c0*/  STL [R1+0x93c], R7 ;  /* 0x00093c0701007387 */ /* 0x000be20000100800 */
[----:B--2---:R-:W-:Y:S02]  /*707d0*/  IADD3 R5, P2, R5, UR11, RZ ;  /* 0x0000000b05057c10 */ /* 0x004fe4000ff5e0ff */
[----:B------:R-:W-:Y:S01]  /*707e0*/  IADD3.X R42, R42, UR10, RZ, P1, !PT ;  /* 0x0000000a2a2a7c10 */ /* 0x000fe20008ffe4ff */
[----:B-1----:R-:W-:Y:S01]  /*707f0*/  IMAD.MOV.U32 R2, RZ, RZ, R7 ;  /* 0x000000ffff027224 */ /* 0x002fe200078e0007 */
[----:B------:R-:W-:-:S03]  /*70800*/  IADD3.X R37, R37, UR10, RZ, P2, !PT ;  /* 0x0000000a25257c10 */ /* 0x000fc600097fe4ff */
[----:B------:R1:W-:Y:S01]  /*70810*/  STL [R1+0x938], R42 ;  /* 0x0009382a01007387 */ /* 0x0003e20000100800 */
[----:B------:R-:W-:-:S03]  /*70820*/  IMAD.MOV.U32 R3, RZ, RZ, R42 ;  /* 0x000000ffff037224 */ /* 0x000fc600078e002a */
[----:B------:R2:W-:Y:S04]  /*70830*/  STL [R1+0x97c], R5 ;  /* 0x00097c0501007387 */ /* 0x0005e80000100800 */
[----:B-----5:R-:W5:Y:S04]  /*70840*/  LDL.LU R7, [R1+0xab8] ;  /* 0x000ab80001077983 */ /* 0x020f680000300800 */
[----:B------:R2:W-:Y:S04]  /*70850*/  STL [R1+0x978], R37 ;  /* 0x0009782501007387 */ /* 0x0005e80000100800 */
[----:B------:R2:W-:Y:S04]  /*70860*/  LDGSTS.E [R0+0x12400], [R2.64], P0 ;  /* 0x1240000002007fae */ /* 0x0005e8000812184c */
[----:B-1----:R-:W5:Y:S01]  /*70870*/  LDL.LU R42, [R1+0xaf8] ;  /* 0x000af800012a7983 */ /* 0x002f620000300800 */
[----:B--2---:R-:W-:Y:S01]  /*70880*/  IMAD.MOV.U32 R2, RZ, RZ, R5 ;  /* 0x000000ffff027224 */ /* 0x004fe200078e0005 */
[----:B------:R-:W-:Y:S01]  /*70890*/  IADD3 R36, P1, R36, UR11, RZ ;  /* 0x0000000b24247c10 */ /* 0x000fe2000ff3e0ff */
[----:B------:R-:W-:Y:S01]  /*708a0*/  IMAD.MOV.U32 R3, RZ, RZ, R37 ;  /* 0x000000ffff037224 */ /* 0x000fe200078e0025 */
[----:B------:R-:W2:Y:S04]  /*708b0*/  LDL.LU R5, [R1+0xb3c] ;  /* 0x000b3c0001057983 */ /* 0x000ea80000300800 */
[----:B------:R-:W2:Y:S01]  /*708c0*/  LDL.LU R37, [R1+0xb7c] ;  /* 0x000b7c0001257983 */ /* 0x000ea20000300800 */
[----:B------:R-:W-:-:S03]  /*708d0*/  IADD3 R6, P2, R6, UR11, RZ ;  /* 0x0000000b06067c10 */ /* 0x000fc6000ff5e0ff */
[----:B------:R1:W-:Y:S01]  /*708e0*/  STL [R1+0x9bc], R36 ;  /* 0x0009bc2401007387 */ /* 0x0003e20000100800 */
[----:B------:R-:W-:-:S03]  /*708f0*/  IADD3.X R43, R43, UR10, RZ, P1, !PT ;  /* 0x0000000a2b2b7c10 */ /* 0x000fc60008ffe4ff */
[----:B------:R1:W-:Y:S01]  /*70900*/  LDGSTS.E [R0+0x13400], [R2.64], P0 ;  /* 0x1340000002007fae */ /* 0x0003e2000812184c */
[----:B------:R-:W-:-:S03]  /*70910*/  IADD3.X R40, R40, UR10, RZ, P2, !PT ;  /* 0x0000000a28287c10 */ /* 0x000fc600097fe4ff */
[----:B------:R1:W-:Y:S04]  /*70920*/  STL [R1+0x9b8], R43 ;  /* 0x0009b82b01007387 */ /* 0x0003e80000100800 */
[----:B------:R-:W-:Y:S01]  /*70930*/  STL [R1+0x9fc], R6 ;  /* 0x0009fc0601007387 */ /* 0x000fe20000100800 */
[----:B-1----:R-:W-:-:S03]  /*70940*/  MOV R2, R36 ;  /* 0x0000002400027202 */ /* 0x002fc60000000f00 */
[----:B------:R-:W2:Y:S01]  /*70950*/  LDL.LU R36, [R1+0xb38] ;  /* 0x000b380001247983 */ /* 0x000ea20000300800 */
[----:B------:R-:W-:-:S03]  /*70960*/  IMAD.MOV.U32 R3, RZ, RZ, R43 ;  /* 0x000000ffff037224 */ /* 0x000fc600078e002b */
[----:B------:R1:W-:Y:S04]  /*70970*/  STL [R1+0x9f8], R40 ;  /* 0x0009f82801007387 */ /* 0x0003e80000100800 */
[----:B------:R-:W2:Y:S04]  /*70980*/  LDL.LU R43, [R1+0xb78] ;  /* 0x000b7800012b7983 */ /* 0x000ea80000300800 */
[----:B------:R1:W-:Y:S02]  /*70990*/  LDGSTS.E [R0+0x14400], [R2.64], P0 ;  /* 0x1440000002007fae */ /* 0x0003e4000812184c */
[----:B-1----:R-:W-:-:S02]  /*709a0*/  IMAD.MOV.U32 R2, RZ, RZ, R6 ;  /* 0x000000ffff027224 */ /* 0x002fc400078e0006 */
[----:B------:R-:W-:Y:S02]  /*709b0*/  IMAD.MOV.U32 R3, RZ, RZ, R40 ;  /* 0x000000ffff037224 */ /* 0x000fe400078e0028 */
[----:B------:R-:W2:Y:S04]  /*709c0*/  LDL.LU R40, [R1+0xbbc] ;  /* 0x000bbc0001287983 */ /* 0x000ea80000300800 */
[----:B------:R-:W2:Y:S04]  /*709d0*/  LDL.LU R6, [R1+0xbfc] ;  /* 0x000bfc0001067983 */ /* 0x000ea80000300800 */
[----:B------:R1:W-:Y:S01]  /*709e0*/  LDGSTS.E [R0+0x15400], [R2.64], P0 ;  /* 0x1540000002007fae */ /* 0x0003e2000812184c */
[----:B----4-:R-:W-:-:S05]  /*709f0*/  IADD3 R38, P1, R38, UR11, RZ ;  /* 0x0000000b26267c10 */ /* 0x010fca000ff3e0ff */
        /* <DEDUP_REMOVED lines=8> */
[----:B----4-:R-:W4:Y:S04]  /*70a80*/  LDL.LU R41, [R1+0xbb8] ;  /* 0x000bb80001297983 */ /* 0x010f280000300800 */
[----:B------:R-:W-:Y:S04]  /*70a90*/  STL [R1+0xa78], R75 ;  /* 0x000a784b01007387 */ /* 0x000fe80000100800 */
[----:B------:R-:W4:Y:S01]  /*70aa0*/  LDL.LU R38, [R1+0xbf8] ;  /* 0x000bf80001267983 */ /* 0x000f220000300800 */
[----:B---3--:R-:W-:-:S03]  /*70ab0*/  IADD3 R4, P1, R4, UR11, RZ ;  /* 0x0000000b04047c10 */ /* 0x008fc6000ff3e0ff */
[----:B------:R1:W-:Y:S01]  /*70ac0*/  LDGSTS.E [R0+0x16400], [R2.64], P0 ;  /* 0x1640000002007fae */ /* 0x0003e2000812184c */
[----:B------:R-:W-:-:S03]  /*70ad0*/  IADD3 R39, P2, R39, UR11, RZ ;  /* 0x0000000b27277c10 */ /* 0x000fc6000ff5e0ff */
[----:B------:R-:W-:Y:S01]  /*70ae0*/  STL [R1+0xabc], R4 ;  /* 0x000abc0401007387 */ /* 0x000fe20000100800 */
[----:B-1----:R-:W-:Y:S01]  /*70af0*/  MOV R2, R74 ;  /* 0x0000004a00027202 */ /* 0x002fe20000000f00 */
[----:B------:R-:W-:-:S05]  /*70b00*/  IMAD.MOV.U32 R3, RZ, RZ, R75 ;  /* 0x000000ffff037224 */ /* 0x000fca00078e004b */
[----:B------:R1:W-:Y:S02]  /*70b10*/  LDGSTS.E [R0+0x17400], [R2.64], P0 ;  /* 0x1740000002007fae */ /* 0x0003e4000812184c */
[----:B-1----:R-:W-:Y:S01]  /*70b20*/  IMAD.MOV.U32 R2, RZ, RZ, R4 ;  /* 0x000000ffff027224 */ /* 0x002fe200078e0004 */
[----:B-----5:R-:W-:-:S05]  /*70b30*/  IADD3.X R7, R7, UR10, RZ, P1, !PT ;  /* 0x0000000a07077c10 */ /* 0x020fca0008ffe4ff */
[----:B------:R-:W-:Y:S01]  /*70b40*/  IMAD.MOV.U32 R3, RZ, RZ, R7 ;  /* 0x000000ffff037224 */ /* 0x000fe200078e0007 */
[----:B------:R1:W-:Y:S04]  /*70b50*/  STL [R1+0xab8], R7 ;  /* 0x000ab80701007387 */ /* 0x0003e80000100800 */
[----:B------:R-:W-:Y:S01]  /*70b60*/  STL [R1+0xafc], R39 ;  /* 0x000afc2701007387 */ /* 0x000fe20000100800 */
[----:B------:R-:W-:-:S03]  /*70b70*/  IADD3.X R42, R42, UR10, RZ, P2, !PT ;  /* 0x0000000a2a2a7c10 */ /* 0x000fc600097fe4ff */
[----:B------:R3:W-:Y:S04]  /*70b80*/  LDGSTS.E [R0+0x18400], [R2.64], P0 ;  /* 0x1840000002007fae */ /* 0x0007e8000812184c */
[----:B-1----:R-:W5:Y:S04]  /*70b90*/  LDL.LU R7, [R1+0xc3c] ;  /* 0x000c3c0001077983 */ /* 0x002f680000300800 */
[----:B------:R1:W-:Y:S01]  /*70ba0*/  STL [R1+0xaf8], R42 ;  /* 0x000af82a01007387 */ /* 0x0003e20000100800 */
[----:B--2---:R-:W-:-:S03]  /*70bb0*/  IADD3 R5, P1, R5, UR11, RZ ;  /* 0x0000000b05057c10 */ /* 0x004fc6000ff3e0ff */
[----:B------:R-:W2:Y:S01]  /*70bc0*/  LDL.LU R4, [R1+0xc7c] ;  /* 0x000c7c0001047983 */ /* 0x000ea20000300800 */
[----:B---3--:R-:W-:Y:S02]  /*70bd0*/  IMAD.MOV.U32 R2, RZ, RZ, R39 ;  /* 0x000000ffff027224 */ /* 0x008fe400078e0027 */
[----:B------:R-:W-:Y:S01]  /*70be0*/  IMAD.MOV.U32 R3, RZ, RZ, R42 ;  /* 0x000000ffff037224 */ /* 0x000fe200078e002a */
[----:B------:R-:W-:Y:S01]  /*70bf0*/  IADD3 R37, P2, R37, UR11, RZ ;  /* 0x0000000b25257c10 */ /* 0x000fe2000ff5e0ff */
        /* <DEDUP_REMOVED lines=8> */
[----:B------:R-:W-:-:S03]  /*70c80*/  IADD3.X R43, R43, UR10, RZ, P2, !PT ;  /* 0x0000000a2b2b7c10 */ /* 0x000fc600097fe4ff */
[----:B------:R-:W-:Y:S04]  /*70c90*/  STL [R1+0xb7c], R37 ;  /* 0x000b7c2501007387 */ /* 0x000fe80000100800 */
[----:B------:R1:W-:Y:S04]  /*70ca0*/  LDGSTS.E [R0+0x1a400], [R2.64], P0 ;  /* 0x1a40000002007fae */ /* 0x0003e8000812184c */
[----:B-1----:R-:W2:Y:S04]  /*70cb0*/  LDL.LU R36, [R1+0xcbc] ;  /* 0x000cbc0001247983 */ /* 0x002ea80000300800 */
[----:B------:R1:W-:Y:S04]  /*70cc0*/  STL [R1+0xb78], R43 ;  /* 0x000b782b01007387 */ /* 0x0003e80000100800 */
[----:B------:R-:W2:Y:S01]  /*70cd0*/  LDL.LU R5, [R1+0xcfc] ;  /* 0x000cfc0001057983 */ /* 0x000ea20000300800 */
[----:B------:R-:W-:-:S03]  /*70ce0*/  IMAD.MOV.U32 R3, RZ, RZ, R43 ;  /* 0x000000ffff037224 */ /* 0x000fc600078e002b */
        /* <DEDUP_REMOVED lines=8> */
[----:B----4-:R-:W-:-:S05]  /*70d70*/  IADD3.X R41, R41, UR10, RZ, P1, !PT ;  /* 0x0000000a29297c10 */ /* 0x010fca0008ffe4ff */
[----:B------:R1:W-:Y:S01]  /*70d80*/  STL [R1+0xbb8], R41 ;  /* 0x000bb82901007387 */ /* 0x0003e20000100800 */
[----:B------:R-:W-:-:S03]  /*70d90*/  IADD3.X R38, R38, UR10, RZ, P2, !PT ;  /* 0x0000000a26267c10 */ /* 0x000fc600097fe4ff */
[----:B------:R4:W-:Y:S01]  /*70da0*/  STL [R1+0xbfc], R6 ;  /* 0x000bfc0601007387 */ /* 0x0009e20000100800 */
[----:B------:R-:W-:-:S03]  /*70db0*/  IMAD.MOV.U32 R3, RZ, RZ, R41 ;  /* 0x000000ffff037224 */ /* 0x000fc600078e0029 */
[----:B------:R-:W3:Y:S04]  /*70dc0*/  LDL.LU R40, [R1+0xd3c] ;  /* 0x000d3c0001287983 */ /* 0x000ee80000300800 */
[----:B------:R4:W-:Y:S04]  /*70dd0*/  STL [R1+0xbf8], R38 ;  /* 0x000bf82601007387 */ /* 0x0009e80000100800 */
[----:B------:R-:W3:Y:S04]  /*70de0*/  LDL.LU R74, [R1+0xd7c] ;  /* 0x000d7c00014a7983 */ /* 0x000ee80000300800 */
[----:B-1----:R-:W3:Y:S04]  /*70df0*/  LDL.LU R41, [R1+0xd38] ;  /* 0x000d380001297983 */ /* 0x002ee80000300800 */
[----:B------:R-:W3:Y:S04]  /*70e00*/  LDL.LU R75, [R1+0xd78] ;  /* 0x000d7800014b7983 */ /* 0x000ee80000300800 */
[----:B------:R1:W-:Y:S02]  /*70e10*/  LDGSTS.E [R0+0x1c400], [R2.64], P0 ;  /* 0x1c40000002007fae */ /* 0x0003e4000812184c */
[----:B-1----:R-:W-:Y:S01]  /*70e20*/  MOV R2, R6 ;  /* 0x0000000600027202 */ /* 0x002fe20000000f00 */
[----:B------:R-:W-:Y:S01]  /*70e30*/  IMAD.MOV.U32 R3, RZ, RZ, R38 ;  /* 0x000000ffff037224 */ /* 0x000fe200078e0026 */
[----:B----4-:R-:W4:Y:S04]  /*70e40*/  LDL.LU R6, [R1+0xdbc] ;  /* 0x000dbc0001067983 */ /* 0x010f280000300800 */
[----:B------:R-:W4:Y:S04]  /*70e50*/  LDL.LU R38, [R1+0xdfc] ;  /* 0x000dfc0001267983 */ /* 0x000f280000300800 */
        /* <DEDUP_REMOVED lines=14> */
[----:B--2---:R-:W-:-:S02]  /*70f40*/  IMAD.MOV.U32 R2, RZ, RZ, R4 ;  /* 0x000000ffff027224 */ /* 0x004fc400078e0004 */
[----:B------:R-:W-:Y:S01]  /*70f50*/  IMAD.MOV.U32 R3, RZ, RZ, R39 ;  /* 0x000000ffff037224 */ /* 0x000fe200078e0027 */
[----:B------:R-:W2:Y:S01]  /*70f60*/  LDL.LU R4, [R1+0xe3c] ;  /* 0x000e3c0001047983 */ /* 0x000ea20000300800 */
[----:B------:R-:W-:-:S03]  /*70f70*/  IADD3 R36, P1, R36, UR11, RZ ;  /* 0x0000000b24247c10 */ /* 0x000fc6000ff3e0ff */
[----:B------:R-:W2:Y:S04]  /*70f80*/  LDL.LU R39, [R1+0xe7c] ;  /* 0x000e7c0001277983 */ /* 0x000ea80000300800 */
[----:B------:R1:W-:Y:S01]  /*70f90*/  STL [R1+0xcbc], R36 ;  /* 0x000cbc2401007387 */ /* 0x0003e20000100800 */
[----:B------:R-:W-:-:S03]  /*70fa0*/  IADD3 R5, P2, R5, UR11, RZ ;  /* 0x0000000b05057c10 */ /* 0x000fc6000ff5e0ff */
[----:B------:R1:W-:Y:S01]  /*70fb0*/  LDGSTS.E [R0+0x1f400], [R2.64], P0 ;  /* 0x1f40000002007fae */ /* 0x0003e2000812184c */
[----:B------:R-:W-:Y:S02]  /*70fc0*/  IADD3.X R43, R43, UR10, RZ, P1, !PT ;  /* 0x0000000a2b2b7c10 */ /* 0x000fe40008ffe4ff */
[----:B------:R-:W-:-:S03]  /*70fd0*/  IADD3.X R37, R37, UR10, RZ, P2, !PT ;  /* 0x0000000a25257c10 */ /* 0x000fc600097fe4ff */
[----:B------:R1:W-:Y:S02]  /*70fe0*/  STL [R1+0xcb8], R43 ;  /* 0x000cb82b01007387 */ /* 0x0003e40000100800 */
[----:B-1----:R-:W-:Y:S02]  /*70ff0*/  MOV R2, R36 ;  /* 0x0000002400027202 */ /* 0x002fe40000000f00 */
[----:B------:R-:W-:Y:S04]  /*71000*/  STL [R1+0xcfc], R5 ;  /* 0x000cfc0501007387 */ /* 0x000fe80000100800 */
        /* <DEDUP_REMOVED lines=22> */
[----:B----4-:R-:W-:-:S03]  /*71170*/  IADD3 R6, P1, R6, UR11, RZ ;  /* 0x0000000b06067c10 */ /* 0x010fc6000ff3e0ff */
        /* <DEDUP_REMOVED lines=13> */
[----:B-1----:R-:W5:Y:S01]  /*71250*/  LDL.LU R7, [R1+0xf3c] ;  /* 0x000f3c0001077983 */ /* 0x002f620000300800 */
[----:B--2---:R-:W-:-:S03]  /*71260*/  IADD3 R4, P1, R4, UR11, RZ ;  /* 0x0000000b04047c10 */ /* 0x004fc6000ff3e0ff */
[----:B------:R1:W-:Y:S01]  /*71270*/  STL [R1+0xdf8], R42 ;  /* 0x000df82a01007387 */ /* 0x0003e20000100800 */
[----:B----4-:R-:W-:-:S03]  /*71280*/  IMAD.MOV.U32 R2, RZ, RZ, R38 ;  /* 0x000000ffff027224 */ /* 0x010fc600078e0026 */
        /* <DEDUP_REMOVED lines=137> */
[----:B------:R4:W-:Y:S04]  /*71b20*/  STL [R1+0x11fc], R4 ;  /* 0x0011fc0401007387 */ /* 0x0009e80000100800 */
[----:B------:R-:W3:Y:S04]  /*71b30*/  LDL.LU R74, [R1+0x133c] ;  /* 0x00133c00014a7983 */ /* 0x000ee80000300800 */
[----:B------:R1:W-:Y:S04]  /*71b40*/  STL [R1+0x11f8], R37 ;  /* 0x0011f82501007387 */ /* 0x0003e80000100800 */
[----:B------:R-:W3:Y:S04]  /*71b50*/  LDL.LU R39, [R1+0x137c] ;  /* 0x00137c0001277983 */ /* 0x000ee80000300800 */
[----:B------:R-:W3:Y:S01]  /*71b60*/  LDL.LU R75, [R1+0x1338] ;  /* 0x00133800014b7983 */ /* 0x000ee20000300800 */
[----:B------:R-:W-:-:S03]  /*71b70*/  IMAD.MOV.U32 R3, RZ, RZ, R41 ;  /* 0x000000ffff037224 */ /* 0x000fc600078e0029 */
[----:B-1----:R-:W3:Y:S04]  /*71b80*/  LDL.LU R41, [R1+0x1378] ;  /* 0x0013780001297983 */ /* 0x002ee80000300800 */
        /* <DEDUP_REMOVED lines=10> */
[----:B-1----:R-:W-:-:S04]  /*71c30*/  IMAD.MOV.U32 R2, RZ, RZ, R7 ;  /* 0x000000ffff027224 */ /* 0x002fc800078e0007 */
[----:B------:R1:W-:Y:S01]  /*71c40*/  STL [R1+0x1238], R42 ;  /* 0x0012382a01007387 */ /* 0x0003e20000100800 */
[----:B------:R-:W-:Y:S01]  /*71c50*/  IMAD.MOV.U32 R3, RZ, RZ, R42 ;  /* 0x000000ffff037224 */ /* 0x000fe200078e002a */
[----:B------:R-:W-:Y:S02]  /*71c60*/  IADD3.X R40, R40, UR10, RZ, P2, !PT ;  /* 0x0000000a28287c10 */ /* 0x000fe400097fe4ff */
[----:B------:R2:W-:Y:S04]  /*71c70*/  STL [R1+0x127c], R5 ;  /* 0x00127c0501007387 */ /* 0x0005e80000100800 */
[----:B-----5:R-:W5:Y:S04]  /*71c80*/  LDL.LU R7, [R1+0x13b8] ;  /* 0x0013b80001077983 */ /* 0x020f680000300800 */
[----:B------:R2:W-:Y:S04]  /*71c90*/  LDGSTS.E [R0+0x36400], [R2.64], P0 ;  /* 0x3640000002007fae */ /* 0x0005e8000812184c */
[----:B------:R2:W-:Y:S04]  /*71ca0*/  STL [R1+0x1278], R40 ;  /* 0x0012782801007387 */ /* 0x0005e80000100800 */
[----:B-1----:R-:W5:Y:S01]  /*71cb0*/  LDL.LU R42, [R1+0x13f8] ;  /* 0x0013f800012a7983 */ /* 0x002f620000300800 */
[----:B--2---:R-:W-:-:S02]  /*71cc0*/  IMAD.MOV.U32 R2, RZ, RZ, R5 ;  /* 0x000000ffff027224 */ /* 0x004fc400078e0005 */
[----:B------:R-:W-:Y:S01]  /*71cd0*/  IMAD.MOV.U32 R3, RZ, RZ, R40 ;  /* 0x000000ffff037224 */ /* 0x000fe200078e0028 */
[----:B------:R-:W2:Y:S04]  /*71ce0*/  LDL.LU R5, [R1+0x143c] ;  /* 0x00143c0001057983 */ /* 0x000ea80000300800 */
[----:B------:R-:W2:Y:S01]  /*71cf0*/  LDL.LU R40, [R1+0x147c] ;  /* 0x00147c0001287983 */ /* 0x000ea20000300800 */
[----:B------:R-:W-:-:S03]  /*71d00*/  IADD3 R36, P1, R36, UR11, RZ ;  /* 0x0000000b24247c10 */ /* 0x000fc6000ff3e0ff */
[----:B------:R1:W-:Y:S04]  /*71d10*/  LDGSTS.E [R0+0x37400], [R2.64], P0 ;  /* 0x3740000002007fae */ /* 0x0003e8000812184c */
[----:B------:R1:W-:Y:S01]  /*71d20*/  STL [R1+0x12bc], R36 ;  /* 0x0012bc2401007387 */ /* 0x0003e20000100800 */
[----:B------:R-:W-:Y:S02]  /*71d30*/  IADD3 R6, P2, R6, UR11, RZ ;  /* 0x0000000b06067c10 */ /* 0x000fe4000ff5e0ff */
[----:B------:R-:W-:Y:S02]  /*71d40*/  IADD3.X R43, R43, UR10, RZ, P1, !PT ;  /* 0x0000000a2b2b7c10 */ /* 0x000fe40008ffe4ff */
[----:B-1----:R-:W-:Y:S02]  /*71d50*/  MOV R2, R36 ;  /* 0x0000002400027202 */ /* 0x002fe40000000f00 */
[----:B------:R-:W-:Y:S01]  /*71d60*/  IADD3.X R38, R38, UR10, RZ, P2, !PT ;  /* 0x0000000a26267c10 */ /* 0x000fe200097fe4ff */
[----:B------:R1:W-:Y:S04]  /*71d70*/  STL [R1+0x12b8], R43 ;  /* 0x0012b82b01007387 */ /* 0x0003e80000100800 */
[----:B------:R1:W-:Y:S04]  /*71d80*/  STL [R1+0x12fc], R6 ;  /* 0x0012fc0601007387 */ /* 0x0003e80000100800 */
[----:B------:R-:W2:Y:S01]  /*71d90*/  LDL.LU R36, [R1+0x1438] ;  /* 0x0014380001247983 */ /* 0x000ea20000300800 */
[----:B------:R-:W-:-:S03]  /*71da0*/  IMAD.MOV.U32 R3, RZ, RZ, R43 ;  /* 0x000000ffff037224 */ /* 0x000fc600078e002b */
[----:B------:R1:W-:Y:S04]  /*71db0*/  STL [R1+0x12f8], R38 ;  /* 0x0012f82601007387 */ /* 0x0003e80000100800 */
[----:B-1----:R-:W2:Y:S04]  /*71dc0*/  LDL.LU R43, [R1+0x1478] ;  /* 0x00147800012b7983 */ /* 0x002ea80000300800 */
[----:B------:R1:W-:Y:S02]  /*71dd0*/  LDGSTS.E [R0+0x38400], [R2.64], P0 ;  /* 0x3840000002007fae */ /* 0x0003e4000812184c */
[----:B-1----:R-:W-:-:S02]  /*71de0*/  IMAD.MOV.U32 R2, RZ, RZ, R6 ;  /* 0x000000ffff027224 */ /* 0x002fc400078e0006 */
[----:B------:R-:W-:Y:S01]  /*71df0*/  IMAD.MOV.U32 R3, RZ, RZ, R38 ;  /* 0x000000ffff037224 */ /* 0x000fe200078e0026 */
[----:B------:R-:W2:Y:S04]  /*71e00*/  LDL.LU R6, [R1+0x4a8] ;  /* 0x0004a80001067983 */ /* 0x000ea80000300800 */
[----:B------:R1:W-:Y:S04]  /*71e10*/  LDGSTS.E [R0+0x39400], [R2.64], P0 ;  /* 0x3940000002007fae */ /* 0x0003e8000812184c */
[----:B------:R-:W2:Y:S01]  /*71e20*/  LDL.LU R38, [R1+0x4e8] ;  /* 0x0004e80001267983 */ /* 0x000ea20000300800 */
[----:B---3--:R-:W-:-:S05]  /*71e30*/  IADD3 R74, P1, R74, UR11, RZ ;  /* 0x0000000b4a4a7c10 */ /* 0x008fca000ff3e0ff */
[----:B-1----:R-:W-:Y:S01]  /*71e40*/  IMAD.MOV.U32 R2, RZ, RZ, R74 ;  /* 0x000000ffff027224 */ /* 0x002fe200078e004a */
[----:B------:R-:W-:Y:S02]  /*71e50*/  IADD3 R39, P2, R39, UR11, RZ ;  /* 0x0000000b27277c10 */ /* 0x000fe4000ff5e0ff */
[----:B------:R-:W-:Y:S01]  /*71e60*/  IADD3.X R75, R75, UR10, RZ, P1, !PT ;  /* 0x0000000a4b4b7c10 */ /* 0x000fe20008ffe4ff */
[----:B------:R-:W-:Y:S01]  /*71e70*/  STL [R1+0x133c], R74 ;  /* 0x00133c4a01007387 */ /* 0x000fe20000100800 */
[----:B------:R-:W-:-:S03]  /*71e80*/  IADD3.X R41, R41, UR10, RZ, P2, !PT ;  /* 0x0000000a29297c10 */ /* 0x000fc600097fe4ff */
[----:B------:R-:W-:Y:S01]  /*71e90*/  IMAD.MOV.U32 R3, RZ, RZ, R75 ;  /* 0x000000ffff037224 */ /* 0x000fe200078e004b */
[----:B------:R-:W-:Y:S04]  /*71ea0*/  STL [R1+0x1338], R75 ;  /* 0x0013384b01007387 */ /* 0x000fe80000100800 */
[----:B------:R1:W-:Y:S04]  /*71eb0*/  STL [R1+0x137c], R39 ;  /* 0x00137c2701007387 */ /* 0x0003e80000100800 */
[----:B------:R3:W-:Y:S04]  /*71ec0*/  LDGSTS.E [R0+0x3a400], [R2.64], P0 ;  /* 0x3a40000002007fae */ /* 0x0007e8000812184c */
[----:B------:R1:W-:Y:S01]  /*71ed0*/  STL [R1+0x1378], R41 ;  /* 0x0013782901007387 */ /* 0x0003e20000100800 */
[----:B---3--:R-:W-:-:S03]  /*71ee0*/  MOV R2, R39 ;  /* 0x0000002700027202 */ /* 0x008fc60000000f00 */
[----:B-1----:R-:W3:Y:S01]  /*71ef0*/  LDL.LU R39, [R1+0x4a4] ;  /* 0x0004a40001277983 */ /* 0x002ee20000300800 */
[----:B------:R-:W-:Y:S01]  /*71f00*/  IMAD.MOV.U32 R3, RZ, RZ, R41 ;  /* 0x000000ffff037224 */ /* 0x000fe200078e0029 */
[----:B----4-:R-:W-:Y:S02]  /*71f10*/  IADD3 R4, P1, R4, UR11, RZ ;  /* 0x0000000b04047c10 */ /* 0x010fe4000ff3e0ff */
[----:B------:R-:W4:Y:S01]  /*71f20*/  LDL.LU R41, [R1+0x4e4] ;  /* 0x0004e40001297983 */ /* 0x000f220000300800 */
[----:B------:R-:W-:-:S03]  /*71f30*/  IADD3 R37, P2, R37, UR11, RZ ;  /* 0x0000000b25257c10 */ /* 0x000fc6000ff5e0ff */
[----:B------:R1:W-:Y:S04]  /*71f40*/  LDGSTS.E [R0+0x3b400], [R2.64], P0 ;  /* 0x3b40000002007fae */ /* 0x0003e8000812184c */
[----:B------:R5:W-:Y:S01]  /*71f50*/  STL [R1+0x13bc], R4 ;  /* 0x0013bc0401007387 */ /* 0x000be20000100800 */
[----:B-1----:R-:W-:Y:S01]  /*71f60*/  IMAD.MOV.U32 R2, RZ, RZ, R4 ;  /* 0x000000ffff027224 */ /* 0x002fe200078e0004 */
[----:B-----5:R-:W-:-:S05]  /*71f70*/  IADD3.X R7, R7, UR10, RZ, P1, !PT ;  /* 0x0000000a07077c10 */ /* 0x020fca0008ffe4ff */
[----:B------:R-:W-:Y:S01]  /*71f80*/  IMAD.MOV.U32 R3, RZ, RZ, R7 ;  /* 0x000000ffff037224 */ /* 0x000fe200078e0007 */
[----:B------:R1:W-:Y:S04]  /*71f90*/  STL [R1+0x13b8], R7 ;  /* 0x0013b80701007387 */ /* 0x0003e80000100800 */
[----:B------:R5:W-:Y:S01]  /*71fa0*/  STL [R1+0x13fc], R37 ;  /* 0x0013fc2501007387 */ /* 0x000be20000100800 */
[----:B------:R-:W-:-:S03]  /*71fb0*/  IADD3.X R42, R42, UR10, RZ, P2, !PT ;  /* 0x0000000a2a2a7c10 */ /* 0x000fc600097fe4ff */
[----:B------:R-:W4:Y:S04]  /*71fc0*/  LDL.LU R4, [R1+0x528] ;  /* 0x0005280001047983 */ /* 0x000f280000300800 */
[----:B------:R2:W-:Y:S02]  /*71fd0*/  LDGSTS.E [R0+0x3c400], [R2.64], P0 ;  /* 0x3c40000002007fae */ /* 0x0005e4000812184c */
[----:B--2---:R-:W-:Y:S02]  /*71fe0*/  IADD3 R5, P1, R5, UR11, RZ ;  /* 0x0000000b05057c10 */ /* 0x004fe4000ff3e0ff */
[----:B------:R2:W-:Y:S01]  /*71ff0*/  STL [R1+0x13f8], R42 ;  /* 0x0013f82a01007387 */ /* 0x0005e20000100800 */
[----:B------:R-:W-:-:S03]  /*72000*/  IADD3 R40, P2, R40, UR11, RZ ;  /* 0x0000000b28287c10 */ /* 0x000fc6000ff5e0ff */
[----:B-1----:R-:W4:Y:S01]  /*72010*/  LDL.LU R7, [R1+0x568] ;  /* 0x0005680001077983 */ /* 0x002f220000300800 */
[----:B------:R-:W-:Y:S02]  /*72020*/  IMAD.MOV.U32 R2, RZ, RZ, R37 ;  /* 0x000000ffff027224 */ /* 0x000fe400078e0025 */
[----:B------:R-:W-:Y:S01]  /*72030*/  IMAD.MOV.U32 R3, RZ, RZ, R42 ;  /* 0x000000ffff037224 */ /* 0x000fe200078e002a */
[----:B-----5:R-:W5:Y:S04]  /*72040*/  LDL.LU R37, [R1+0x524] ;  /* 0x0005240001257983 */ /* 0x020f680000300800 */
[----:B--2---:R-:W2:Y:S04]  /*72050*/  LDL.LU R42, [R1+0x564] ;  /* 0x00056400012a7983 */ /* 0x004ea80000300800 */
        /* <DEDUP_REMOVED lines=12> */
[----:B------:R-:W-:-:S02]  /*72120*/  IMAD.MOV.U32 R3, RZ, RZ, R43 ;  /* 0x000000ffff037224 */ /* 0x000fc400078e002b */
[----:B------:R-:W-:Y:S01]  /*72130*/  IMAD.MOV.U32 R2, RZ, RZ, R40 ;  /* 0x000000ffff027224 */ /* 0x000fe200078e0028 */
[----:B-1----:R-:W2:Y:S04]  /*72140*/  LDL.LU R43, [R1+0x5a4] ;  /* 0x0005a400012b7983 */ /* 0x002ea80000300800 */
[----:B------:R-:W2:Y:S04]  /*72150*/  LDL.LU R40, [R1+0x5e4] ;  /* 0x0005e40001287983 */ /* 0x000ea80000300800 */
[----:B------:R-:W1:Y:S01]  /*72160*/  S2R R76, SR_TID.X ;  /* 0x00000000004c7919 */ /* 0x000e620000002100 */
[----:B------:R-:W-:-:S03]  /*72170*/  IADD3 R6, P1, R6, UR11, RZ ;  /* 0x0000000b06067c10 */ /* 0x000fc6000ff3e0ff */
[----:B------:R1:W-:Y:S01]  /*72180*/  LDGSTS.E [R0+0x3f400], [R2.64], P0 ;  /* 0x3f40000002007fae */ /* 0x0003e2000812184c */
[----:B------:R-:W-:-:S03]  /*72190*/  IADD3 R38, P2, R38, UR11, RZ ;  /* 0x0000000b26267c10 */ /* 0x000fc6000ff5e0ff */
[----:B------:R-:W-:Y:S01]  /*721a0*/  STL [R1+0x4a8], R6 ;  /* 0x0004a80601007387 */ /* 0x000fe20000100800 */
[----:B-1----:R-:W-:Y:S01]  /*721b0*/  LOP3.LUT R76, R76, 0x7f, RZ, 0xc0, !PT ;  /* 0x0000007f4c4c7812 */ /* 0x002fe200078ec0ff */
[----:B------:R-:W-:-:S04]  /*721c0*/  IMAD.U32 R0, RZ, RZ, UR8 ;  /* 0x00000008ff007e24 */ /* 0x000fc8000f8e00ff */
[----:B------:R-:W-:-:S05]  /*721d0*/  IMAD.SHL.U32 R76, R76, 0x4, RZ ;  /* 0x000000044c4c7824 */ /* 0x000fca00078e00ff */
[----:B------:R-:W-:Y:S01]  /*721e0*/  LOP3.LUT R74, R76, 0x30, RZ, 0x3c, !PT ;  /* 0x000000304c4a7812 */ /* 0x000fe200078e3cff */
[----:B------:R-:W-:Y:S01]  /*721f0*/  IMAD.MOV.U32 R2, RZ, RZ, R6 ;  /* 0x000000ffff027224 */ /* 0x000fe200078e0006 */
[----:B------:R-:W-:Y:S02]  /*72200*/  STL [R1+0x4e8], R38 ;  /* 0x0004e82601007387 */ /* 0x000fe40000100800 */
[----:B------:R-:W-:Y:S02]  /*72210*/  LEA R0, R0, R74, 0x12 ;  /* 0x0000004a00007211 */ /* 0x000fe400078e90ff */
[----:B---3--:R-:W-:Y:S02]  /*72220*/  IADD3.X R39, R39, UR10, RZ, P1, !PT ;  /* 0x0000000a27277c10 */ /* 0x008fe40008ffe4ff */
[----:B----4-:R-:W-:-:S03]  /*72230*/  IADD3.X R41, R41, UR10, RZ, P2, !PT ;  /* 0x0000000a29297c10 */ /* 0x010fc600097fe4ff */
[----:B------:R-:W-:Y:S01]  /*72240*/  IMAD.MOV.U32 R3, RZ, RZ, R39 ;  /* 0x000000ffff037224 */ /* 0x000fe200078e0027 */
[----:B------:R1:W-:Y:S04]  /*72250*/  STL [R1+0x4a4], R39 ;  /* 0x0004a42701007387 */ /* 0x0003e80000100800 */
[----:B------:R3:W-:Y:S04]  /*72260*/  LDGSTS.E [R0+0x600], [R2.64], P0 ;  /* 0x0060000002007fae */ /* 0x0007e8000812184c */
[----:B-1----:R-:W4:Y:S04]  /*72270*/  LDL.LU R39, [R1+0x628] ;  /* 0x0006280001277983 */ /* 0x002f280000300800 */
[----:B------:R-:W4:Y:S01]  /*72280*/  LDL.LU R6, [R1+0x668] ;  /* 0x0006680001067983 */ /* 0x000f220000300800 */
[----:B---3--:R-:W-:-:S03]  /*72290*/  IMAD.MOV.U32 R3, RZ, RZ, R41 ;  /* 0x000000ffff037224 */ /* 0x008fc600078e0029 */
[----:B------:R1:W-:Y:S01]  /*722a0*/  STL [R1+0x4e4], R41 ;  /* 0x0004e42901007387 */ /* 0x0003e20000100800 */
[----:B------:R-:W-:-:S05]  /*722b0*/  IMAD.MOV.U32 R2, RZ, RZ, R38 ;  /* 0x000000ffff027224 */ /* 0x000fca00078e0026 */
[----:B------:R3:W-:Y:S04]  /*722c0*/  LDGSTS.E [R0+0x1600], [R2.64], P0 ;  /* 0x0160000002007fae */ /* 0x0007e8000812184c */
[----:B-1----:R-:W4:Y:S04]  /*722d0*/  LDL.LU R41, [R1+0x624] ;  /* 0x0006240001297983 */ /* 0x002f280000300800 */
[----:B------:R-:W4:Y:S01]  /*722e0*/  LDL.LU R38, [R1+0x664] ;  /* 0x0006640001267983 */ /* 0x000f220000300800 */
[----:B------:R-:W-:-:S05]  /*722f0*/  IADD3 R4, P1, R4, UR11, RZ ;  /* 0x0000000b04047c10 */ /* 0x000fca000ff3e0ff */
[----:B------:R-:W-:Y:S01]  /*72300*/  STL [R1+0x528], R4 ;  /* 0x0005280401007387 */ /* 0x000fe20000100800 */
[----:B---3--:R-:W-:Y:S01]  /*72310*/  IMAD.MOV.U32 R2, RZ, RZ, R4 ;  /* 0x000000ffff027224 */ /* 0x008fe200078e0004 */
[----:B------:R-:W-:Y:S02]  /*72320*/  IADD3 R7, P2, R7, UR11, RZ ;  /* 0x0000000b07077c10 */ /* 0x000fe4000ff5e0ff */
[----:B-----5:R-:W-:Y:S02]  /*72330*/  IADD3.X R37, R37, UR10, RZ, P1, !PT ;  /* 0x0000000a25257c10 */ /* 0x020fe40008ffe4ff */
[----:B--2---:R-:W-:-:S03]  /*72340*/  IADD3.X R42, R42, UR10, RZ, P2, !PT ;  /* 0x0000000a2a2a7c10 */ /* 0x004fc600097fe4ff */
[----:B------:R1:W-:Y:S01]  /*72350*/  STL [R1+0x524], R37 ;  /* 0x0005242501007387 */ /* 0x0003e20000100800 */
[----:B------:R-:W-:-:S03]  /*72360*/  MOV R3, R37 ;  /* 0x0000002500037202 */ /* 0x000fc60000000f00 */
[----:B------:R-:W-:Y:S04]  /*72370*/  STL [R1+0x568], R7 ;  /* 0x0005680701007387 */ /* 0x000fe80000100800 */
[----:B------:R2:W-:Y:S04]  /*72380*/  LDGSTS.E [R0+0x2600], [R2.64], P0 ;  /* 0x0260000002007fae */ /* 0x0005e8000812184c */
[----:B-1----:R-:W3:Y:S04]  /*72390*/  LDL.LU R37, [R1+0x6a8] ;  /* 0x0006a80001257983 */ /* 0x002ee80000300800 */
[----:B------:R1:W-:Y:S04]  /*723a0*/  STL [R1+0x564], R42 ;  /* 0x0005642a01007387 */ /* 0x0003e80000100800 */
[----:B------:R-:W5:Y:S01]  /*723b0*/  LDL.LU R4, [R1+0x6e8] ;  /* 0x0006e80001047983 */ /* 0x000f620000300800 */
[----:B--2---:R-:W-:-:S02]  /*723c0*/  IMAD.MOV.U32 R3, RZ, RZ, R42 ;  /* 0x000000ffff037224 */ /* 0x004fc400078e002a */
[----:B------:R-:W-:Y:S01]  /*723d0*/  IMAD.MOV.U32 R2, RZ, RZ, R7 ;  /* 0x000000ffff027224 */ /* 0x000fe200078e0007 */
[----:B-1----:R-:W2:Y:S04]  /*723e0*/  LDL.LU R42, [R1+0x6a4] ;  /* 0x0006a400012a7983 */ /* 0x002ea80000300800 */
[----:B------:R-:W2:Y:S01]  /*723f0*/  LDL.LU R7, [R1+0x6e4] ;  /* 0x0006e40001077983 */ /* 0x000ea20000300800 */
        /* <DEDUP_REMOVED lines=8> */
[----:B------:R1:W-:Y:S01]  /*72480*/  STL [R1+0x5e8], R5 ;  /* 0x0005e80501007387 */ /* 0x0003e20000100800 */
[----:B------:R-:W-:-:S03]  /*72490*/  IMAD.MOV.U32 R3, RZ, RZ, R43 ;  /* 0x000000ffff037224 */ /* 0x000fc600078e002b */
[----:B------:R-:W2:Y:S04]  /*724a0*/  LDL.LU R36, [R1+0x728] ;  /* 0x0007280001247983 */ /* 0x000ea80000300800 */
[----:B------:R1:W-:Y:S04]  /*724b0*/  STL [R1+0x5e4], R40 ;  /* 0x0005e42801007387 */ /* 0x0003e80000100800 */
[----:B------:R-:W2:Y:S04]  /*724c0*/  LDL.LU R74, [R1+0x768] ;  /* 0x00076800014a7983 */ /* 0x000ea80000300800 */
[----:B-1----:R-:W2:Y:S04]  /*724d0*/  LDL.LU R43, [R1+0x724] ;  /* 0x00072400012b7983 */ /* 0x002ea80000300800 */
[----:B------:R-:W2:Y:S04]  /*724e0*/  LDL.LU R75, [R1+0x764] ;  /* 0x00076400014b7983 */ /* 0x000ea80000300800 */
[----:B------:R1:W-:Y:S02]  /*724f0*/  LDGSTS.E [R0+0x4600], [R2.64], P0 ;  /* 0x0460000002007fae */ /* 0x0003e4000812184c */
[----:B-1----:R-:W-:Y:S01]  /*72500*/  IMAD.MOV.U32 R2, RZ, RZ, R5 ;  /* 0x000000ffff027224 */ /* 0x002fe200078e0005 */
[----:B------:R-:W-:Y:S01]  /*72510*/  MOV R3, R40 ;  /* 0x0000002800037202 */ /* 0x000fe20000000f00 */
[----:B------:R-:W2:Y:S04]  /*72520*/  LDL.LU R5, [R1+0x7a8] ;  /* 0x0007a80001057983 */ /* 0x000ea80000300800 */
[----:B------:R-:W2:Y:S04]  /*72530*/  LDL.LU R40, [R1+0x7e8] ;  /* 0x0007e80001287983 */ /* 0x000ea80000300800 */
[----:B------:R1:W-:Y:S01]  /*72540*/  LDGSTS.E [R0+0x5600], [R2.64], P0 ;  /* 0x0560000002007fae */ /* 0x0003e2000812184c */
[----:B----4-:R-:W-:-:S02]  /*72550*/  IADD3 R39, P1, R39, UR11, RZ ;  /* 0x0000000b27277c10 */ /* 0x010fc4000ff3e0ff */
[----:B------:R-:W-:-:S03]  /*72560*/  IADD3 R6, P2, R6, UR11, RZ ;  /* 0x0000000b06067c10 */ /* 0x000fc6000ff5e0ff */
[----:B------:R4:W-:Y:S01]  /*72570*/  STL [R1+0x628], R39 ;  /* 0x0006282701007387 */ /* 0x0009e20000100800 */
[----:B-1----:R-:W-:Y:S01]  /*72580*/  IMAD.MOV.U32 R2, RZ, RZ, R39 ;  /* 0x000000ffff027224 */ /* 0x002fe200078e0027 */
[----:B------:R-:W-:Y:S02]  /*72590*/  IADD3.X R41, R41, UR10, RZ, P1, !PT ;  /* 0x0000000a29297c10 */ /* 0x000fe40008ffe4ff */
[----:B------:R-:W-:-:S03]  /*725a0*/  IADD3.X R38, R38, UR10, RZ, P2, !PT ;  /* 0x0000000a26267c10 */ /* 0x000fc600097fe4ff */
[----:B------:R1:W-:Y:S04]  /*725b0*/  STL [R1+0x624], R41 ;  /* 0x0006242901007387 */ /* 0x0003e80000100800 */
[----:B------:R1:W-:Y:S04]  /*725c0*/  STL [R1+0x668], R6 ;  /* 0x0006680601007387 */ /* 0x0003e80000100800 */
[----:B----4-:R-:W4:Y:S01]  /*725d0*/  LDL.LU R39, [R1+0x7a4] ;  /* 0x0007a40001277983 */ /* 0x010f220000300800 */
[----:B------:R-:W-:-:S03]  /*725e0*/  IMAD.MOV.U32 R3, RZ, RZ, R41 ;  /* 0x000000ffff037224 */ /* 0x000fc600078e0029 */
[----:B------:R1:W-:Y:S04]  /*725f0*/  STL [R1+0x664], R38 ;  /* 0x0006642601007387 */ /* 0x0003e80000100800 */
[----:B-1----:R-:W4:Y:S04]  /*72600*/  LDL.LU R41, [R1+0x7e4] ;  /* 0x0007e40001297983 */ /* 0x002f280000300800 */
[----:B------:R1:W-:Y:S02]  /*72610*/  LDGSTS.E [R0+0x6600], [R2.64], P0 ;  /* 0x0660000002007fae */ /* 0x0003e4000812184c */
[----:B-1----:R-:W-:-:S02]  /*72620*/  IMAD.MOV.U32 R2, RZ, RZ, R6 ;  /* 0x000000ffff027224 */ /* 0x002fc400078e0006 */
[----:B------:R-:W-:Y:S01]  /*72630*/  IMAD.MOV.U32 R3, RZ, RZ, R38 ;  /* 0x000000ffff037224 */ /* 0x000fe200078e0026 */
[----:B------:R-:W4:Y:S04]  /*72640*/  LDL.LU R6, [R1+0x828] ;  /* 0x0008280001067983 */ /* 0x000f280000300800 */
[----:B------:R-:W4:Y:S04]  /*72650*/  LDL.LU R38, [R1+0x868] ;  /* 0x0008680001267983 */ /* 0x000f280000300800 */
[----:B------:R1:W-:Y:S01]  /*72660*/  LDGSTS.E [R0+0x7600], [R2.64], P0 ;  /* 0x0760000002007fae */ /* 0x0003e2000812184c */
[----:B---3--:R-:W-:-:S05]  /*72670*/  IADD3 R37, P1, R37, UR11, RZ ;  /* 0x0000000b25257c10 */ /* 0x008fca000ff3e0ff */
[----:B------:R3:W-:Y:S01]  /*72680*/  STL [R1+0x6a8], R37 ;  /* 0x0006a82501007387 */ /* 0x0007e20000100800 */
[----:B-----5:R-:W-:Y:S01]  /*72690*/  IADD3 R4, P2, R4, UR11, RZ ;  /* 0x0000000b04047c10 */ /* 0x020fe2000ff5e0ff */
[----:B-1----:R-:W-:Y:S01]  /*726a0*/  IMAD.MOV.U32 R2, RZ, RZ, R37 ;  /* 0x000000ffff027224 */ /* 0x002fe200078e0025 */
[----:B--2---:R-:W-:Y:S02]  /*726b0*/  IADD3.X R42, R42, UR10, RZ, P1, !PT ;  /* 0x0000000a2a2a7c10 */ /* 0x004fe40008ffe4ff */
[----:B------:R-:W-:-:S03]  /*726c0*/  IADD3.X R7, R7, UR10, RZ, P2, !PT ;  /* 0x0000000a07077c10 */ /* 0x000fc600097fe4ff */
[----:B------:R1:W-:Y:S01]  /*726d0*/  STL [R1+0x6a4], R42 ;  /* 0x0006a42a01007387 */ /* 0x0003e20000100800 */
[----:B------:R-:W-:-:S03]  /*726e0*/  MOV R3, R42 ;  /* 0x0000002a00037202 */ /* 0x000fc60000000f00 */
[----:B------:R-:W-:Y:S04]  /*726f0*/  STL [R1+0x6e8], R4 ;  /* 0x0006e80401007387 */ /* 0x000fe80000100800 */
[----:B---3--:R-:W2:Y:S04]  /*72700*/  LDL.LU R37, [R1+0x824] ;  /* 0x0008240001257983 */ /* 0x008ea80000300800 */
[----:B------:R3:W-:Y:S04]  /*72710*/  STL [R1+0x6e4], R7 ;  /* 0x0006e40701007387 */ /* 0x0007e80000100800 */
[----:B------:R5:W-:Y:S04]  /*72720*/  LDGSTS.E [R0+0x8600], [R2.64], P0 ;  /* 0x0860000002007fae */ /* 0x000be8000812184c */
[----:B-1----:R-:W2:Y:S01]  /*72730*/  LDL.LU R42, [R1+0x864] ;  /* 0x00086400012a7983 */ /* 0x002ea20000300800 */
[----:B------:R-:W-:Y:S01]  /*72740*/  IADD3 R36, P1, R36, UR11, RZ ;  /* 0x0000000b24247c10 */ /* 0x000fe2000ff3e0ff */
[----:B-----5:R-:W-:-:S02]  /*72750*/  IMAD.MOV.U32 R2, RZ, RZ, R4 ;  /* 0x000000ffff027224 */ /* 0x020fc400078e0004 */
[----:B------:R-:W-:Y:S02]  /*72760*/  IMAD.MOV.U32 R3, RZ, RZ, R7 ;  /* 0x000000ffff037224 */ /* 0x000fe400078e0007 */
[----:B---3--:R-:W3:Y:S01]  /*72770*/  LDL.LU R7, [R1+0x8a8] ;  /* 0x0008a80001077983 */ /* 0x008ee20000300800 */
[----:B------:R-:W-:-:S03]  /*72780*/  IADD3 R74, P2, R74, UR11, RZ ;  /* 0x0000000b4a4a7c10 */ /* 0x000fc6000ff5e0ff */
[----:B------:R-:W3:Y:S01]  /*72790*/  LDL.LU R4, [R1+0x904] ;  /* 0x0009040001047983 */ /* 0x000ee20000300800 */
[----:B------:R-:W-:-:S03]  /*727a0*/  IADD3.X R43, R43, UR10, RZ, P1, !PT ;  /* 0x0000000a2b2b7c10 */ /* 0x000fc60008ffe4ff */
[----:B------:R-:W-:Y:S01]  /*727b0*/  STL [R1+0x728], R36 ;  /* 0x0007282401007387 */ /* 0x000fe20000100800 */
[----:B------:R-:W-:-:S03]  /*727c0*/  IADD3.X R75, R75, UR10, RZ, P2, !PT ;  /* 0x0000000a4b4b7c10 */ /* 0x000fc600097fe4ff */
[----:B------:R1:W-:Y:S04]  /*727d0*/  LDGSTS.E [R0+0x9600], [R2.64], P0 ;  /* 0x0960000002007fae */ /* 0x0003e8000812184c */
[----:B------:R1:W-:Y:S04]  /*727e0*/  STL [R1+0x724], R43 ;  /* 0x0007242b01007387 */ /* 0x0003e80000100800 */
[----:B------:R-:W-:Y:S01]  /*727f0*/  STL [R1+0x768], R74 ;  /* 0x0007684a01007387 */ /* 0x000fe20000100800 */
[----:B-1----:R-:W-:-:S03]  /*72800*/  IMAD.MOV.U32 R3, RZ, RZ, R43 ;  /* 0x000000ffff037224 */ /* 0x002fc600078e002b */
[----:B------:R-:W3:Y:S01]  /*72810*/  LDL.LU R43, [R1+0x8a4] ;  /* 0x0008a400012b7983 */ /* 0x000ee20000300800 */
[----:B------:R-:W-:-:S03]  /*72820*/  IMAD.MOV.U32 R2, RZ, RZ, R36 ;  /* 0x000000ffff027224 */ /* 0x000fc600078e0024 */
[----:B------:R-:W-:Y:S04]  /*72830*/  STL [R1+0x764], R75 ;  /* 0x0007644b01007387 */ /* 0x000fe80000100800 */
[----:B------:R-:W3:Y:S01]  /*72840*/  LDL.LU R36, [R1+0x900] ;  /* 0x0009000001247983 */ /* 0x000ee20000300800 */
[----:B------:R-:W-:-:S03]  /*72850*/  IADD3 R5, P1, R5, UR11, RZ ;  /* 0x0000000b05057c10 */ /* 0x000fc6000ff3e0ff */
[----:B------:R1:W-:Y:S01]  /*72860*/  LDGSTS.E [R0+0xa600], [R2.64], P0 ;  /* 0x0a60000002007fae */ /* 0x0003e2000812184c */
[----:B------:R-:W-:-:S03]  /*72870*/  IADD3 R40, P2, R40, UR11, RZ ;  /* 0x0000000b28287c10 */ /* 0x000fc6000ff5e0ff */
[----:B------:R-:W-:Y:S01]  /*72880*/  STL [R1+0x7a8], R5 ;  /* 0x0007a80501007387 */ /* 0x000fe20000100800 */
[----:B-1----:R-:W-:Y:S01]  /*72890*/  IMAD.MOV.U32 R2, RZ, RZ, R74 ;  /* 0x000000ffff027224 */ /* 0x002fe200078e004a */
[----:B------:R-:W-:-:S05]  /*728a0*/  MOV R3, R75 ;  /* 0x0000004b00037202 */ /* 0x000fca0000000f00 */
        /* <DEDUP_REMOVED lines=11> */
[----:B----4-:R-:W-:-:S03]  /*72960*/  IMAD.MOV.U32 R3, RZ, RZ, R41 ;  /* 0x000000ffff037224 */ /* 0x010fc600078e0029 */
[----:B-1----:R-:W4:Y:S01]  /*72970*/  LDL.LU R41, [R1+0x940] ;  /* 0x0009400001297983 */ /* 0x002f220000300800 */
[----:B------:R-:W-:Y:S01]  /*72980*/  IMAD.MOV.U32 R2, RZ, RZ, R40 ;  /* 0x000000ffff027224 */ /* 0x000fe200078e0028 */
[----:B------:R-:W-:Y:S02]  /*72990*/  IADD3 R6, P1, R6, UR11, RZ ;  /* 0x0000000b06067c10 */ /* 0x000fe4000ff3e0ff */
[----:B------:R-:W4:Y:S01]  /*729a0*/  LDL.LU R40, [R1+0x980] ;  /* 0x0009800001287983 */ /* 0x000f220000300800 */
[----:B------:R-:W-:-:S03]  /*729b0*/  IADD3 R38, P2, R38, UR11, RZ ;  /* 0x0000000b26267c10 */ /* 0x000fc6000ff5e0ff */
[----:B------:R1:W-:Y:S04]  /*729c0*/  LDGSTS.E [R0+0xd600], [R2.64], P0 ;  /* 0x0d60000002007fae */ /* 0x0003e8000812184c */
[----:B------:R-:W-:Y:S01]  /*729d0*/  STL [R1+0x828], R6 ;  /* 0x0008280601007387 */ /* 0x000fe20000100800 */
[----:B-1----:R-:W-:Y:S01]  /*729e0*/  IMAD.MOV.U32 R2, RZ, RZ, R6 ;  /* 0x000000ffff027224 */ /* 0x002fe200078e0006 */
[----:B--2---:R-:W-:-:S04]  /*729f0*/  IADD3.X R37, R37, UR10, RZ, P1, !PT ;  /* 0x0000000a25257c10 */ /* 0x004fc80008ffe4ff */
[----:B------:R-:W-:Y:S01]  /*72a00*/  MOV R3, R37 ;  /* 0x0000002500037202 */ /* 0x000fe20000000f00 */
[----:B------:R1:W-:Y:S04]  /*72a10*/  STL [R1+0x824], R37 ;  /* 0x0008242501007387 */ /* 0x0003e80000100800 */
[----:B------:R-:W-:Y:S01]  /*72a20*/  STL [R1+0x868], R38 ;  /* 0x0008682601007387 */ /* 0x000fe20000100800 */
[----:B------:R-:W-:-:S03]  /*72a30*/  IADD3.X R42, R42, UR10, RZ, P2, !PT ;  /* 0x0000000a2a2a7c10 */ /* 0x000fc600097fe4ff */
[----:B------:R2:W-:Y:S04]  /*72a40*/  LDGSTS.E [R0+0xe600], [R2.64], P0 ;  /* 0x0e60000002007fae */ /* 0x0005e8000812184c */
[----:B-1----:R-:W4:Y:S04]  /*72a50*/  LDL.LU R37, [R1+0x9c4] ;  /* 0x0009c40001257983 */ /* 0x002f280000300800 */
[----:B------:R1:W-:Y:S04]  /*72a60*/  STL [R1+0x864], R42 ;  /* 0x0008642a01007387 */ /* 0x0003e80000100800 */
[----:B------:R-:W4:Y:S01]  /*72a70*/  LDL.LU R6, [R1+0xa04] ;  /* 0x000a040001067983 */ /* 0x000f220000300800 */
[----:B---3--:R-:W-:Y:S01]  /*72a80*/  IADD3 R7, P1, R7, UR11, RZ ;  /* 0x0000000b07077c10 */ /* 0x008fe2000ff3e0ff */
[----:B--2---:R-:W-:-:S02]  /*72a90*/  IMAD.MOV.U32 R3, RZ, RZ, R42 ;  /* 0x000000ffff037224 */ /* 0x004fc400078e002a */
[----:B------:R-:W-:Y:S01]  /*72aa0*/  IMAD.MOV.U32 R2, RZ, RZ, R38 ;  /* 0x000000ffff027224 */ /* 0x000fe200078e0026 */
[----:B------:R-:W-:Y:S01]  /*72ab0*/  IADD3 R4, P2, R4, UR11, RZ ;  /* 0x0000000b04047c10 */ /* 0x000fe2000ff5e0ff */
[----:B-1----:R-:W2:Y:S04]  /*72ac0*/  LDL.LU R42, [R1+0x9c0] ;  /* 0x0009c000012a7983 */ /* 0x002ea80000300800 */
[----:B------:R-:W3:Y:S04]  /*72ad0*/  LDL.LU R38, [R1+0xa00] ;  /* 0x000a000001267983 */ /* 0x000ee80000300800 */
[----:B------:R1:W-:Y:S04]  /*72ae0*/  STL [R1+0x8a8], R7 ;  /* 0x0008a80701007387 */ /* 0x0003e80000100800 */
[----:B------:R1:W-:Y:S01]  /*72af0*/  LDGSTS.E [R0+0xf600], [R2.64], P0 ;  /* 0x0f60000002007fae */ /* 0x0003e2000812184c */
[----:B------:R-:W-:Y:S01]  /*72b00*/  IADD3.X R43, R43, UR10, RZ, P1, !PT ;  /* 0x0000000a2b2b7c10 */ /* 0x000fe20008ffe4ff */
[----:B-1----:R-:W-:-:S04]  /*72b10*/  IMAD.MOV.U32 R2, RZ, RZ, R7 ;  /* 0x000000ffff027224 */ /* 0x002fc800078e0007 */
        /* <DEDUP_REMOVED lines=10> */
[----:B-1----:R-:W-:Y:S01]  /*72bc0*/  IMAD.MOV.U32 R2, RZ, RZ, R4 ;  /* 0x000000ffff027224 */ /* 0x002fe200078e0004 */
[----:B------:R-:W-:Y:S01]  /*72bd0*/  MOV R3, R36 ;  /* 0x0000002400037202 */ /* 0x000fe20000000f00 */
[----:B------:R-:W3:Y:S04]  /*72be0*/  LDL.LU R4, [R1+0xac4] ;  /* 0x000ac40001047983 */ /* 0x000ee80000300800 */
[----:B------:R-:W3:Y:S04]  /*72bf0*/  LDL.LU R36, [R1+0xb04] ;  /* 0x000b040001247983 */ /* 0x000ee80000300800 */
[----:B------:R1:W-:Y:S01]  /*72c00*/  LDGSTS.E [R0+0x11600], [R2.64], P0 ;  /* 0x1160000002007fae */ /* 0x0003e2000812184c */
[----:B-----5:R-:W-:-:S05]  /*72c10*/  IADD3 R39, P1, R39, UR11, RZ ;  /* 0x0000000b27277c10 */ /* 0x020fca000ff3e0ff */
[----:B------:R5:W-:Y:S01]  /*72c20*/  STL [R1+0x944], R39 ;  /* 0x0009442701007387 */ /* 0x000be20000100800 */
[----:B------:R-:W-:Y:S02]  /*72c30*/  IADD3 R5, P2, R5, UR11, RZ ;  /* 0x0000000b05057c10 */ /* 0x000fe4000ff5e0ff */
[----:B----4-:R-:W-:Y:S01]  /*72c40*/  IADD3.X R41, R41, UR10, RZ, P1, !PT ;  /* 0x0000000a29297c10 */ /* 0x010fe20008ffe4ff */
[----:B-1----:R-:W-:Y:S01]  /*72c50*/  IMAD.MOV.U32 R2, RZ, RZ, R39 ;  /* 0x000000ffff027224 */ /* 0x002fe200078e0027 */
[----:B------:R-:W-:-:S03]  /*72c60*/  IADD3.X R40, R40, UR10, RZ, P2, !PT ;  /* 0x0000000a28287c10 */ /* 0x000fc600097fe4ff */
[----:B------:R1:W-:Y:S04]  /*72c70*/  STL [R1+0x940], R41 ;  /* 0x0009402901007387 */ /* 0x0003e80000100800 */
[----:B------:R4:W-:Y:S04]  /*72c80*/  STL [R1+0x984], R5 ;  /* 0x0009840501007387 */ /* 0x0009e80000100800 */
[----:B-----5:R-:W5:Y:S01]  /*72c90*/  LDL.LU R39, [R1+0xac0] ;  /* 0x000ac00001277983 */ /* 0x020f620000300800 */
[----:B------:R-:W-:-:S03]  /*72ca0*/  IMAD.MOV.U32 R3, RZ, RZ, R41 ;  /* 0x000000ffff037224 */ /* 0x000fc600078e0029 */
[----:B------:R4:W-:Y:S04]  /*72cb0*/  STL [R1+0x980], R40 ;  /* 0x0009802801007387 */ /* 0x0009e80000100800 */
[----:B-1----:R-:W5:Y:S04]  /*72cc0*/  LDL.LU R41, [R1+0xb00] ;  /* 0x000b000001297983 */ /* 0x002f680000300800 */
[----:B------:R1:W-:Y:S02]  /*72cd0*/  LDGSTS.E [R0+0x12600], [R2.64], P0 ;  /* 0x1260000002007fae */ /* 0x0003e4000812184c */
[----:B-1----:R-:W-:-:S02]  /*72ce0*/  IMAD.MOV.U32 R2, RZ, RZ, R5 ;  /* 0x000000ffff027224 */ /* 0x002fc400078e0005 */
[----:B------:R-:W-:Y:S01]  /*72cf0*/  IMAD.MOV.U32 R3, RZ, RZ, R40 ;  /* 0x000000ffff037224 */ /* 0x000fe200078e0028 */
[----:B----4-:R-:W4:Y:S04]  /*72d00*/  LDL.LU R5, [R1+0xb44] ;  /* 0x000b440001057983 */ /* 0x010f280000300800 */
[----:B------:R-:W4:Y:S04]  /*72d10*/  LDL.LU R40, [R1+0xb84] ;  /* 0x000b840001287983 */ /* 0x000f280000300800 */
[----:B------:R1:W-:Y:S01]  /*72d20*/  LDGSTS.E [R0+0x13600], [R2.64], P0 ;  /* 0x1360000002007fae */ /* 0x0003e2000812184c */
[----:B------:R-:W-:-:S05]  /*72d30*/  IADD3 R37, P1, R37, UR11, RZ ;  /* 0x0000000b25257c10 */ /* 0x000fca000ff3e0ff */
[----:B------:R3:W-:Y:S01]  /*72d40*/  STL [R1+0x9c4], R37 ;  /* 0x0009c42501007387 */ /* 0x0007e20000100800 */
[----:B------:R-:W-:Y:S01]  /*72d50*/  IADD3 R6, P2, R6, UR11, RZ ;  /* 0x0000000b06067c10 */ /* 0x000fe2000ff5e0ff */
[----:B-1----:R-:W-:Y:S01]  /*72d60*/  IMAD.MOV.U32 R2, RZ, RZ, R37 ;  /* 0x000000ffff027224 */ /* 0x002fe200078e0025 */
[----:B--2---:R-:W-:Y:S02]  /*72d70*/  IADD3.X R42, R42, UR10, RZ, P1, !PT ;  /* 0x0000000a2a2a7c10 */ /* 0x004fe40008ffe4ff */
[----:B---3--:R-:W-:-:S03]  /*72d80*/  IADD3.X R38, R38, UR10, RZ, P2, !PT ;  /* 0x0000000a26267c10 */ /* 0x008fc600097fe4ff */
[----:B------:R1:W-:Y:S01]  /*72d90*/  STL [R1+0x9c0], R42 ;  /* 0x0009c02a01007387 */ /* 0x0003e20000100800 */
[----:B------:R-:W-:-:S03]  /*72da0*/  MOV R3, R42 ;  /* 0x0000002a00037202 */ /* 0x000fc60000000f00 */
[----:B------:R-:W-:Y:S04]  /*72db0*/  STL [R1+0xa04], R6 ;  /* 0x000a040601007387 */ /* 0x000fe80000100800 */
[----:B------:R-:W2:Y:S04]  /*72dc0*/  LDL.LU R37, [R1+0xb40] ;  /* 0x000b400001257983 */ /* 0x000ea80000300800 */
[----:B------:R3:W-:Y:S04]  /*72dd0*/  STL [R1+0xa00], R38 ;  /* 0x000a002601007387 */ /* 0x0007e80000100800 */
[----:B------:R3:W-:Y:S04]  /*72de0*/  LDGSTS.E [R0+0x14600], [R2.64], P0 ;  /* 0x1460000002007fae */ /* 0x0007e8000812184c */
[----:B-1----:R-:W2:Y:S01]  /*72df0*/  LDL.LU R42, [R1+0xb80] ;  /* 0x000b8000012a7983 */ /* 0x002ea20000300800 */
[----:B------:R-:W-:Y:S01]  /*72e00*/  IADD3 R7, P1, R7, UR11, RZ ;  /* 0x0000000b07077c10 */ /* 0x000fe2000ff3e0ff */
[----:B---3--:R-:W-:-:S02]  /*72e10*/  IMAD.MOV.U32 R2, RZ, RZ, R6 ;  /* 0x000000ffff027224 */ /* 0x008fc400078e0006 */
[----:B------:R-:W-:Y:S02]  /*72e20*/  IMAD.MOV.U32 R3, RZ, RZ, R38 ;  /* 0x000000ffff037224 */ /* 0x000fe400078e0026 */
[----:B------:R-:W2:Y:S01]  /*72e30*/  LDL.LU R38, [R1+0xbc4] ;  /* 0x000bc40001267983 */ /* 0x000ea20000300800 */
[----:B------:R-:W-:-:S03]  /*72e40*/  IADD3 R74, P2, R74, UR11, RZ ;  /* 0x0000000b4a4a7c10 */ /* 0x000fc6000ff5e0ff */
[----:B------:R-:W2:Y:S01]  /*72e50*/  LDL.LU R6, [R1+0xc04] ;  /* 0x000c040001067983 */ /* 0x000ea20000300800 */
[----:B------:R-:W-:-:S03]  /*72e60*/  IADD3.X R43, R43, UR10, RZ, P1, !PT ;  /* 0x0000000a2b2b7c10 */ /* 0x000fc60008ffe4ff */
[----:B------:R-:W-:Y:S01]  /*72e70*/  STL [R1+0xa44], R7 ;  /* 0x000a440701007387 */ /* 0x000fe20000100800 */
[----:B------:R-:W-:-:S03]  /*72e80*/  IADD3.X R75, R75, UR10, RZ, P2, !PT ;  /* 0x0000000a4b4b7c10 */ /* 0x000fc600097fe4ff */
[----:B------:R1:W-:Y:S04]  /*72e90*/  LDGSTS.E [R0+0x15600], [R2.64], P0 ;  /* 0x1560000002007fae */ /* 0x0003e8000812184c */
[----:B------:R1:W-:Y:S04]  /*72ea0*/  STL [R1+0xa40], R43 ;  /* 0x000a402b01007387 */ /* 0x0003e80000100800 */
[----:B------:R-:W-:Y:S01]  /*72eb0*/  STL [R1+0xa84], R74 ;  /* 0x000a844a01007387 */ /* 0x000fe20000100800 */
[----:B-1----:R-:W-:-:S03]  /*72ec0*/  IMAD.MOV.U32 R3, RZ, RZ, R43 ;  /* 0x000000ffff037224 */ /* 0x002fc600078e002b */
[----:B------:R-:W2:Y:S01]  /*72ed0*/  LDL.LU R43, [R1+0xbc0] ;  /* 0x000bc000012b7983 */ /* 0x000ea20000300800 */
[----:B------:R-:W-:-:S03]  /*72ee0*/  IMAD.MOV.U32 R2, RZ, RZ, R7 ;  /* 0x000000ffff027224 */ /* 0x000fc600078e0007 */
[----:B------:R-:W-:Y:S04]  /*72ef0*/  STL [R1+0xa80], R75 ;  /* 0x000a804b01007387 */ /* 0x000fe80000100800 */
[----:B------:R-:W2:Y:S01]  /*72f00*/  LDL.LU R7, [R1+0xc00] ;  /* 0x000c000001077983 */ /* 0x000ea20000300800 */
        /* <DEDUP_REMOVED lines=8> */
[----:B-----5:R-:W-:-:S05]  /*72f90*/  IADD3.X R39, R39, UR10, RZ, P1, !PT ;  /* 0x0000000a27277c10 */ /* 0x020fca0008ffe4ff */
        /* <DEDUP_REMOVED lines=8> */
[----:B-----5:R-:W-:-:S03]  /*73020*/  IMAD.MOV.U32 R3, RZ, RZ, R41 ;  /* 0x000000ffff037224 */ /* 0x020fc600078e0029 */
[----:B-1----:R-:W5:Y:S01]  /*73030*/  LDL.LU R41, [R1+0xc40] ;  /* 0x000c400001297983 */ /* 0x002f620000300800 */
[----:B------:R-:W-:Y:S01]  /*73040*/  IMAD.MOV.U32 R2, RZ, RZ, R36 ;  /* 0x000000ffff027224 */ /* 0x000fe200078e0024 */
[----:B----4-:R-:W-:Y:S02]  /*73050*/  IADD3 R5, P1, R5, UR11, RZ ;  /* 0x0000000b05057c10 */ /* 0x010fe4000ff3e0ff */
        /* <DEDUP_REMOVED lines=14> */
[----:B------:R-:W-:Y:S01]  /*73140*/  IADD3 R38, P1, R38, UR11, RZ ;  /* 0x0000000b26267c10 */ /* 0x000fe2000ff3e0ff */
[----:B--2---:R-:W-:-:S02]  /*73150*/  IMAD.MOV.U32 R3, RZ, RZ, R42 ;  /* 0x000000ffff037224 */ /* 0x004fc400078e002a */
[----:B------:R-:W-:Y:S01]  /*73160*/  IMAD.MOV.U32 R2, RZ, RZ, R40 ;  /* 0x000000ffff027224 */ /* 0x000fe200078e0028 */
[----:B------:R-:W-:Y:S01]  /*73170*/  IADD3 R6, P2, R6, UR11, RZ ;  /* 0x0000000b06067c10 */ /* 0x000fe2000ff5e0ff */
[----:B-1----:R-:W2:Y:S04]  /*73180*/  LDL.LU R42, [R1+0xcc0] ;  /* 0x000cc000012a7983 */ /* 0x002ea80000300800 */
[----:B------:R-:W2:Y:S04]  /*73190*/  LDL.LU R40, [R1+0xd00] ;  /* 0x000d000001287983 */ /* 0x000ea80000300800 */
        /* <DEDUP_REMOVED lines=19> */
[----:B---3--:R-:W-:-:S05]  /*732d0*/  IADD3 R39, P1, R39, UR11, RZ ;  /* 0x0000000b27277c10 */ /* 0x008fca000ff3e0ff */
[----:B------:R3:W-:Y:S01]  /*732e0*/  STL [R1+0xc44], R39 ;  /* 0x000c442701007387 */ /* 0x0007e20000100800 */
[----:B------:R-:W-:Y:S02]  /*732f0*/  IADD3 R4, P2, R4, UR11, RZ ;  /* 0x0000000b04047c10 */ /* 0x000fe4000ff5e0ff */
[----:B-----5:R-:W-:Y:S01]  /*73300*/  IADD3.X R41, R41, UR10, RZ, P1, !PT ;  /* 0x0000000a29297c10 */ /* 0x020fe20008ffe4ff */
        /* <DEDUP_REMOVED lines=9> */
[----:B-1----:R-:W-:-:S02]  /*733a0*/  IMAD.MOV.U32 R2, RZ, RZ, R4 ;  /* 0x000000ffff027224 */ /* 0x002fc400078e0004 */
[----:B------:R-:W-:Y:S01]  /*733b0*/  IMAD.MOV.U32 R3, RZ, RZ, R36 ;  /* 0x000000ffff037224 */ /* 0x000fe200078e0024 */
[----:B----4-:R-:W4:Y:S04]  /*733c0*/  LDL.LU R4, [R1+0xe44] ;  /* 0x000e440001047983 */ /* 0x010f280000300800 */
[----:B-----5:R-:W5:Y:S04]  /*733d0*/  LDL.LU R36, [R1+0xe84] ;  /* 0x000e840001247983 */ /* 0x020f680000300800 */
[----:B------:R1:W-:Y:S01]  /*733e0*/  LDGSTS.E [R0+0x1f600], [R2.64], P0 ;  /* 0x1f60000002007fae */ /* 0x0003e2000812184c */
[----:B------:R-:W-:-:S05]  /*733f0*/  IADD3 R37, P1, R37, UR11, RZ ;  /* 0x0000000b25257c10 */ /* 0x000fca000ff3e0ff */
[----:B------:R2:W-:Y:S01]  /*73400*/  STL [R1+0xcc4], R37 ;  /* 0x000cc42501007387 */ /* 0x0005e20000100800 */
[----:B------:R-:W-:Y:S01]  /*73410*/  IADD3 R5, P2, R5, UR11, RZ ;  /* 0x0000000b05057c10 */ /* 0x000fe2000ff5e0ff */
[----:B-1----:R-:W-:Y:S01]  /*73420*/  IMAD.MOV.U32 R2, RZ, RZ, R37 ;  /* 0x000000ffff027224 */ /* 0x002fe200078e0025 */
[----:B--2---:R-:W-:Y:S02]  /*73430*/  IADD3.X R42, R42, UR10, RZ, P1, !PT ;  /* 0x0000000a2a2a7c10 */ /* 0x004fe40008ffe4ff */
[----:B------:R-:W-:-:S03]  /*73440*/  IADD3.X R40, R40, UR10, RZ, P2, !PT ;  /* 0x0000000a28287c10 */ /* 0x000fc600097fe4ff */
[----:B------:R1:W-:Y:S01]  /*73450*/  STL [R1+0xcc0], R42 ;  /* 0x000cc02a01007387 */ /* 0x0003e20000100800 */
[----:B------:R-:W-:-:S03]  /*73460*/  MOV R3, R42 ;  /* 0x0000002a00037202 */ /* 0x000fc60000000f00 */
[----:B------:R-:W-:Y:S04]  /*73470*/  STL [R1+0xd04], R5 ;  /* 0x000d040501007387 */ /* 0x000fe80000100800 */
[----:B------:R-:W5:Y:S04]  /*73480*/  LDL.LU R37, [R1+0xe40] ;  /* 0x000e400001257983 */ /* 0x000f680000300800 */
[----:B------:R1:W-:Y:S04]  /*73490*/  STL [R1+0xd00], R40 ;  /* 0x000d002801007387 */ /* 0x0003e80000100800 */
[----:B------:R1:W-:Y:S04]  /*734a0*/  LDGSTS.E [R0+0x20600], [R2.64], P0 ;  /* 0x2060000002007fae */ /* 0x0003e8000812184c */
[----:B-1----:R-:W5:Y:S01]  /*734b0*/  LDL.LU R42, [R1+0xe80] ;  /* 0x000e8000012a7983 */ /* 0x002f620000300800 */
[----:B------:R-:W-:Y:S01]  /*734c0*/  IADD3 R38, P1, R38, UR11, RZ ;  /* 0x0000000b26267c10 */ /* 0x000fe2000ff3e0ff */
[----:B------:R-:W-:-:S02]  /*734d0*/  IMAD.MOV.U32 R2, RZ, RZ, R5 ;  /* 0x000000ffff027224 */ /* 0x000fc400078e0005 */
        /* <DEDUP_REMOVED lines=12> */
[----:B------:R-:W-:-:S03]  /*735a0*/  IMAD.MOV.U32 R2, RZ, RZ, R38 ;  /* 0x000000ffff027224 */ /* 0x000fc600078e0026 */
[----:B------:R-:W-:Y:S04]  /*735b0*/  STL [R1+0xd80], R75 ;  /* 0x000d804b01007387 */ /* 0x000fe80000100800 */
[----:B------:R-:W5:Y:S01]  /*735c0*/  LDL.LU R38, [R1+0xf00] ;  /* 0x000f000001267983 */ /* 0x000f620000300800 */
        /* <DEDUP_REMOVED lines=17> */
[----:B---3--:R-:W-:-:S03]  /*736e0*/  IMAD.MOV.U32 R3, RZ, RZ, R41 ;  /* 0x000000ffff037224 */ /* 0x008fc600078e0029 */
[----:B-1----:R-:W3:Y:S01]  /*736f0*/  LDL.LU R41, [R1+0xf40] ;  /* 0x000f400001297983 */ /* 0x002ee20000300800 */
[----:B------:R-:W-:Y:S01]  /*73700*/  IMAD.MOV.U32 R2, RZ, RZ, R7 ;  /* 0x000000ffff027224 */ /* 0x000fe200078e0007 */
[----:B----4-:R-:W-:Y:S02]  /*73710*/  IADD3 R4, P1, R4, UR11, RZ ;  /* 0x0000000b04047c10 */ /* 0x010fe4000ff3e0ff */
[----:B------:R-:W4:Y:S01]  /*73720*/  LDL.LU R7, [R1+0xf80] ;  /* 0x000f800001077983 */ /* 0x000f220000300800 */
[----:B-----5:R-:W-:-:S03]  /*73730*/  IADD3 R36, P2, R36, UR11, RZ ;  /* 0x0000000b24247c10 */ /* 0x020fc6000ff5e0ff */
[----:B------:R1:W-:Y:S04]  /*73740*/  LDGSTS.E [R0+0x25600], [R2.64], P0 ;  /* 0x2560000002007fae */ /* 0x0003e8000812184c */
[----:B------:R-:W-:Y:S01]  /*73750*/  STL [R1+0xe44], R4 ;  /* 0x000e440401007387 */ /* 0x000fe20000100800 */
[----:B-1----:R-:W-:Y:S01]  /*73760*/  IMAD.MOV.U32 R2, RZ, RZ, R4 ;  /* 0x000000ffff027224 */ /* 0x002fe200078e0004 */
[----:B------:R-:W-:-:S04]  /*73770*/  IADD3.X R37, R37, UR10, RZ, P1, !PT ;  /* 0x0000000a25257c10 */ /* 0x000fc80008ffe4ff */
        /* <DEDUP_REMOVED lines=9> */
[----:B-----5:R-:W-:-:S02]  /*73810*/  IMAD.MOV.U32 R3, RZ, RZ, R42 ;  /* 0x000000ffff037224 */ /* 0x020fc400078e002a */
[----:B------:R-:W-:Y:S01]  /*73820*/  IMAD.MOV.U32 R2, RZ, RZ, R36 ;  /* 0x000000ffff027224 */ /* 0x000fe200078e0024 */
[----:B------:R-:W-:Y:S01]  /*73830*/  IADD3 R5, P2, R5, UR11, RZ ;  /* 0x0000000b05057c10 */ /* 0x000fe2000ff5e0ff */
[----:B-1----:R-:W5:Y:S04]  /*73840*/  LDL.LU R42, [R1+0xfc0] ;  /* 0x000fc000012a7983 */ /* 0x002f680000300800 */
[----:B------:R-:W5:Y:S04]  /*73850*/  LDL.LU R36, [R1+0x1000] ;  /* 0x0010000001247983 */ /* 0x000f680000300800 */
        /* <DEDUP_REMOVED lines=14> */
[----:B-1----:R-:W-:Y:S01]  /*73940*/  IMAD.MOV.U32 R2, RZ, RZ, R5 ;  /* 0x000000ffff027224 */ /* 0x002fe200078e0005 */
[----:B------:R-:W-:Y:S01]  /*73950*/  MOV R3, R38 ;  /* 0x0000002600037202 */ /* 0x000fe20000000f00 */
[----:B------:R-:W5:Y:S04]  /*73960*/  LDL.LU R5, [R1+0x10c4] ;  /* 0x0010c40001057983 */ /* 0x000f680000300800 */
[----:B------:R-:W5:Y:S04]  /*73970*/  LDL.LU R38, [R1+0x1104] ;  /* 0x0011040001267983 */ /* 0x000f680000300800 */
[----:B------:R1:W-:Y:S01]  /*73980*/  LDGSTS.E [R0+0x29600], [R2.64], P0 ;  /* 0x2960000002007fae */ /* 0x0003e2000812184c */
[----:B--2---:R-:W-:-:S05]  /*73990*/  IADD3 R39, P1, R39, UR11, RZ ;  /* 0x0000000b27277c10 */ /* 0x004fca000ff3e0ff */
[----:B------:R2:W-:Y:S01]  /*739a0*/  STL [R1+0xf44], R39 ;  /* 0x000f442701007387 */ /* 0x0005e20000100800 */
[----:B------:R-:W-:Y:S02]  /*739b0*/  IADD3 R6, P2, R6, UR11, RZ ;  /* 0x0000000b06067c10 */ /* 0x000fe4000ff5e0ff */
[----:B---3--:R-:W-:Y:S01]  /*739c0*/  IADD3.X R41, R41, UR10, RZ, P1, !PT ;  /* 0x0000000a29297c10 */ /* 0x008fe20008ffe4ff */
[----:B-1----:R-:W-:Y:S01]  /*739d0*/  IMAD.MOV.U32 R2, RZ, RZ, R39 ;  /* 0x000000ffff027224 */ /* 0x002fe200078e0027 */
[----:B----4-:R-:W-:-:S03]  /*739e0*/  IADD3.X R7, R7, UR10, RZ, P2, !PT ;  /* 0x0000000a07077c10 */ /* 0x010fc600097fe4ff */
[----:B------:R1:W-:Y:S04]  /*739f0*/  STL [R1+0xf40], R41 ;  /* 0x000f402901007387 */ /* 0x0003e80000100800 */
[----:B------:R3:W-:Y:S04]  /*73a00*/  STL [R1+0xf84], R6 ;  /* 0x000f840601007387 */ /* 0x0007e80000100800 */
[----:B--2---:R-:W2:Y:S01]  /*73a10*/  LDL.LU R39, [R1+0x10c0] ;  /* 0x0010c00001277983 */ /* 0x004ea20000300800 */
[----:B------:R-:W-:-:S03]  /*73a20*/  IMAD.MOV.U32 R3, RZ, RZ, R41 ;  /* 0x000000ffff037224 */ /* 0x000fc600078e0029 */
[----:B------:R4:W-:Y:S04]  /*73a30*/  STL [R1+0xf80], R7 ;  /* 0x000f800701007387 */ /* 0x0009e80000100800 */
[----:B-1----:R-:W2:Y:S04]  /*73a40*/  LDL.LU R41, [R1+0x1100] ;  /* 0x0011000001297983 */ /* 0x002ea80000300800 */
[----:B------:R1:W-:Y:S02]  /*73a50*/  LDGSTS.E [R0+0x2a600], [R2.64], P0 ;  /* 0x2a60000002007fae */ /* 0x0003e4000812184c */
[----:B-1----:R-:W-:-:S02]  /*73a60*/  IMAD.MOV.U32 R2, RZ, RZ, R6 ;  /* 0x000000ffff027224 */ /* 0x002fc400078e0006 */
[----:B------:R-:W-:Y:S01]  /*73a70*/  IMAD.MOV.U32 R3, RZ, RZ, R7 ;  /* 0x000000ffff037224 */ /* 0x000fe200078e0007 */
[----:B---3--:R-:W3:Y:S04]  /*73a80*/  LDL.LU R6, [R1+0x1144] ;  /* 0x0011440001067983 */ /* 0x008ee80000300800 */
[----:B----4-:R-:W4:Y:S04]  /*73a90*/  LDL.LU R7, [R1+0x1184] ;  /* 0x0011840001077983 */ /* 0x010f280000300800 */
[----:B------:R1:W-:Y:S01]  /*73aa0*/  LDGSTS.E [R0+0x2b600], [R2.64], P0 ;  /* 0x2b60000002007fae */ /* 0x0003e2000812184c */
[----:B------:R-:W-:-:S05]  /*73ab0*/  IADD3 R37, P1, R37, UR11, RZ ;  /* 0x0000000b25257c10 */ /* 0x000fca000ff3e0ff */
[----:B------:R5:W-:Y:S01]  /*73ac0*/  STL [R1+0xfc4], R37 ;  /* 0x000fc42501007387 */ /* 0x000be20000100800 */
[----:B------:R-:W-:Y:S01]  /*73ad0*/  IADD3 R4, P2, R4, UR11, RZ ;  /* 0x0000000b04047c10 */ /* 0x000fe2000ff5e0ff */
[----:B-1----:R-:W-:Y:S01]  /*73ae0*/  IMAD.MOV.U32 R2, RZ, RZ, R37 ;  /* 0x000000ffff027224 */ /* 0x002fe200078e0025 */
[----:B-----5:R-:W-:Y:S02]  /*73af0*/  IADD3.X R42, R42, UR10, RZ, P1, !PT ;  /* 0x0000000a2a2a7c10 */ /* 0x020fe40008ffe4ff */
[----:B------:R-:W-:-:S03]  /*73b00*/  IADD3.X R36, R36, UR10, RZ, P2, !PT ;  /* 0x0000000a24247c10 */ /* 0x000fc600097fe4ff */
[----:B------:R1:W-:Y:S01]  /*73b10*/  STL [R1+0xfc0], R42 ;  /* 0x000fc02a01007387 */ /* 0x0003e20000100800 */
[----:B------:R-:W-:-:S03]  /*73b20*/  MOV R3, R42 ;  /* 0x0000002a00037202 */ /* 0x000fc60000000f00 */
[----:B------:R-:W-:Y:S04]  /*73b30*/  STL [R1+0x1004], R4 ;  /* 0x0010040401007387 */ /* 0x000fe80000100800 */
[----:B------:R-:W4:Y:S04]  /*73b40*/  LDL.LU R37, [R1+0x1140] ;  /* 0x0011400001257983 */ /* 0x000f280000300800 */
[----:B------:R1:W-:Y:S04]  /*73b50*/  STL [R1+0x1000], R36 ;  /* 0x0010002401007387 */ /* 0x0003e80000100800 */
[----:B------:R1:W-:Y:S04]  /*73b60*/  LDGSTS.E [R0+0x2c600], [R2.64], P0 ;  /* 0x2c60000002007fae */ /* 0x0003e8000812184c */
[----:B-1----:R-:W4:Y:S01]  /*73b70*/  LDL.LU R42, [R1+0x1180] ;  /* 0x00118000012a7983 */ /* 0x002f220000300800 */
[----:B------:R-:W-:Y:S01]  /*73b80*/  IADD3 R40, P1, R40, UR11, RZ ;  /* 0x0000000b28287c10 */ /* 0x000fe2000ff3e0ff */
[----:B------:R-:W-:-:S02]  /*73b90*/  IMAD.MOV.U32 R2, RZ, RZ, R4 ;  /* 0x000000ffff027224 */ /* 0x000fc400078e0004 */
        /* <DEDUP_REMOVED lines=12> */
[----:B------:R-:W-:-:S03]  /*73c60*/  IMAD.MOV.U32 R2, RZ, RZ, R40 ;  /* 0x000000ffff027224 */ /* 0x000fc600078e0028 */
[----:B------:R-:W-:Y:S04]  /*73c70*/  STL [R1+0x1080], R75 ;  /* 0x0010804b01007387 */ /* 0x000fe80000100800 */
[----:B------:R-:W4:Y:S01]  /*73c80*/  LDL.LU R40, [R1+0x1200] ;  /* 0x0012000001287983 */ /* 0x000f220000300800 */
        /* <DEDUP_REMOVED lines=8> */
[----:B--2---:R-:W-:-:S05]  /*73d10*/  IADD3.X R39, R39, UR10, RZ, P1, !PT ;  /* 0x0000000a27277c10 */ /* 0x004fca0008ffe4ff */
        /* <DEDUP_REMOVED lines=8> */
[----:B--2---:R-:W-:Y:S01]  /*73da0*/  IMAD.MOV.U32 R3, RZ, RZ, R41 ;  /* 0x000000ffff037224 */ /* 0x004fe200078e0029 */
[----:B---3--:R-:W-:-:S02]  /*73db0*/  IADD3 R6, P1, R6, UR11, RZ ;  /* 0x0000000b06067c10 */ /* 0x008fc4000ff3e0ff */
[----:B-1----:R-:W2:Y:S01]  /*73dc0*/  LDL.LU R41, [R1+0x1240] ;  /* 0x0012400001297983 */ /* 0x002ea20000300800 */
[----:B------:R-:W-:Y:S01]  /*73dd0*/  IMAD.MOV.U32 R2, RZ, RZ, R38 ;  /* 0x000000ffff027224 */ /* 0x000fe200078e0026 */
[----:B----4-:R-:W-:Y:S02]  /*73de0*/  IADD3 R7, P2, R7, UR11, RZ ;  /* 0x0000000b07077c10 */ /* 0x010fe4000ff5e0ff */
[----:B------:R-:W3:Y:S04]  /*73df0*/  LDL.LU R38, [R1+0x1280] ;  /* 0x0012800001267983 */ /* 0x000ee80000300800 */
        /* <DEDUP_REMOVED lines=9> */
[----:B-1----:R-:W3:Y:S04]  /*73e90*/  LDL.LU R37, [R1+0x12c4] ;  /* 0x0012c40001257983 */ /* 0x002ee80000300800 */
[----:B------:R1:W-:Y:S04]  /*73ea0*/  STL [R1+0x1180], R42 ;  /* 0x0011802a01007387 */ /* 0x0003e80000100800 */
[----:B------:R-:W3:Y:S01]  /*73eb0*/  LDL.LU R6, [R1+0x1304] ;  /* 0x0013040001067983 */ /* 0x000ee20000300800 */
[----:B------:R-:W-:Y:S01]  /*73ec0*/  IADD3 R36, P1, R36, UR11, RZ ;  /* 0x0000000b24247c10 */ /* 0x000fe2000ff3e0ff */
[----:B----4-:R-:W-:Y:S01]  /*73ed0*/  IMAD.MOV.U32 R3, RZ, RZ, R42 ;  /* 0x000000ffff037224 */ /* 0x010fe200078e002a */
[----:B------:R-:W-:Y:S01]  /*73ee0*/  IADD3 R4, P2, R4, UR11, RZ ;  /* 0x0000000b04047c10 */ /* 0x000fe2000ff5e0ff */
[----:B-1----:R-:W4:Y:S01]  /*73ef0*/  LDL.LU R42, [R1+0x12c0] ;  /* 0x0012c000012a7983 */ /* 0x002f220000300800 */
[----:B------:R-:W-:-:S03]  /*73f00*/  IMAD.MOV.U32 R2, RZ, RZ, R7 ;  /* 0x000000ffff027224 */ /* 0x000fc600078e0007 */
[----:B------:R-:W4:Y:S04]  /*73f10*/  LDL.LU R7, [R1+0x1300] ;  /* 0x0013000001077983 */ /* 0x000f280000300800 */
[----:B------:R1:W-:Y:S04]  /*73f20*/  STL [R1+0x11c4], R36 ;  /* 0x0011c42401007387 */ /* 0x0003e80000100800 */
[----:B------:R1:W-:Y:S01]  /*73f30*/  LDGSTS.E [R0+0x33600], [R2.64], P0 ;  /* 0x3360000002007fae */ /* 0x0003e2000812184c */
[----:B------:R-:W-:-:S05]  /*73f40*/  IADD3.X R43, R43, UR10, RZ, P1, !PT ;  /* 0x0000000a2b2b7c10 */ /* 0x000fca0008ffe4ff */
[----:B------:R1:W-:Y:S01]  /*73f50*/  STL [R1+0x11c0], R43 ;  /* 0x0011c02b01007387 */ /* 0x0003e20000100800 */
[----:B------:R-:W-:-:S03]  /*73f60*/  IADD3.X R40, R40, UR10, RZ, P2, !PT ;  /* 0x0000000a28287c10 */ /* 0x000fc600097fe4ff */
[----:B------:R1:W-:Y:S02]  /*73f70*/  STL [R1+0x1204], R4 ;  /* 0x0012040401007387 */ /* 0x0003e40000100800 */
[----:B-1----:R-:W-:Y:S02]  /*73f80*/  IMAD.MOV.U32 R2, RZ, RZ, R36 ;  /* 0x000000ffff027224 */ /* 0x002fe400078e0024 */
[----:B------:R-:W4:Y:S04]  /*73f90*/  LDL.LU R74, [R1+0x1344] ;  /* 0x00134400014a7983 */ /* 0x000f280000300800 */
[----:B------:R1:W-:Y:S04]  /*73fa0*/  STL [R1+0x1200], R40 ;  /* 0x0012002801007387 */ /* 0x0003e80000100800 */
[----:B------:R-:W4:Y:S04]  /*73fb0*/  LDL.LU R36, [R1+0x1384] ;  /* 0x0013840001247983 */ /* 0x000f280000300800 */
[----:B------:R-:W4:Y:S01]  /*73fc0*/  LDL.LU R75, [R1+0x1340] ;  /* 0x00134000014b7983 */ /* 0x000f220000300800 */
[----:B------:R-:W-:-:S03]  /*73fd0*/  IMAD.MOV.U32 R3, RZ, RZ, R43 ;  /* 0x000000ffff037224 */ /* 0x000fc600078e002b */
[----:B------:R-:W4:Y:S04]  /*73fe0*/  LDL.LU R43, [R1+0x1380] ;  /* 0x00138000012b7983 */ /* 0x000f280000300800 */
[----:B------:R1:W-:Y:S02]  /*73ff0*/  LDGSTS.E [R0+0x34600], [R2.64], P0 ;  /* 0x3460000002007fae */ /* 0x0003e4000812184c */
[----:B-1----:R-:W-:Y:S01]  /*74000*/  IMAD.MOV.U32 R2, RZ, RZ, R4 ;  /* 0x000000ffff027224 */ /* 0x002fe200078e0004 */
[----:B------:R-:W-:Y:S01]  /*74010*/  MOV R3, R40 ;  /* 0x0000002800037202 */ /* 0x000fe20000000f00 */
        /* <DEDUP_REMOVED lines=16> */
[----:B-1----:R-:W-:-:S02]  /*74120*/  IMAD.MOV.U32 R2, RZ, RZ, R5 ;  /* 0x000000ffff027224 */ /* 0x002fc400078e0005 */
[----:B------:R-:W-:Y:S01]  /*74130*/  IMAD.MOV.U32 R3, RZ, RZ, R38 ;  /* 0x000000ffff037224 */ /* 0x000fe200078e0026 */
[----:B--2---:R-:W2:Y:S04]  /*74140*/  LDL.LU R5, [R1+0x1444] ;  /* 0x0014440001057983 */ /* 0x004ea80000300800 */
[----:B------:R1:W-:Y:S04]  /*74150*/  LDGSTS.E [R0+0x37600], [R2.64], P0 ;  /* 0x3760000002007fae */ /* 0x0003e8000812184c */
[----:B-----5:R-:W5:Y:S01]  /*74160*/  LDL.LU R38, [R1+0x1484] ;  /* 0x0014840001267983 */ /* 0x020f620000300800 */
[----:B------:R-:W-:-:S05]  /*74170*/  IADD3 R37, P1, R37, UR11, RZ ;  /* 0x0000000b25257c10 */ /* 0x000fca000ff3e0ff */
[----:B-1----:R-:W-:Y:S01]  /*74180*/  IMAD.MOV.U32 R2, RZ, RZ, R37 ;  /* 0x000000ffff027224 */ /* 0x002fe200078e0025 */
[----:B------:R-:W-:Y:S01]  /*74190*/  IADD3 R6, P2, R6, UR11, RZ ;  /* 0x0000000b06067c10 */ /* 0x000fe2000ff5e0ff */
[----:B------:R1:W-:Y:S01]  /*741a0*/  STL [R1+0x12c4], R37 ;  /* 0x0012c42501007387 */ /* 0x0003e20000100800 */
[----:B----4-:R-:W-:-:S04]  /*741b0*/  IADD3.X R42, R42, UR10, RZ, P1, !PT ;  /* 0x0000000a2a2a7c10 */ /* 0x010fc80008ffe4ff */
[----:B------:R-:W-:Y:S01]  /*741c0*/  MOV R3, R42 ;  /* 0x0000002a00037202 */ /* 0x000fe20000000f00 */
[----:B------:R4:W-:Y:S01]  /*741d0*/  STL [R1+0x12c0], R42 ;  /* 0x0012c02a01007387 */ /* 0x0009e20000100800 */
[----:B------:R-:W-:-:S03]  /*741e0*/  IADD3.X R7, R7, UR10, RZ, P2, !PT ;  /* 0x0000000a07077c10 */ /* 0x000fc600097fe4ff */
[----:B------:R4:W-:Y:S04]  /*741f0*/  STL [R1+0x1304], R6 ;  /* 0x0013040601007387 */ /* 0x0009e80000100800 */
[----:B-1----:R-:W5:Y:S04]  /*74200*/  LDL.LU R37, [R1+0x1440] ;  /* 0x0014400001257983 */ /* 0x002f680000300800 */
[----:B------:R1:W-:Y:S04]  /*74210*/  LDGSTS.E [R0+0x38600], [R2.64], P0 ;  /* 0x3860000002007fae */ /* 0x0003e8000812184c */
[----:B------:R4:W-:Y:S04]  /*74220*/  STL [R1+0x1300], R7 ;  /* 0x0013000701007387 */ /* 0x0009e80000100800 */
[----:B----4-:R-:W5:Y:S01]  /*74230*/  LDL.LU R42, [R1+0x1480] ;  /* 0x00148000012a7983 */ /* 0x010f620000300800 */
[----:B-1----:R-:W-:-:S02]  /*74240*/  IMAD.MOV.U32 R2, RZ, RZ, R6 ;  /* 0x000000ffff027224 */ /* 0x002fc400078e0006 */
[----:B------:R-:W-:Y:S01]  /*74250*/  IMAD.MOV.U32 R3, RZ, RZ, R7 ;  /* 0x000000ffff037224 */ /* 0x000fe200078e0007 */
[----:B------:R-:W5:Y:S01]  /*74260*/  LDL.LU R6, [R1+0x4b0] ;  /* 0x0004b00001067983 */ /* 0x000f620000300800 */
[----:B------:R-:W-:-:S03]  /*74270*/  IADD3 R74, P1, R74, UR11, RZ ;  /* 0x0000000b4a4a7c10 */ /* 0x000fc6000ff3e0ff */
[----:B------:R1:W-:Y:S04]  /*74280*/  LDGSTS.E [R0+0x39600], [R2.64], P0 ;  /* 0x3960000002007fae */ /* 0x0003e8000812184c */
[----:B------:R-:W5:Y:S01]  /*74290*/  LDL.LU R7, [R1+0x4f0] ;  /* 0x0004f00001077983 */ /* 0x000f620000300800 */
[----:B------:R-:W-:Y:S02]  /*742a0*/  IADD3 R36, P2, R36, UR11, RZ ;  /* 0x0000000b24247c10 */ /* 0x000fe4000ff5e0ff */
[----:B------:R-:W-:Y:S01]  /*742b0*/  IADD3.X R75, R75, UR10, RZ, P1, !PT ;  /* 0x0000000a4b4b7c10 */ /* 0x000fe20008ffe4ff */
[----:B-1----:R-:W-:Y:S01]  /*742c0*/  IMAD.MOV.U32 R2, RZ, RZ, R74 ;  /* 0x000000ffff027224 */ /* 0x002fe200078e004a */
[----:B------:R-:W-:-:S03]  /*742d0*/  IADD3.X R43, R43, UR10, RZ, P2, !PT ;  /* 0x0000000a2b2b7c10 */ /* 0x000fc600097fe4ff */
        /* <DEDUP_REMOVED lines=8> */
[----:B------:R-:W-:-:S03]  /*74360*/  MOV R3, R43 ;  /* 0x0000002b00037202 */ /* 0x000fc60000000f00 */
[----:B------:R-:W5:Y:S01]  /*74370*/  LDL.LU R43, [R1+0x4ec] ;  /* 0x0004ec00012b7983 */ /* 0x000f620000300800 */
[----:B------:R-:W-:Y:S02]  /*74380*/  IADD3 R4, P1, R4, UR11, RZ ;  /* 0x0000000b04047c10 */ /* 0x000fe4000ff3e0ff */
[----:B------:R-:W-:Y:S01]  /*74390*/  IADD3 R40, P2, R40, UR11, RZ ;  /* 0x0000000b28287c10 */ /* 0x000fe2000ff5e0ff */
[----:B------:R-:W1:Y:S04]  /*743a0*/  S2R R76, SR_TID.X ;  /* 0x00000000004c7919 */ /* 0x000e680000002100 */
[----:B------:R1:W-:Y:S04]  /*743b0*/  LDGSTS.E [R0+0x3b600], [R2.64], P0 ;  /* 0x3b60000002007fae */ /* 0x0003e8000812184c */
[----:B------:R1:W-:Y:S02]  /*743c0*/  STL [R1+0x13c4], R4 ;  /* 0x0013c40401007387 */ /* 0x0003e40000100800 */
        /* <DEDUP_REMOVED lines=13> */
[----:B--2---:R-:W-:Y:S01]  /*744a0*/  IADD3 R5, P1, R5, UR11, RZ ;  /* 0x0000000b05057c10 */ /* 0x004fe2000ff3e0ff */
[----:B---3--:R-:W-:-:S02]  /*744b0*/  IMAD.MOV.U32 R2, RZ, RZ, R40 ;  /* 0x000000ffff027224 */ /* 0x008fc400078e0028 */
[----:B------:R-:W2:Y:S01]  /*744c0*/  LDL.LU R40, [R1+0x52c] ;  /* 0x00052c0001287983 */ /* 0x000ea20000300800 */
[----:B------:R-:W-:-:S03]  /*744d0*/  IMAD.MOV.U32 R3, RZ, RZ, R41 ;  /* 0x000000ffff037224 */ /* 0x000fc600078e0029 */
[----:B------:R-:W3:Y:S01]  /*744e0*/  LDL.LU R41, [R1+0x56c] ;  /* 0x00056c0001297983 */ /* 0x000ee20000300800 */
        /* <DEDUP_REMOVED lines=10> */
[----:B-1----:R-:W3:Y:S01]  /*74590*/  LDL.LU R37, [R1+0x5b0] ;  /* 0x0005b00001257983 */ /* 0x002ee20000300800 */
[----:B------:R-:W-:-:S03]  /*745a0*/  IADD3 R6, P1, R6, UR11, RZ ;  /* 0x0000000b06067c10 */ /* 0x000fc6000ff3e0ff */
[----:B------:R1:W-:Y:S04]  /*745b0*/  STL [R1+0x1480], R42 ;  /* 0x0014802a01007387 */ /* 0x0003e80000100800 */
[----:B------:R-:W3:Y:S01]  /*745c0*/  LDL.LU R5, [R1+0x5f0] ;  /* 0x0005f00001057983 */ /* 0x000ee20000300800 */
[----:B-----5:R-:W-:Y:S02]  /*745d0*/  IMAD.MOV.U32 R2, RZ, RZ, R38 ;  /* 0x000000ffff027224 */ /* 0x020fe400078e0026 */
[----:B------:R-:W-:Y:S02]  /*745e0*/  IMAD.MOV.U32 R3, RZ, RZ, R42 ;  /* 0x000000ffff037224 */ /* 0x000fe400078e002a */
[----:B-1----:R-:W5:Y:S01]  /*745f0*/  LDL.LU R42, [R1+0x5ac] ;  /* 0x0005ac00012a7983 */ /* 0x002f620000300800 */
[----:B------:R-:W-:-:S03]  /*74600*/  IADD3 R7, P2, R7, UR11, RZ ;  /* 0x0000000b07077c10 */ /* 0x000fc6000ff5e0ff */
[----:B------:R-:W5:Y:S04]  /*74610*/  LDL.LU R38, [R1+0x5ec] ;  /* 0x0005ec0001267983 */ /* 0x000f680000300800 */
[----:B------:R1:W-:Y:S04]  /*74620*/  LDGSTS.E [R0+0x3f600], [R2.64], P0 ;  /* 0x3f60000002007fae */ /* 0x0003e8000812184c */
[----:B------:R-:W-:Y:S01]  /*74630*/  STL [R1+0x4b0], R6 ;  /* 0x0004b00601007387 */ /* 0x000fe20000100800 */
[----:B-1----:R-:W-:Y:S01]  /*74640*/  IMAD.U32 R0, RZ, RZ, UR8 ;  /* 0x00000008ff007e24 */ /* 0x002fe2000f8e00ff */
[----:B------:R-:W-:-:S02]  /*74650*/  MOV R2, R6 ;  /* 0x0000000600027202 */ /* 0x000fc40000000f00 */
[----:B------:R-:W-:Y:S01]  /*74660*/  STL [R1+0x4f0], R7 ;  /* 0x0004f00701007387 */ /* 0x000fe20000100800 */
        /* <DEDUP_REMOVED lines=8> */
[----:B------:R-:W-:-:S03]  /*746f0*/  IMAD.MOV.U32 R3, RZ, RZ, R43 ;  /* 0x000000ffff037224 */ /* 0x000fc600078e002b */
        /* <DEDUP_REMOVED lines=20> */
[----:B------:R-:W-:-:S03]  /*74840*/  MOV R2, R39 ;  /* 0x0000002700027202 */ /* 0x000fc60000000f00 */
[----:B------:R-:W2:Y:S04]  /*74850*/  LDL.LU R39, [R1+0x6ec] ;  /* 0x0006ec0001277983 */ /* 0x000ea80000300800 */
[----:B------:R1:W-:Y:S01]  /*74860*/  LDGSTS.E [R0+0x3800], [R2.64], P0 ;  /* 0x0380000002007fae */ /* 0x0003e2000812184c */
[----:B------:R-:W-:Y:S02]  /*74870*/  IADD3 R37, P1, R37, UR11, RZ ;  /* 0x0000000b25257c10 */ /* 0x000fe4000ff3e0ff */
[----:B------:R-:W-:-:S03]  /*74880*/  IADD3 R5, P2, R5, UR11, RZ ;  /* 0x0000000b05057c10 */ /* 0x000fc6000ff5e0ff */
[----:B------:R5:W-:Y:S02]  /*74890*/  STL [R1+0x5b0], R37 ;  /* 0x0005b02501007387 */ /* 0x000be40000100800 */
[----:B-----5:R-:W-:Y:S01]  /*748a0*/  IADD3.X R42, R42, UR10, RZ, P1, !PT ;  /* 0x0000000a2a2a7c10 */ /* 0x020fe20008ffe4ff */
        /* <DEDUP_REMOVED lines=19> */
[----:B------:R-:W-:Y:S02]  /*749e0*/  IADD3.X R43, R43, UR10, RZ, P1, !PT ;  /* 0x0000000a2b2b7c10 */ /* 0x000fe40008ffe4ff */
[----:B-1----:R-:W-:Y:S02]  /*749f0*/  MOV R2, R36 ;  /* 0x0000002400027202 */ /* 0x002fe40000000f00 */
[----:B------:R-:W-:Y:S01]  /*74a00*/  IADD3.X R7, R7, UR10, RZ, P2, !PT ;  /* 0x0000000a07077c10 */ /* 0x000fe200097fe4ff */
[----:B------:R1:W-:Y:S04]  /*74a10*/  STL [R1+0x62c], R43 ;  /* 0x00062c2b01007387 */ /* 0x0003e80000100800 */
[----:B------:R1:W-:Y:S04]  /*74a20*/  STL [R1+0x670], R6 ;  /* 0x0006700601007387 */ /* 0x0003e80000100800 */
[----:B------:R-:W5:Y:S01]  /*74a30*/  LDL.LU R36, [R1+0x7ac] ;  /* 0x0007ac0001247983 */ /* 0x000f620000300800 */
[----:B------:R-:W-:-:S03]  /*74a40*/  IMAD.MOV.U32 R3, RZ, RZ, R43 ;  /* 0x000000ffff037224 */ /* 0x000fc600078e002b */
[----:B------:R1:W-:Y:S04]  /*74a50*/  STL [R1+0x66c], R7 ;  /* 0x00066c0701007387 */ /* 0x0003e80000100800 */
[----:B-1----:R-:W5:Y:S04]  /*74a60*/  LDL.LU R43, [R1+0x7ec] ;  /* 0x0007ec00012b7983 */ /* 0x002f680000300800 */
        /* <DEDUP_REMOVED lines=18> */
[----:B------:R1:W-:Y:S02]  /*74b90*/  LDGSTS.E [R0+0x8800], [R2.64], P0 ;  /* 0x0880000002007fae */ /* 0x0003e4000812184c */
[----:B-1----:R-:W-:Y:S01]  /*74ba0*/  MOV R2, R4 ;  /* 0x0000000400027202 */ /* 0x002fe20000000f00 */
[----:B------:R-:W-:-:S02]  /*74bb0*/  IMAD.MOV.U32 R3, RZ, RZ, R39 ;  /* 0x000000ffff037224 */ /* 0x000fc400078e0027 */
[----:B---3--:R-:W3:Y:S04]  /*74bc0*/  LDL.LU R39, [R1+0x8b0] ;  /* 0x0008b00001277983 */ /* 0x008ee80000300800 */
[----:B------:R-:W3:Y:S04]  /*74bd0*/  LDL.LU R4, [R1+0x90c] ;  /* 0x00090c0001047983 */ /* 0x000ee80000300800 */
[----:B------:R1:W-:Y:S01]  /*74be0*/  LDGSTS.E [R0+0x9800], [R2.64], P0 ;  /* 0x0980000002007fae */ /* 0x0003e2000812184c */
[----:B------:R-:W-:-:S05]  /*74bf0*/  IADD3 R37, P1, R37, UR11, RZ ;  /* 0x0000000b25257c10 */ /* 0x000fca000ff3e0ff */
[----:B------:R-:W-:Y:S01]  /*74c00*/  STL [R1+0x730], R37 ;  /* 0x0007302501007387 */ /* 0x000fe20000100800 */
[----:B------:R-:W-:Y:S02]  /*74c10*/  IADD3 R74, P2, R74, UR11, RZ ;  /* 0x0000000b4a4a7c10 */ /* 0x000fe4000ff5e0ff */
[----:B------:R-:W-:Y:S01]  /*74c20*/  IADD3.X R42, R42, UR10, RZ, P1, !PT ;  /* 0x0000000a2a2a7c10 */ /* 0x000fe20008ffe4ff */
[----:B-1----:R-:W-:-:S04]  /*74c30*/  IMAD.MOV.U32 R2, RZ, RZ, R37 ;  /* 0x000000ffff027224 */ /* 0x002fc800078e0025 */
[----:B------:R-:W-:Y:S01]  /*74c40*/  IMAD.MOV.U32 R3, RZ, RZ, R42 ;  /* 0x000000ffff037224 */ /* 0x000fe200078e002a */
[----:B------:R1:W-:Y:S01]  /*74c50*/  STL [R1+0x72c], R42 ;  /* 0x00072c2a01007387 */ /* 0x0003e20000100800 */
[----:B------:R-:W-:-:S03]  /*74c60*/  IADD3.X R75, R75, UR10, RZ, P2, !PT ;  /* 0x0000000a4b4b7c10 */ /* 0x000fc600097fe4ff */
[----:B------:R-:W-:Y:S04]  /*74c70*/  STL [R1+0x770], R74 ;  /* 0x0007704a01007387 */ /* 0x000fe80000100800 */
[----:B------:R5:W-:Y:S04]  /*74c80*/  LDGSTS.E [R0+0xa800], [R2.64], P0 ;  /* 0x0a80000002007fae */ /* 0x000be8000812184c */
[----:B-1----:R-:W3:Y:S01]  /*74c90*/  LDL.LU R42, [R1+0x8ac] ;  /* 0x0008ac00012a7983 */ /* 0x002ee20000300800 */
[----:B-----5:R-:W-:-:S03]  /*74ca0*/  IADD3 R5, P1, R5, UR11, RZ ;  /* 0x0000000b05057c10 */ /* 0x020fc6000ff3e0ff */
[----:B------:R-:W-:Y:S01]  /*74cb0*/  STL [R1+0x76c], R75 ;  /* 0x00076c4b01007387 */ /* 0x000fe20000100800 */
[----:B------:R-:W-:Y:S01]  /*74cc0*/  IADD3 R38, P2, R38, UR11, RZ ;  /* 0x0000000b26267c10 */ /* 0x000fe2000ff5e0ff */
[----:B------:R-:W-:Y:S02]  /*74cd0*/  IMAD.MOV.U32 R2, RZ, RZ, R74 ;  /* 0x000000ffff027224 */ /* 0x000fe400078e004a */
[----:B------:R-:W5:Y:S01]  /*74ce0*/  LDL.LU R37, [R1+0x908] ;  /* 0x0009080001257983 */ /* 0x000f620000300800 */
[----:B------:R-:W-:-:S03]  /*74cf0*/  IMAD.MOV.U32 R3, RZ, RZ, R75 ;  /* 0x000000ffff037224 */ /* 0x000fc600078e004b */
[----:B------:R-:W-:Y:S04]  /*74d00*/  STL [R1+0x7b0], R5 ;  /* 0x0007b00501007387 */ /* 0x000fe80000100800 */
[----:B------:R1:W-:Y:S02]  /*74d10*/  LDGSTS.E [R0+0xb800], [R2.64], P0 ;  /* 0x0b80000002007fae */ /* 0x0003e4000812184c */
[----:B-1----:R-:W-:Y:S02]  /*74d20*/  MOV R2, R5 ;  /* 0x0000000500027202 */ /* 0x002fe40000000f00 */
        /* <DEDUP_REMOVED lines=9> */
[----:B------:R-:W-:-:S03]  /*74dc0*/  IMAD.MOV.U32 R3, RZ, RZ, R43 ;  /* 0x000000ffff037224 */ /* 0x000fc600078e002b */
        /* <DEDUP_REMOVED lines=20> */
[----:B------:R-:W-:Y:S02]  /*74f10*/  MOV R2, R7 ;  /* 0x0000000700027202 */ /* 0x000fe40000000f00 */
[----:B------:R-:W-:Y:S01]  /*74f20*/  IADD3 R4, P2, R4, UR11, RZ ;  /* 0x0000000b04047c10 */ /* 0x000fe2000ff5e0ff */
[----:B------:R-:W3:Y:S04]  /*74f30*/  LDL.LU R7, [R1+0xa08] ;  /* 0x000a080001077983 */ /* 0x000ee80000300800 */
[----:B------:R1:W-:Y:S04]  /*74f40*/  STL [R1+0x8b0], R39 ;  /* 0x0008b02701007387 */ /* 0x0003e80000100800 */
[----:B------:R1:W-:Y:S02]  /*74f50*/  LDGSTS.E [R0+0xf800], [R2.64], P0 ;  /* 0x0f80000002007fae */ /* 0x0003e4000812184c */
[----:B-1----:R-:W-:Y:S01]  /*74f60*/  IMAD.MOV.U32 R2, RZ, RZ, R39 ;  /* 0x000000ffff027224 */ /* 0x002fe200078e0027 */
[----:B------:R-:W-:-:S05]  /*74f70*/  IADD3.X R42, R42, UR10, RZ, P1, !PT ;  /* 0x0000000a2a2a7c10 */ /* 0x000fca0008ffe4ff */
[----:B------:R1:W-:Y:S01]  /*74f80*/  STL [R1+0x8ac], R42 ;  /* 0x0008ac2a01007387 */ /* 0x0003e20000100800 */
[----:B-----5:R-:W-:-:S03]  /*74f90*/  IADD3.X R37, R37, UR10, RZ, P2, !PT ;  /* 0x0000000a25257c10 */ /* 0x020fc600097fe4ff */
[----:B------:R5:W-:Y:S01]  /*74fa0*/  STL [R1+0x90c], R4 ;  /* 0x00090c0401007387 */ /* 0x000be20000100800 */
[----:B------:R-:W-:-:S03]  /*74fb0*/  IMAD.MOV.U32 R3, RZ, RZ, R42 ;  /* 0x000000ffff037224 */ /* 0x000fc600078e002a */
        /* <DEDUP_REMOVED lines=8> */
[----:B-----5:R-:W5:Y:S04]  /*75040*/  LDL.LU R4, [R1+0xacc] ;  /* 0x000acc0001047983 */ /* 0x020f680000300800 */
[----:B------:R-:W5:Y:S04]  /*75050*/  LDL.LU R37, [R1+0xb0c] ;  /* 0x000b0c0001257983 */ /* 0x000f680000300800 */
[----:B------:R1:W-:Y:S01]  /*75060*/  LDGSTS.E [R0+0x11800], [R2.64], P0 ;  /* 0x1180000002007fae */ /* 0x0003e2000812184c */
[----:B------:R-:W-:-:S05]  /*75070*/  IADD3 R36, P1, R36, UR11, RZ ;  /* 0x0000000b24247c10 */ /* 0x000fca000ff3e0ff */
[----:B------:R1:W-:Y:S01]  /*75080*/  STL [R1+0x94c], R36 ;  /* 0x00094c2401007387 */ /* 0x0003e20000100800 */
[----:B------:R-:W-:Y:S02]  /*75090*/  IADD3 R5, P2, R5, UR11, RZ ;  /* 0x0000000b05057c10 */ /* 0x000fe4000ff5e0ff */
        /* <DEDUP_REMOVED lines=146> */
[----:B------:R1:W-:Y:S01]  /*759c0*/  STL [R1+0xd48], R42 ;  /* 0x000d482a01007387 */ /* 0x0003e20000100800 */
[----:B------:R-:W-:Y:S01]  /*759d0*/  IMAD.MOV.U32 R3, RZ, RZ, R42 ;  /* 0x000000ffff037224 */ /* 0x000fe200078e002a */
[----:B------:R-:W-:Y:S02]  /*759e0*/  IADD3.X R75, R75, UR10, RZ, P2, !PT ;  /* 0x0000000a4b4b7c10 */ /* 0x000fe400097fe4ff */
[----:B------:R-:W-:Y:S04]  /*759f0*/  STL [R1+0xd8c], R74 ;  /* 0x000d8c4a01007387 */ /* 0x000fe80000100800 */
[----:B------:R5:W-:Y:S04]  /*75a00*/  LDGSTS.E [R0+0x22800], [R2.64], P0 ;  /* 0x2280000002007fae */ /* 0x000be8000812184c */
[----:B-1----:R-:W3:Y:S01]  /*75a10*/  LDL.LU R42, [R1+0xec8] ;  /* 0x000ec800012a7983 */ /* 0x002ee20000300800 */
[----:B-----5:R-:W-:-:S03]  /*75a20*/  IADD3 R6, P1, R6, UR11, RZ ;  /* 0x0000000b06067c10 */ /* 0x020fc6000ff3e0ff */
[----:B------:R-:W-:Y:S01]  /*75a30*/  STL [R1+0xd88], R75 ;  /* 0x000d884b01007387 */ /* 0x000fe20000100800 */
[----:B------:R-:W-:-:S03]  /*75a40*/  IADD3 R39, P2, R39, UR11, RZ ;  /* 0x0000000b27277c10 */ /* 0x000fc6000ff5e0ff */
[----:B------:R-:W5:Y:S01]  /*75a50*/  LDL.LU R7, [R1+0xf08] ;  /* 0x000f080001077983 */ /* 0x000f620000300800 */
[----:B------:R-:W-:Y:S02]  /*75a60*/  IMAD.MOV.U32 R2, RZ, RZ, R74 ;  /* 0x000000ffff027224 */ /* 0x000fe400078e004a */
[----:B------:R-:W-:Y:S01]  /*75a70*/  IMAD.MOV.U32 R3, RZ, RZ, R75 ;  /* 0x000000ffff037224 */ /* 0x000fe200078e004b */
[----:B------:R-:W-:Y:S04]  /*75a80*/  STL [R1+0xdcc], R6 ;  /* 0x000dcc0601007387 */ /* 0x000fe80000100800 */
[----:B------:R1:W-:Y:S02]  /*75a90*/  LDGSTS.E [R0+0x23800], [R2.64], P0 ;  /* 0x2380000002007fae */ /* 0x0003e4000812184c */
[----:B-1----:R-:W-:-:S02]  /*75aa0*/  MOV R2, R6 ;  /* 0x0000000600027202 */ /* 0x002fc40000000f00 */
        /* <DEDUP_REMOVED lines=100> */
[----:B------:R-:W-:Y:S04]  /*760f0*/  STL [R1+0x1088], R75 ;  /* 0x0010884b01007387 */ /* 0x000fe80000100800 */
[----:B------:R-:W5:Y:S01]  /*76100*/  LDL.LU R38, [R1+0x1208] ;  /* 0x0012080001267983 */ /* 0x000f620000300800 */
[----:B------:R-:W-:Y:S02]  /*76110*/  IMAD.MOV.U32 R2, RZ, RZ, R74 ;  /* 0x000000ffff027224 */ /* 0x000fe400078e004a */
[----:B------:R-:W-:Y:S01]  /*76120*/  IMAD.MOV.U32 R3, RZ, RZ, R75 ;  /* 0x000000ffff037224 */ /* 0x000fe200078e004b */
[----:B------:R-:W-:Y:S01]  /*76130*/  IADD3 R7, P2, R7, UR11, RZ ;  /* 0x0000000b07077c10 */ /* 0x000fe2000ff5e0ff */
        /* <DEDUP_REMOVED lines=42> */
[----:B------:R5:W-:Y:S04]  /*763e0*/  STL [R1+0x120c], R4 ;  /* 0x00120c0401007387 */ /* 0x000be80000100800 */
[----:B------:R-:W3:Y:S01]  /*763f0*/  LDL.LU R74, [R1+0x134c] ;  /* 0x00134c00014a7983 */ /* 0x000ee20000300800 */
[----:B------:R-:W-:-:S03]  /*76400*/  IMAD.MOV.U32 R3, RZ, RZ, R42 ;  /* 0x000000ffff037224 */ /* 0x000fc600078e002a */
[----:B------:R1:W-:Y:S04]  /*76410*/  STL [R1+0x1208], R38 ;  /* 0x0012082601007387 */ /* 0x0003e80000100800 */
[----:B------:R-:W3:Y:S04]  /*76420*/  LDL.LU R37, [R1+0x138c] ;  /* 0x00138c0001257983 */ /* 0x000ee80000300800 */
[----:B------:R-:W3:Y:S04]  /*76430*/  LDL.LU R75, [R1+0x1348] ;  /* 0x00134800014b7983 */ /* 0x000ee80000300800 */
[----:B------:R5:W-:Y:S04]  /*76440*/  LDGSTS.E [R0+0x34800], [R2.64], P0 ;  /* 0x3480000002007fae */ /* 0x000be8000812184c */
[----:B-1----:R-:W3:Y:S01]  /*76450*/  LDL.LU R42, [R1+0x1388] ;  /* 0x00138800012a7983 */ /* 0x002ee20000300800 */
[----:B-----5:R-:W-:-:S02]  /*76460*/  IMAD.MOV.U32 R2, RZ, RZ, R4 ;  /* 0x000000ffff027224 */ /* 0x020fc400078e0004 */
[----:B------:R-:W-:Y:S01]  /*76470*/  IMAD.MOV.U32 R3, RZ, RZ, R38 ;  /* 0x000000ffff037224 */ /* 0x000fe200078e0026 */
[----:B------:R-:W5:Y:S04]  /*76480*/  LDL.LU R4, [R1+0x13cc] ;  /* 0x0013cc0001047983 */ /* 0x000f680000300800 */
        /* <DEDUP_REMOVED lines=26> */
[----:B------:R1:W-:Y:S01]  /*76630*/  STL [R1+0x12c8], R41 ;  /* 0x0012c82901007387 */ /* 0x0003e20000100800 */
[----:B------:R-:W-:-:S03]  /*76640*/  IMAD.MOV.U32 R3, RZ, RZ, R41 ;  /* 0x000000ffff037224 */ /* 0x000fc600078e0029 */
[----:B------:R2:W-:Y:S04]  /*76650*/  STL [R1+0x130c], R6 ;  /* 0x00130c0601007387 */ /* 0x0005e80000100800 */
[----:B----4-:R-:W3:Y:S04]  /*76660*/  LDL.LU R40, [R1+0x1448] ;  /* 0x0014480001287983 */ /* 0x010ee80000300800 */
[----:B------:R4:W-:Y:S04]  /*76670*/  STL [R1+0x1308], R39 ;  /* 0x0013082701007387 */ /* 0x0009e80000100800 */
[----:B-1----:R-:W3:Y:S04]  /*76680*/  LDL.LU R41, [R1+0x1488] ;  /* 0x0014880001297983 */ /* 0x002ee80000300800 */
[----:B------:R1:W-:Y:S02]  /*76690*/  LDGSTS.E [R0+0x38800], [R2.64], P0 ;  /* 0x3880000002007fae */ /* 0x0003e4000812184c */
[----:B-1----:R-:W-:Y:S01]  /*766a0*/  MOV R2, R6 ;  /* 0x0000000600027202 */ /* 0x002fe20000000f00 */
[----:B------:R-:W-:Y:S01]  /*766b0*/  IMAD.MOV.U32 R3, RZ, RZ, R39 ;  /* 0x000000ffff037224 */ /* 0x000fe200078e0027 */
[----:B--2---:R-:W2:Y:S04]  /*766c0*/  LDL.LU R6, [R1+0x4b8] ;  /* 0x0004b80001067983 */ /* 0x004ea80000300800 */
[----:B------:R1:W-:Y:S04]  /*766d0*/  LDGSTS.E [R0+0x39800], [R2.64], P0 ;  /* 0x3980000002007fae */ /* 0x0003e8000812184c */
[----:B----4-:R-:W4:Y:S01]  /*766e0*/  LDL.LU R39, [R1+0x4f8] ;  /* 0x0004f80001277983 */ /* 0x010f220000300800 */
[----:B------:R-:W-:-:S05]  /*766f0*/  IADD3 R74, P1, R74, UR11, RZ ;  /* 0x0000000b4a4a7c10 */ /* 0x000fca000ff3e0ff */
[----:B-1----:R-:W-:Y:S01]  /*76700*/  IMAD.MOV.U32 R2, RZ, RZ, R74 ;  /* 0x000000ffff027224 */ /* 0x002fe200078e004a */
[----:B------:R-:W-:Y:S02]  /*76710*/  IADD3 R37, P2, R37, UR11, RZ ;  /* 0x0000000b25257c10 */ /* 0x000fe4000ff5e0ff */
[----:B------:R-:W-:Y:S01]  /*76720*/  IADD3.X R75, R75, UR10, RZ, P1, !PT ;  /* 0x0000000a4b4b7c10 */ /* 0x000fe20008ffe4ff */
[----:B------:R-:W-:Y:S04]  /*76730*/  STL [R1+0x134c], R74 ;  /* 0x00134c4a01007387 */ /* 0x000fe80000100800 */
[----:B------:R-:W-:Y:S01]  /*76740*/  IMAD.MOV.U32 R3, RZ, RZ, R75 ;  /* 0x000000ffff037224 */ /* 0x000fe200078e004b */
[----:B------:R-:W-:Y:S01]  /*76750*/  IADD3.X R42, R42, UR10, RZ, P2, !PT ;  /* 0x0000000a2a2a7c10 */ /* 0x000fe200097fe4ff */
[----:B------:R-:W-:Y:S04]  /*76760*/  STL [R1+0x1348], R75 ;  /* 0x0013484b01007387 */ /* 0x000fe80000100800 */
[----:B------:R1:W-:Y:S04]  /*76770*/  STL [R1+0x138c], R37 ;  /* 0x00138c2501007387 */ /* 0x0003e80000100800 */
[----:B------:R1:W-:Y:S01]  /*76780*/  LDGSTS.E [R0+0x3a800], [R2.64], P0 ;  /* 0x3a80000002007fae */ /* 0x0003e2000812184c */
[----:B-----5:R-:W-:-:S03]  /*76790*/  IADD3 R4, P1, R4, UR11, RZ ;  /* 0x0000000b04047c10 */ /* 0x020fc6000ff3e0ff */
[----:B------:R5:W-:Y:S01]  /*767a0*/  STL [R1+0x1388], R42 ;  /* 0x0013882a01007387 */ /* 0x000be20000100800 */
[----:B------:R-:W-:Y:S01]  /*767b0*/  IADD3 R38, P2, R38, UR11, RZ ;  /* 0x0000000b26267c10 */ /* 0x000fe2000ff5e0ff */
[----:B-1----:R-:W-:Y:S02]  /*767c0*/  IMAD.MOV.U32 R2, RZ, RZ, R37 ;  /* 0x000000ffff027224 */ /* 0x002fe400078e0025 */
[----:B------:R-:W4:Y:S01]  /*767d0*/  LDL.LU R37, [R1+0x4b4] ;  /* 0x0004b40001257983 */ /* 0x000f220000300800 */
[----:B------:R-:W-:-:S03]  /*767e0*/  IMAD.MOV.U32 R3, RZ, RZ, R42 ;  /* 0x000000ffff037224 */ /* 0x000fc600078e002a */
[----:B-----5:R-:W4:Y:S04]  /*767f0*/  LDL.LU R42, [R1+0x4f4] ;  /* 0x0004f400012a7983 */ /* 0x020f280000300800 */
[----:B------:R1:W-:Y:S04]  /*76800*/  LDGSTS.E [R0+0x3b800], [R2.64], P0 ;  /* 0x3b80000002007fae */ /* 0x0003e8000812184c */
[----:B------:R1:W-:Y:S02]  /*76810*/  STL [R1+0x13cc], R4 ;  /* 0x0013cc0401007387 */ /* 0x0003e40000100800 */
[----:B-1----:R-:W-:-:S02]  /*76820*/  MOV R2, R4 ;  /* 0x0000000400027202 */ /* 0x002fc40000000f00 */
[----:B------:R-:W-:-:S05]  /*76830*/  IADD3.X R36, R36, UR10, RZ, P1, !PT ;  /* 0x0000000a24247c10 */ /* 0x000fca0008ffe4ff */
        /* <DEDUP_REMOVED lines=10> */
[----:B------:R-:W-:-:S03]  /*768e0*/  IMAD.MOV.U32 R3, RZ, RZ, R43 ;  /* 0x000000ffff037224 */ /* 0x000fc600078e002b */
[----:B------:R-:W4:Y:S01]  /*768f0*/  LDL.LU R43, [R1+0x574] ;  /* 0x00057400012b7983 */ /* 0x000f220000300800 */
[----:B------:R-:W-:Y:S02]  /*76900*/  IADD3 R5, P1, R5, UR11, RZ ;  /* 0x0000000b05057c10 */ /* 0x000fe4000ff3e0ff */
[----:B------:R-:W-:Y:S01]  /*76910*/  IADD3 R7, P2, R7, UR11, RZ ;  /* 0x0000000b07077c10 */ /* 0x000fe2000ff5e0ff */
[----:B------:R1:W-:Y:S04]  /*76920*/  LDGSTS.E [R0+0x3d800], [R2.64], P0 ;  /* 0x3d80000002007fae */ /* 0x0003e8000812184c */
[----:B------:R-:W-:Y:S01]  /*76930*/  STL [R1+0x144c], R5 ;  /* 0x00144c0501007387 */ /* 0x000fe20000100800 */
[----:B------:R-:W-:Y:S01]  /*76940*/  LOP3.LUT R77, R77, 0x7f, RZ, 0xc0, !PT ;  /* 0x0000007f4d4d7812 */ /* 0x000fe200078ec0ff */
[----:B-1----:R-:W-:-:S04]  /*76950*/  IMAD.MOV.U32 R2, RZ, RZ, R5 ;  /* 0x000000ffff027224 */ /* 0x002fc800078e0005 */
        /* <DEDUP_REMOVED lines=12> */
[----:B------:R-:W-:-:S02]  /*76a20*/  MOV R2, R7 ;  /* 0x0000000700027202 */ /* 0x000fc40000000f00 */
[----:B-1----:R-:W3:Y:S01]  /*76a30*/  LDL.LU R41, [R1+0x5b4] ;  /* 0x0005b40001297983 */ /* 0x002ee20000300800 */
[----:B--2---:R-:W-:-:S03]  /*76a40*/  IADD3 R6, P1, R6, UR11, RZ ;  /* 0x0000000b06067c10 */ /* 0x004fc6000ff3e0ff */
[----:B------:R-:W2:Y:S01]  /*76a50*/  LDL.LU R7, [R1+0x5f4] ;  /* 0x0005f40001077983 */ /* 0x000ea20000300800 */
[----:B----4-:R-:W-:-:S03]  /*76a60*/  IADD3 R39, P2, R39, UR11, RZ ;  /* 0x0000000b27277c10 */ /* 0x010fc6000ff5e0ff */
[----:B------:R1:W-:Y:S04]  /*76a70*/  LDGSTS.E [R0+0x3f800], [R2.64], P0 ;  /* 0x3f80000002007fae */ /* 0x0003e8000812184c */
[----:B------:R-:W-:Y:S01]  /*76a80*/  STL [R1+0x4b8], R6 ;  /* 0x0004b80601007387 */ /* 0x000fe20000100800 */
[----:B-1----:R-:W-:-:S03]  /*76a90*/  IMAD.U32 R0, RZ, RZ, UR8 ;  /* 0x00000008ff007e24 */ /* 0x002fc6000f8e00ff */
[----:B------:R-:W-:Y:S01]  /*76aa0*/  STL [R1+0x4f8], R39 ;  /* 0x0004f82701007387 */ /* 0x000fe20000100800 */
[----:B------:R-:W-:Y:S02]  /*76ab0*/  IMAD.MOV.U32 R2, RZ, RZ, R6 ;  /* 0x000000ffff027224 */ /* 0x000fe400078e0006 */
[----:B------:R-:W-:Y:S01]  /*76ac0*/  IMAD R0, R0, 0x40000, R74 ;  /* 0x0004000000007824 */ /* 0x000fe200078e024a */
[----:B------:R-:W-:-:S04]  /*76ad0*/  IADD3.X R37, R37, UR10, RZ, P1, !PT ;  /* 0x0000000a25257c10 */ /* 0x000fc80008ffe4ff */
[----:B------:R-:W-:Y:S01]  /*76ae0*/  MOV R3, R37 ;  /* 0x0000002500037202 */ /* 0x000fe20000000f00 */
[----:B------:R1:W-:Y:S01]  /*76af0*/  STL [R1+0x4b4], R37 ;  /* 0x0004b42501007387 */ /* 0x0003e20000100800 */
[----:B------:R-:W-:-:S03]  /*76b00*/  IADD3.X R42, R42, UR10, RZ, P2, !PT ;  /* 0x0000000a2a2a7c10 */ /* 0x000fc600097fe4ff */
[----:B------:R4:W-:Y:S04]  /*76b10*/  LDGSTS.E [R0+0xa00], [R2.64], P0 ;  /* 0x00a0000002007fae */ /* 0x0009e8000812184c */
[----:B-1----:R-:W2:Y:S04]  /*76b20*/  LDL.LU R37, [R1+0x638] ;  /* 0x0006380001257983 */ /* 0x002ea80000300800 */
[----:B------:R-:W2:Y:S01]  /*76b30*/  LDL.LU R6, [R1+0x678] ;  /* 0x0006780001067983 */ /* 0x000ea20000300800 */
[----:B----4-:R-:W-:-:S03]  /*76b40*/  IMAD.MOV.U32 R3, RZ, RZ, R42 ;  /* 0x000000ffff037224 */ /* 0x010fc600078e002a */
[----:B------:R1:W-:Y:S01]  /*76b50*/  STL [R1+0x4f4], R42 ;  /* 0x0004f42a01007387 */ /* 0x0003e20000100800 */
[----:B------:R-:W-:-:S05]  /*76b60*/  IMAD.MOV.U32 R2, RZ, RZ, R39 ;  /* 0x000000ffff027224 */ /* 0x000fca00078e0027 */
[----:B------:R4:W-:Y:S04]  /*76b70*/  LDGSTS.E [R0+0x1a00], [R2.64], P0 ;  /* 0x01a0000002007fae */ /* 0x0009e8000812184c */
[----:B-1----:R-:W2:Y:S04]  /*76b80*/  LDL.LU R42, [R1+0x634] ;  /* 0x00063400012a7983 */ /* 0x002ea80000300800 */
[----:B------:R-:W2:Y:S01]  /*76b90*/  LDL.LU R39, [R1+0x674] ;  /* 0x0006740001277983 */ /* 0x000ea20000300800 */
[----:B------:R-:W-:-:S05]  /*76ba0*/  IADD3 R4, P1, R4, UR11, RZ ;  /* 0x0000000b04047c10 */ /* 0x000fca000ff3e0ff */
[----:B------:R-:W-:Y:S01]  /*76bb0*/  STL [R1+0x538], R4 ;  /* 0x0005380401007387 */ /* 0x000fe20000100800 */
[----:B----4-:R-:W-:Y:S01]  /*76bc0*/  IMAD.MOV.U32 R2, RZ, RZ, R4 ;  /* 0x000000ffff027224 */ /* 0x010fe200078e0004 */
[----:B------:R-:W-:Y:S02]  /*76bd0*/  IADD3 R36, P2, R36, UR11, RZ ;  /* 0x0000000b24247c10 */ /* 0x000fe4000ff5e0ff */
        /* <DEDUP_REMOVED lines=9> */
[----:B----4-:R-:W-:-:S03]  /*76c70*/  MOV R3, R43 ;  /* 0x0000002b00037202 */ /* 0x010fc60000000f00 */
        /* <DEDUP_REMOVED lines=19> */
[----:B-1----:R-:W-:-:S02]  /*76db0*/  IMAD.MOV.U32 R2, RZ, RZ, R5 ;  /* 0x000000ffff027224 */ /* 0x002fc400078e0005 */
        /* <DEDUP_REMOVED lines=11> */
[----:B------:R-:W-:-:S03]  /*76e70*/  MOV R3, R42 ;  /* 0x0000002a00037202 */ /* 0x000fc60000000f00 */
[----:B------:R1:W-:Y:S04]  /*76e80*/  STL [R1+0x678], R6 ;  /* 0x0006780601007387 */ /* 0x0003e80000100800 */
[----:B------:R-:W5:Y:S04]  /*76e90*/  LDL.LU R37, [R1+0x7b4] ;  /* 0x0007b40001257983 */ /* 0x000f680000300800 */
        /* <DEDUP_REMOVED lines=8> */
[----:B------:R-:W-:-:S05]  /*76f20*/  IADD3 R38, P1, R38, UR11, RZ ;  /* 0x0000000b26267c10 */ /* 0x000fca000ff3e0ff */
[----:B------:R1:W-:Y:S01]  /*76f30*/  STL [R1+0x6b8], R38 ;  /* 0x0006b82601007387 */ /* 0x0003e20000100800 */
[----:B------:R-:W-:Y:S02]  /*76f40*/  IADD3 R4, P2, R4, UR11, RZ ;  /* 0x0000000b04047c10 */ /* 0x000fe4000ff5e0ff */
[----:B----4-:R-:W-:Y:S01]  /*76f50*/  IADD3.X R43, R43, UR10, RZ, P1, !PT ;  /* 0x0000000a2b2b7c10 */ /* 0x010fe20008ffe4ff */
[----:B-1----:R-:W-:Y:S01]  /*76f60*/  IMAD.MOV.U32 R2, RZ, RZ, R38 ;  /* 0x000000ffff027224 */ /* 0x002fe200078e0026 */
[----:B------:R-:W-:-:S03]  /*76f70*/  IADD3.X R36, R36, UR10, RZ, P2, !PT ;  /* 0x0000000a24247c10 */ /* 0x000fc600097fe4ff */
[----:B------:R1:W-:Y:S04]  /*76f80*/  STL [R1+0x6b4], R43 ;  /* 0x0006b42b01007387 */ /* 0x0003e80000100800 */
[----:B------:R-:W-:Y:S04]  /*76f90*/  STL [R1+0x6f8], R4 ;  /* 0x0006f80401007387 */ /* 0x000fe80000100800 */
[----:B------:R-:W5:Y:S01]  /*76fa0*/  LDL.LU R38, [R1+0x834] ;  /* 0x0008340001267983 */ /* 0x000f620000300800 */
[----:B------:R-:W-:-:S03]  /*76fb0*/  IMAD.MOV.U32 R3, RZ, RZ, R43 ;  /* 0x000000ffff037224 */ /* 0x000fc600078e002b */
[----:B------:R1:W-:Y:S04]  /*76fc0*/  STL [R1+0x6f4], R36 ;  /* 0x0006f42401007387 */ /* 0x0003e80000100800 */
[----:B-1----:R-:W5:Y:S04]  /*76fd0*/  LDL.LU R43, [R1+0x874] ;  /* 0x00087400012b7983 */ /* 0x002f680000300800 */
[----:B------:R1:W-:Y:S02]  /*76fe0*/  LDGSTS.E [R0+0x8a00], [R2.64], P0 ;  /* 0x08a0000002007fae */ /* 0x0003e4000812184c */
[----:B-1----:R-:W-:Y:S01]  /*76ff0*/  IMAD.MOV.U32 R2, RZ, RZ, R4 ;  /* 0x000000ffff027224 */ /* 0x002fe200078e0004 */
[----:B------:R-:W-:-:S02]  /*77000*/  MOV R3, R36 ;  /* 0x0000002400037202 */ /* 0x000fc40000000f00 */
[----:B------:R-:W5:Y:S04]  /*77010*/  LDL.LU R36, [R1+0x8b8] ;  /* 0x0008b80001247983 */ /* 0x000f680000300800 */
[----:B------:R-:W5:Y:S04]  /*77020*/  LDL.LU R4, [R1+0x914] ;  /* 0x0009140001047983 */ /* 0x000f680000300800 */
[----:B------:R1:W-:Y:S01]  /*77030*/  LDGSTS.E [R0+0x9a00], [R2.64], P0 ;  /* 0x09a0000002007fae */ /* 0x0003e2000812184c */
[----:B---3--:R-:W-:-:S05]  /*77040*/  IADD3 R40, P1, R40, UR11, RZ ;  /* 0x0000000b28287c10 */ /* 0x008fca000ff3e0ff */
[----:B------:R-:W-:Y:S01]  /*77050*/  STL [R1+0x738], R40 ;  /* 0x0007382801007387 */ /* 0x000fe20000100800 */
[----:B------:R-:W-:Y:S02]  /*77060*/  IADD3 R74, P2, R74, UR11, RZ ;  /* 0x0000000b4a4a7c10 */ /* 0x000fe4000ff5e0ff */
[----:B------:R-:W-:Y:S01]  /*77070*/  IADD3.X R41, R41, UR10, RZ, P1, !PT ;  /* 0x0000000a29297c10 */ /* 0x000fe20008ffe4ff */
[----:B-1----:R-:W-:Y:S01]  /*77080*/  IMAD.MOV.U32 R2, RZ, RZ, R40 ;  /* 0x000000ffff027224 */ /* 0x002fe200078e0028 */
[----:B------:R-:W-:-:S03]  /*77090*/  IADD3.X R75, R75, UR10, RZ, P2, !PT ;  /* 0x0000000a4b4b7c10 */ /* 0x000fc600097fe4ff */
[----:B------:R1:W-:Y:S01]  /*770a0*/  STL [R1+0x734], R41 ;  /* 0x0007342901007387 */ /* 0x0003e20000100800 */
[----:B------:R-:W-:-:S03]  /*770b0*/  IMAD.MOV.U32 R3, RZ, RZ, R41 ;  /* 0x000000ffff037224 */ /* 0x000fc600078e0029 */
[----:B------:R-:W-:Y:S04]  /*770c0*/  STL [R1+0x778], R74 ;  /* 0x0007784a01007387 */ /* 0x000fe80000100800 */
[----:B------:R3:W-:Y:S04]  /*770d0*/  LDGSTS.E [R0+0xaa00], [R2.64], P0 ;  /* 0x0aa0000002007fae */ /* 0x0007e8000812184c */
[----:B-1----:R-:W4:Y:S04]  /*770e0*/  LDL.LU R41, [R1+0x8b4] ;  /* 0x0008b40001297983 */ /* 0x002f280000300800 */
[----:B------:R-:W-:Y:S01]  /*770f0*/  STL [R1+0x774], R75 ;  /* 0x0007744b01007387 */ /* 0x000fe20000100800 */
[----:B--2---:R-:W-:-:S03]  /*77100*/  IADD3 R5, P1, R5, UR11, RZ ;  /* 0x0000000b05057c10 */ /* 0x004fc6000ff3e0ff */
[----:B------:R-:W2:Y:S01]  /*77110*/  LDL.LU R40, [R1+0x910] ;  /* 0x0009100001287983 */ /* 0x000ea20000300800 */
[----:B---3--:R-:W-:Y:S02]  /*77120*/  IMAD.MOV.U32 R2, RZ, RZ, R74 ;  /* 0x000000ffff027224 */ /* 0x008fe400078e004a */
[----:B------:R-:W-:Y:S01]  /*77130*/  IMAD.MOV.U32 R3, RZ, RZ, R75 ;  /* 0x000000ffff037224 */ /* 0x000fe200078e004b */
[----:B-----5:R-:W-:Y:S01]  /*77140*/  IADD3 R7, P2, R7, UR11, RZ ;  /* 0x0000000b07077c10 */ /* 0x020fe2000ff5e0ff */
[----:B------:R-:W-:Y:S04]  /*77150*/  STL [R1+0x7b8], R5 ;  /* 0x0007b80501007387 */ /* 0x000fe80000100800 */
[----:B------:R1:W-:Y:S02]  /*77160*/  LDGSTS.E [R0+0xba00], [R2.64], P0 ;  /* 0x0ba0000002007fae */ /* 0x0003e4000812184c */
[----:B-1----:R-:W-:Y:S01]  /*77170*/  IMAD.MOV.U32 R2, RZ, RZ, R5 ;  /* 0x000000ffff027224 */ /* 0x002fe200078e0005 */
[----:B------:R-:W-:-:S04]  /*77180*/  IADD3.X R37, R37, UR10, RZ, P1, !PT ;  /* 0x0000000a25257c10 */ /* 0x000fc80008ffe4ff */
[----:B------:R-:W-:Y:S01]  /*77190*/  MOV R3, R37 ;  /* 0x0000002500037202 */ /* 0x000fe20000000f00 */
        /* <DEDUP_REMOVED lines=8> */
[----:B------:R-:W-:Y:S01]  /*77220*/  IADD3 R6, P1, R6, UR11, RZ ;  /* 0x0000000b06067c10 */ /* 0x000fe2000ff3e0ff */
[----:B------:R-:W-:Y:S01]  /*77230*/  IMAD.MOV.U32 R2, RZ, RZ, R7 ;  /* 0x000000ffff027224 */ /* 0x000fe200078e0007 */
[----:B-1----:R-:W3:Y:S01]  /*77240*/  LDL.LU R42, [R1+0x950] ;  /* 0x00095000012a7983 */ /* 0x002ee20000300800 */
[----:B------:R-:W-:-:S03]  /*77250*/  IADD3 R39, P2, R39, UR11, RZ ;  /* 0x0000000b27277c10 */ /* 0x000fc6000ff5e0ff */
        /* <DEDUP_REMOVED lines=13> */
[----:B------:R-:W-:-:S03]  /*77330*/  MOV R3, R43 ;  /* 0x0000002b00037202 */ /* 0x000fc60000000f00 */
[----:B-1----:R-:W3:Y:S01]  /*77340*/  LDL.LU R43, [R1+0x9d0] ;  /* 0x0009d000012b7983 */ /* 0x002ee20000300800 */
[----:B------:R-:W-:-:S03]  /*77350*/  IMAD.MOV.U32 R2, RZ, RZ, R39 ;  /* 0x000000ffff027224 */ /* 0x000fc600078e0027 */
[----:B------:R-:W3:Y:S01]  /*77360*/  LDL.LU R39, [R1+0xa10] ;  /* 0x000a100001277983 */ /* 0x000ee20000300800 */
[----:B------:R-:W-:Y:S02]  /*77370*/  IADD3 R36, P1, R36, UR11, RZ ;  /* 0x0000000b24247c10 */ /* 0x000fe4000ff3e0ff */
[----:B------:R-:W-:Y:S01]  /*77380*/  IADD3 R4, P2, R4, UR11, RZ ;  /* 0x0000000b04047c10 */ /* 0x000fe2000ff5e0ff */
[----:B------:R1:W-:Y:S04]  /*77390*/  LDGSTS.E [R0+0xfa00], [R2.64], P0 ;  /* 0x0fa0000002007fae */ /* 0x0003e8000812184c */
[----:B------:R2:W-:Y:S01]  /*773a0*/  STL [R1+0x8b8], R36 ;  /* 0x0008b82401007387 */ /* 0x0005e20000100800 */
[----:B-1----:R-:W-:Y:S01]  /*773b0*/  IMAD.MOV.U32 R2, RZ, RZ, R36 ;  /* 0x000000ffff027224 */ /* 0x002fe200078e0024 */
[----:B----4-:R-:W-:-:S05]  /*773c0*/  IADD3.X R41, R41, UR10, RZ, P1, !PT ;  /* 0x0000000a29297c10 */ /* 0x010fca0008ffe4ff */
[----:B------:R1:W-:Y:S01]  /*773d0*/  STL [R1+0x8b4], R41 ;  /* 0x0008b42901007387 */ /* 0x0003e20000100800 */
[----:B--2---:R-:W-:-:S03]  /*773e0*/  IADD3.X R40, R40, UR10, RZ, P2, !PT ;  /* 0x0000000a28287c10 */ /* 0x004fc600097fe4ff */
        /* <DEDUP_REMOVED lines=10> */
[----:B--2---:R-:W2:Y:S04]  /*77490*/  LDL.LU R4, [R1+0xad4] ;  /* 0x000ad40001047983 */ /* 0x004ea80000300800 */
[----:B------:R-:W2:Y:S04]  /*774a0*/  LDL.LU R40, [R1+0xb14] ;  /* 0x000b140001287983 */ /* 0x000ea80000300800 */
[----:B------:R1:W-:Y:S01]  /*774b0*/  LDGSTS.E [R0+0x11a00], [R2.64], P0 ;  /* 0x11a0000002007fae */ /* 0x0003e2000812184c */
[----:B-----5:R-:W-:-:S05]  /*774c0*/  IADD3 R37, P1, R37, UR11, RZ ;  /* 0x0000000b25257c10 */ /* 0x020fca000ff3e0ff */
[----:B------:R5:W-:Y:S01]  /*774d0*/  STL [R1+0x954], R37 ;  /* 0x0009542501007387 */ /* 0x000be20000100800 */
[----:B------:R-:W-:Y:S02]  /*774e0*/  IADD3 R5, P2, R5, UR11, RZ ;  /* 0x0000000b05057c10 */ /* 0x000fe4000ff5e0ff */
[----:B---3--:R-:W-:Y:S01]  /*774f0*/  IADD3.X R42, R42, UR10, RZ, P1, !PT ;  /* 0x0000000a2a2a7c10 */ /* 0x008fe20008ffe4ff */
[----:B-1----:R-:W-:Y:S01]  /*77500*/  IMAD.MOV.U32 R2, RZ, RZ, R37 ;  /* 0x000000ffff027224 */ /* 0x002fe200078e0025 */
[----:B------:R-:W-:-:S03]  /*77510*/  IADD3.X R7, R7, UR10, RZ, P2, !PT ;  /* 0x0000000a07077c10 */ /* 0x000fc600097fe4ff */
[----:B------:R1:W-:Y:S04]  /*77520*/  STL [R1+0x950], R42 ;  /* 0x0009502a01007387 */ /* 0x0003e80000100800 */
[----:B------:R3:W-:Y:S01]  /*77530*/  STL [R1+0x994], R5 ;  /* 0x0009940501007387 */ /* 0x0007e20000100800 */
[----:B------:R-:W-:-:S03]  /*77540*/  MOV R3, R42 ;  /* 0x0000002a00037202 */ /* 0x000fc60000000f00 */
[----:B-----5:R-:W5:Y:S04]  /*77550*/  LDL.LU R37, [R1+0xad0] ;  /* 0x000ad00001257983 */ /* 0x020f680000300800 */
[----:B------:R3:W-:Y:S04]  /*77560*/  STL [R1+0x990], R7 ;  /* 0x0009900701007387 */ /* 0x0007e80000100800 */
[----:B-1----:R-:W5:Y:S04]  /*77570*/  LDL.LU R42, [R1+0xb10] ;  /* 0x000b1000012a7983 */ /* 0x002f680000300800 */
[----:B------:R1:W-:Y:S02]  /*77580*/  LDGSTS.E [R0+0x12a00], [R2.64], P0 ;  /* 0x12a0000002007fae */ /* 0x0003e4000812184c */
[----:B-1----:R-:W-:-:S02]  /*77590*/  IMAD.MOV.U32 R2, RZ, RZ, R5 ;  /* 0x000000ffff027224 */ /* 0x002fc400078e0005 */
[----:B------:R-:W-:Y:S01]  /*775a0*/  IMAD.MOV.U32 R3, RZ, RZ, R7 ;  /* 0x000000ffff037224 */ /* 0x000fe200078e0007 */
[----:B---3--:R-:W5:Y:S04]  /*775b0*/  LDL.LU R5, [R1+0xb54] ;  /* 0x000b540001057983 */ /* 0x008f680000300800 */
[----:B------:R-:W5:Y:S04]  /*775c0*/  LDL.LU R7, [R1+0xb94] ;  /* 0x000b940001077983 */ /* 0x000f680000300800 */
[----:B------:R1:W-:Y:S01]  /*775d0*/  LDGSTS.E [R0+0x13a00], [R2.64], P0 ;  /* 0x13a0000002007fae */ /* 0x0003e2000812184c */
[----:B------:R-:W-:-:S05]  /*775e0*/  IADD3 R38, P1, R38, UR11, RZ ;  /* 0x0000000b26267c10 */ /* 0x000fca000ff3e0ff */
[----:B------:R1:W-:Y:S01]  /*775f0*/  STL [R1+0x9d4], R38 ;  /* 0x0009d42601007387 */ /* 0x0003e20000100800 */
[----:B------:R-:W-:Y:S02]  /*77600*/  IADD3 R6, P2, R6, UR11, RZ ;  /* 0x0000000b06067c10 */ /* 0x000fe4000ff5e0ff */
[----:B------:R-:W-:Y:S01]  /*77610*/  IADD3.X R43, R43, UR10, RZ, P1, !PT ;  /* 0x0000000a2b2b7c10 */ /* 0x000fe20008ffe4ff */
        /* <DEDUP_REMOVED lines=14> */
[----:B----4-:R-:W-:-:S05]  /*77700*/  IADD3 R36, P1, R36, UR11, RZ ;  /* 0x0000000b24247c10 */ /* 0x010fca000ff3e0ff */
        /* <DEDUP_REMOVED lines=9> */
[----:B-1----:R-:W3:Y:S04]  /*777a0*/  LDL.LU R41, [R1+0xbd0] ;  /* 0x000bd00001297983 */ /* 0x002ee80000300800 */
[----:B------:R-:W-:Y:S01]  /*777b0*/  STL [R1+0xa90], R75 ;  /* 0x000a904b01007387 */ /* 0x000fe20000100800 */
[----:B--2---:R-:W-:-:S03]  /*777c0*/  IADD3 R4, P1, R4, UR11, RZ ;  /* 0x0000000b04047c10 */ /* 0x004fc6000ff3e0ff */
[----:B------:R-:W2:Y:S01]  /*777d0*/  LDL.LU R36, [R1+0xc10] ;  /* 0x000c100001247983 */ /* 0x000ea20000300800 */
[----:B----4-:R-:W-:Y:S02]  /*777e0*/  IMAD.MOV.U32 R2, RZ, RZ, R74 ;  /* 0x000000ffff027224 */ /* 0x010fe400078e004a */
[----:B------:R-:W-:Y:S01]  /*777f0*/  IMAD.MOV.U32 R3, RZ, RZ, R75 ;  /* 0x000000ffff037224 */ /* 0x000fe200078e004b */
[----:B------:R-:W-:Y:S01]  /*77800*/  IADD3 R40, P2, R40, UR11, RZ ;  /* 0x0000000b28287c10 */ /* 0x000fe2000ff5e0ff */
[----:B------:R-:W-:Y:S04]  /*77810*/  STL [R1+0xad4], R4 ;  /* 0x000ad40401007387 */ /* 0x000fe80000100800 */
[----:B------:R1:W-:Y:S02]  /*77820*/  LDGSTS.E [R0+0x17a00], [R2.64], P0 ;  /* 0x17a0000002007fae */ /* 0x0003e4000812184c */
[----:B-1----:R-:W-:Y:S01]  /*77830*/  IMAD.MOV.U32 R2, RZ, RZ, R4 ;  /* 0x000000ffff027224 */ /* 0x002fe200078e0004 */
[----:B-----5:R-:W-:-:S04]  /*77840*/  IADD3.X R37, R37, UR10, RZ, P1, !PT ;  /* 0x0000000a25257c10 */ /* 0x020fc80008ffe4ff */
        /* <DEDUP_REMOVED lines=8> */
[----:B----4-:R-:W-:Y:S01]  /*778d0*/  IMAD.MOV.U32 R3, RZ, RZ, R42 ;  /* 0x000000ffff037224 */ /* 0x010fe200078e002a */
[----:B------:R-:W-:-:S02]  /*778e0*/  IADD3 R5, P1, R5, UR11, RZ ;  /* 0x0000000b05057c10 */ /* 0x000fc4000ff3e0ff */
[----:B-1----:R-:W4:Y:S01]  /*778f0*/  LDL.LU R42, [R1+0xc50] ;  /* 0x000c5000012a7983 */ /* 0x002f220000300800 */
[----:B------:R-:W-:Y:S01]  /*77900*/  IMAD.MOV.U32 R2, RZ, RZ, R40 ;  /* 0x000000ffff027224 */ /* 0x000fe200078e0028 */
[----:B------:R-:W-:Y:S02]  /*77910*/  IADD3 R7, P2, R7, UR11, RZ ;  /* 0x0000000b07077c10 */ /* 0x000fe4000ff5e0ff */
[----:B------:R-:W4:Y:S04]  /*77920*/  LDL.LU R40, [R1+0xc90] ;  /* 0x000c900001287983 */ /* 0x000f280000300800 */
        /* <DEDUP_REMOVED lines=12> */
[----:B------:R-:W-:-:S03]  /*779f0*/  MOV R3, R43 ;  /* 0x0000002b00037202 */ /* 0x000fc60000000f00 */
[----:B-1----:R-:W4:Y:S01]  /*77a00*/  LDL.LU R43, [R1+0xcd0] ;  /* 0x000cd000012b7983 */ /* 0x002f220000300800 */
[----:B------:R-:W-:-:S03]  /*77a10*/  IMAD.MOV.U32 R2, RZ, RZ, R7 ;  /* 0x000000ffff027224 */ /* 0x000fc600078e0007 */
[----:B------:R-:W4:Y:S01]  /*77a20*/  LDL.LU R7, [R1+0xd10] ;  /* 0x000d100001077983 */ /* 0x000f220000300800 */
[----:B------:R-:W-:Y:S02]  /*77a30*/  IADD3 R39, P1, R39, UR11, RZ ;  /* 0x0000000b27277c10 */ /* 0x000fe4000ff3e0ff */
[----:B------:R-:W-:Y:S01]  /*77a40*/  IADD3 R6, P2, R6, UR11, RZ ;  /* 0x0000000b06067c10 */ /* 0x000fe2000ff5e0ff */
[----:B------:R1:W-:Y:S04]  /*77a50*/  LDGSTS.E [R0+0x1ba00], [R2.64], P0 ;  /* 0x1ba0000002007fae */ /* 0x0003e8000812184c */
[----:B------:R2:W-:Y:S01]  /*77a60*/  STL [R1+0xbd4], R39 ;  /* 0x000bd42701007387 */ /* 0x0005e20000100800 */
[----:B-1----:R-:W-:Y:S01]  /*77a70*/  IMAD.MOV.U32 R2, RZ, RZ, R39 ;  /* 0x000000ffff027224 */ /* 0x002fe200078e0027 */
[----:B---3--:R-:W-:-:S05]  /*77a80*/  IADD3.X R41, R41, UR10, RZ, P1, !PT ;  /* 0x0000000a29297c10 */ /* 0x008fca0008ffe4ff */
[----:B------:R1:W-:Y:S01]  /*77a90*/  STL [R1+0xbd0], R41 ;  /* 0x000bd02901007387 */ /* 0x0003e20000100800 */
[----:B--2---:R-:W-:-:S03]  /*77aa0*/  IADD3.X R36, R36, UR10, RZ, P2, !PT ;  /* 0x0000000a24247c10 */ /* 0x004fc600097fe4ff */
        /* <DEDUP_REMOVED lines=28> */
[----:B----4-:R-:W5:Y:S04]  /*77c70*/  LDL.LU R4, [R1+0xe54] ;  /* 0x000e540001047983 */ /* 0x010f680000300800 */
        /* <DEDUP_REMOVED lines=50> */
[----:B------:R-:W-:-:S02]  /*77fa0*/  IADD3 R4, P1, R4, UR11, RZ ;  /* 0x0000000b04047c10 */ /* 0x000fc4000ff3e0ff */
[----:B-1----:R-:W3:Y:S01]  /*77fb0*/  LDL.LU R42, [R1+0xf50] ;  /* 0x000f5000012a7983 */ /* 0x002ee20000300800 */
[----:B------:R-:W-:Y:S01]  /*77fc0*/  IMAD.MOV.U32 R2, RZ, RZ, R36 ;  /* 0x000000ffff027224 */ /* 0x000fe200078e0024 */
[----:B------:R-:W-:Y:S02]  /*77fd0*/  IADD3 R40, P2, R40, UR11, RZ ;  /* 0x0000000b28287c10 */ /* 0x000fe4000ff5e0ff */
        /* <DEDUP_REMOVED lines=106> */
[----:B------:R-:W-:-:S03]  /*78680*/  IMAD.MOV.U32 R2, RZ, RZ, R39 ;  /* 0x000000ffff027224 */ /* 0x000fc600078e0027 */
[----:B------:R-:W4:Y:S01]  /*78690*/  LDL.LU R39, [R1+0x1290] ;  /* 0x0012900001277983 */ /* 0x000f220000300800 */
        /* <DEDUP_REMOVED lines=25> */
[----:B------:R2:W-:Y:S04]  /*78830*/  STL [R1+0x1214], R4 ;  /* 0x0012140401007387 */ /* 0x0005e80000100800 */
[----:B------:R-:W3:Y:S04]  /*78840*/  LDL.LU R74, [R1+0x1354] ;  /* 0x00135400014a7983 */ /* 0x000ee80000300800 */
[----:B------:R1:W-:Y:S04]  /*78850*/  STL [R1+0x1210], R7 ;  /* 0x0012100701007387 */ /* 0x0003e80000100800 */
[----:B------:R-:W3:Y:S01]  /*78860*/  LDL.LU R40, [R1+0x1394] ;  /* 0x0013940001287983 */ /* 0x000ee20000300800 */
[----:B------:R-:W-:-:S03]  /*78870*/  IMAD.MOV.U32 R3, RZ, RZ, R41 ;  /* 0x000000ffff037224 */ /* 0x000fc600078e0029 */
[----:B------:R-:W3:Y:S04]  /*78880*/  LDL.LU R75, [R1+0x1350] ;  /* 0x00135000014b7983 */ /* 0x000ee80000300800 */
[----:B-1----:R-:W3:Y:S04]  /*78890*/  LDL.LU R41, [R1+0x1390] ;  /* 0x0013900001297983 */ /* 0x002ee80000300800 */
        /* <DEDUP_REMOVED lines=31> */
[----:B------:R1:W-:Y:S04]  /*78a90*/  STL [R1+0x1314], R6 ;  /* 0x0013140601007387 */ /* 0x0003e80000100800 */
[----:B------:R-:W4:Y:S01]  /*78aa0*/  LDL.LU R38, [R1+0x1450] ;  /* 0x0014500001267983 */ /* 0x000f220000300800 */
[----:B------:R-:W-:-:S03]  /*78ab0*/  IMAD.MOV.U32 R3, RZ, RZ, R43 ;  /* 0x000000ffff037224 */ /* 0x000fc600078e002b */
[----:B------:R1:W-:Y:S04]  /*78ac0*/  STL [R1+0x1310], R36 ;  /* 0x0013102401007387 */ /* 0x0003e80000100800 */
[----:B-1----:R-:W4:Y:S04]  /*78ad0*/  LDL.LU R43, [R1+0x1490] ;  /* 0x00149000012b7983 */ /* 0x002f280000300800 */
[----:B------:R1:W-:Y:S02]  /*78ae0*/  LDGSTS.E [R0+0x38a00], [R2.64], P0 ;  /* 0x38a0000002007fae */ /* 0x0003e4000812184c */
[----:B-1----:R-:W-:Y:S01]  /*78af0*/  IMAD.MOV.U32 R2, RZ, RZ, R6 ;  /* 0x000000ffff027224 */ /* 0x002fe200078e0006 */
[----:B------:R-:W-:Y:S01]  /*78b00*/  MOV R3, R36 ;  /* 0x0000002400037202 */ /* 0x000fe20000000f00 */
[----:B------:R-:W4:Y:S04]  /*78b10*/  LDL.LU R6, [R1+0x4c0] ;  /* 0x0004c00001067983 */ /* 0x000f280000300800 */
[----:B------:R1:W-:Y:S04]  /*78b20*/  LDGSTS.E [R0+0x39a00], [R2.64], P0 ;  /* 0x39a0000002007fae */ /* 0x0003e8000812184c */
[----:B------:R-:W4:Y:S01]  /*78b30*/  LDL.LU R36, [R1+0x500] ;  /* 0x0005000001247983 */ /* 0x000f220000300800 */
        /* <DEDUP_REMOVED lines=11> */
[----:B--2---:R-:W-:Y:S01]  /*78bf0*/  IADD3 R4, P1, R4, UR11, RZ ;  /* 0x0000000b04047c10 */ /* 0x004fe2000ff3e0ff */
[----:B---3--:R-:W-:-:S02]  /*78c00*/  IMAD.MOV.U32 R2, RZ, RZ, R40 ;  /* 0x000000ffff027224 */ /* 0x008fc400078e0028 */
[----:B-1----:R-:W2:Y:S01]  /*78c10*/  LDL.LU R40, [R1+0x4bc] ;  /* 0x0004bc0001287983 */ /* 0x002ea20000300800 */
[----:B------:R-:W-:Y:S01]  /*78c20*/  IMAD.MOV.U32 R3, RZ, RZ, R41 ;  /* 0x000000ffff037224 */ /* 0x000fe200078e0029 */
[----:B------:R-:W-:Y:S02]  /*78c30*/  IADD3 R7, P2, R7, UR11, RZ ;  /* 0x0000000b07077c10 */ /* 0x000fe4000ff5e0ff */
[----:B------:R-:W3:Y:S04]  /*78c40*/  LDL.LU R41, [R1+0x4fc] ;  /* 0x0004fc0001297983 */ /* 0x000ee80000300800 */
[----:B------:R1:W-:Y:S04]  /*78c50*/  LDGSTS.E [R0+0x3ba00], [R2.64], P0 ;  /* 0x3ba0000002007fae */ /* 0x0003e8000812184c */
[----:B------:R5:W-:Y:S01]  /*78c60*/  STL [R1+0x13d4], R4 ;  /* 0x0013d40401007387 */ /* 0x000be20000100800 */
[----:B-1----:R-:W-:Y:S01]  /*78c70*/  IMAD.MOV.U32 R2, RZ, RZ, R4 ;  /* 0x000000ffff027224 */ /* 0x002fe200078e0004 */
[----:B-----5:R-:W-:-:S04]  /*78c80*/  IADD3.X R37, R37, UR10, RZ, P1, !PT ;  /* 0x0000000a25257c10 */ /* 0x020fc80008ffe4ff */
[----:B------:R-:W-:Y:S01]  /*78c90*/  MOV R3, R37 ;  /* 0x0000002500037202 */ /* 0x000fe20000000f00 */
[----:B------:R1:W-:Y:S01]  /*78ca0*/  STL [R1+0x13d0], R37 ;  /* 0x0013d02501007387 */ /* 0x0003e20000100800 */
[----:B------:R-:W-:-:S03]  /*78cb0*/  IADD3.X R42, R42, UR10, RZ, P2, !PT ;  /* 0x0000000a2a2a7c10 */ /* 0x000fc600097fe4ff */
[----:B------:R5:W-:Y:S04]  /*78cc0*/  STL [R1+0x1414], R7 ;  /* 0x0014140701007387 */ /* 0x000be80000100800 */
[----:B------:R-:W3:Y:S04]  /*78cd0*/  LDL.LU R4, [R1+0x540] ;  /* 0x0005400001047983 */ /* 0x000ee80000300800 */
[----:B------:R4:W-:Y:S04]  /*78ce0*/  STL [R1+0x1410], R42 ;  /* 0x0014102a01007387 */ /* 0x0009e80000100800 */
[----:B------:R4:W-:Y:S04]  /*78cf0*/  LDGSTS.E [R0+0x3ca00], [R2.64], P0 ;  /* 0x3ca0000002007fae */ /* 0x0009e8000812184c */
[----:B-1----:R-:W3:Y:S01]  /*78d00*/  LDL.LU R37, [R1+0x580] ;  /* 0x0005800001257983 */ /* 0x002ee20000300800 */
[----:B----4-:R-:W-:Y:S01]  /*78d10*/  IADD3 R5, P1, R5, UR11, RZ ;  /* 0x0000000b05057c10 */ /* 0x010fe2000ff3e0ff */
[----:B------:R-:W-:-:S02]  /*78d20*/  IMAD.MOV.U32 R2, RZ, RZ, R7 ;  /* 0x000000ffff027224 */ /* 0x000fc400078e0007 */
[----:B-----5:R-:W4:Y:S01]  /*78d30*/  LDL.LU R7, [R1+0x53c] ;  /* 0x00053c0001077983 */ /* 0x020f220000300800 */
[----:B------:R-:W-:-:S03]  /*78d40*/  IMAD.MOV.U32 R3, RZ, RZ, R42 ;  /* 0x000000ffff037224 */ /* 0x000fc600078e002a */
        /* <DEDUP_REMOVED lines=14> */
[----:B------:R-:W-:Y:S01]  /*78e30*/  MOV R3, R43 ;  /* 0x0000002b00037202 */ /* 0x000fe20000000f00 */
[----:B------:R-:W-:-:S02]  /*78e40*/  IMAD.MOV.U32 R2, RZ, RZ, R39 ;  /* 0x000000ffff027224 */ /* 0x000fc400078e0027 */
[----:B-1----:R-:W5:Y:S04]  /*78e50*/  LDL.LU R43, [R1+0x5bc] ;  /* 0x0005bc00012b7983 */ /* 0x002f680000300800 */
[----:B------:R-:W5:Y:S01]  /*78e60*/  LDL.LU R39, [R1+0x5fc] ;  /* 0x0005fc0001277983 */ /* 0x000f620000300800 */
[----:B------:R-:W-:Y:S01]  /*78e70*/  IMAD.SHL.U32 R77, R73, 0x4, RZ ;  /* 0x00000004494d7824 */ /* 0x000fe200078e00ff */
[----:B------:R-:W-:Y:S02]  /*78e80*/  IADD3 R6, P1, R6, UR11, RZ ;  /* 0x0000000b06067c10 */ /* 0x000fe4000ff3e0ff */
[----:B------:R1:W-:Y:S01]  /*78e90*/  LDGSTS.E [R0+0x3fa00], [R2.64], P0 ;  /* 0x3fa0000002007fae */ /* 0x0003e2000812184c */
[----:B------:R-:W-:Y:S02]  /*78ea0*/  IADD3 R36, P2, R36, UR11, RZ ;  /* 0x0000000b24247c10 */ /* 0x000fe4000ff5e0ff */
[----:B------:R-:W-:Y:S01]  /*78eb0*/  LOP3.LUT R73, R77, 0x60, RZ, 0x3c, !PT ;  /* 0x000000604d497812 */ /* 0x000fe200078e3cff */
[----:B------:R-:W-:Y:S01]  /*78ec0*/  STL [R1+0x4c0], R6 ;  /* 0x0004c00601007387 */ /* 0x000fe20000100800 */
[----:B-1----:R-:W-:-:S03]  /*78ed0*/  IMAD.U32 R0, RZ, RZ, UR8 ;  /* 0x00000008ff007e24 */ /* 0x002fc6000f8e00ff */
[----:B------:R-:W-:Y:S01]  /*78ee0*/  STL [R1+0x500], R36 ;  /* 0x0005002401007387 */ /* 0x000fe20000100800 */
[----:B------:R-:W-:Y:S02]  /*78ef0*/  IMAD.MOV.U32 R2, RZ, RZ, R6 ;  /* 0x000000ffff027224 */ /* 0x000fe400078e0006 */
[----:B------:R-:W-:Y:S01]  /*78f00*/  IMAD R0, R0, 0x40000, R73 ;  /* 0x0004000000007824 */ /* 0x000fe200078e0249 */
[----:B--2---:R-:W-:Y:S02]  /*78f10*/  IADD3.X R40, R40, UR10, RZ, P1, !PT ;  /* 0x0000000a28287c10 */ /* 0x004fe40008ffe4ff */
[----:B---3--:R-:W-:-:S03]  /*78f20*/  IADD3.X R41, R41, UR10, RZ, P2, !PT ;  /* 0x0000000a29297c10 */ /* 0x008fc600097fe4ff */
[----:B------:R-:W-:Y:S01]  /*78f30*/  IMAD.MOV.U32 R3, RZ, RZ, R40 ;  /* 0x000000ffff037224 */ /* 0x000fe200078e0028 */
[----:B------:R1:W-:Y:S04]  /*78f40*/  STL [R1+0x4bc], R40 ;  /* 0x0004bc2801007387 */ /* 0x0003e80000100800 */
[----:B------:R2:W-:Y:S04]  /*78f50*/  LDGSTS.E [R0+0xc00], [R2.64], P0 ;  /* 0x00c0000002007fae */ /* 0x0005e8000812184c */
[----:B-1----:R-:W3:Y:S04]  /*78f60*/  LDL.LU R40, [R1+0x640] ;  /* 0x0006400001287983 */ /* 0x002ee80000300800 */
[----:B------:R-:W3:Y:S01]  /*78f70*/  LDL.LU R6, [R1+0x680] ;  /* 0x0006800001067983 */ /* 0x000ee20000300800 */
[----:B--2---:R-:W-:-:S03]  /*78f80*/  IMAD.MOV.U32 R3, RZ, RZ, R41 ;  /* 0x000000ffff037224 */ /* 0x004fc600078e0029 */
[----:B------:R1:W-:Y:S01]  /*78f90*/  STL [R1+0x4fc], R41 ;  /* 0x0004fc2901007387 */ /* 0x0003e20000100800 */
[----:B------:R-:W-:-:S05]  /*78fa0*/  MOV R2, R36 ;  /* 0x0000002400027202 */ /* 0x000fca0000000f00 */
[----:B------:R2:W-:Y:S04]  /*78fb0*/  LDGSTS.E [R0+0x1c00], [R2.64], P0 ;  /* 0x01c0000002007fae */ /* 0x0005e8000812184c */
[----:B-1----:R-:W3:Y:S04]  /*78fc0*/  LDL.LU R41, [R1+0x63c] ;  /* 0x00063c0001297983 */ /* 0x002ee80000300800 */
[----:B------:R-:W3:Y:S01]  /*78fd0*/  LDL.LU R36, [R1+0x67c] ;  /* 0x00067c0001247983 */ /* 0x000ee20000300800 */
[----:B------:R-:W-:-:S05]  /*78fe0*/  IADD3 R4, P1, R4, UR11, RZ ;  /* 0x0000000b04047c10 */ /* 0x000fca000ff3e0ff */
[----:B------:R-:W-:Y:S01]  /*78ff0*/  STL [R1+0x540], R4 ;  /* 0x0005400401007387 */ /* 0x000fe20000100800 */
[----:B--2---:R-:W-:Y:S01]  /*79000*/  IMAD.MOV.U32 R2, RZ, RZ, R4 ;  /* 0x000000ffff027224 */ /* 0x004fe200078e0004 */
[----:B------:R-:W-:Y:S02]  /*79010*/  IADD3 R37, P2, R37, UR11, RZ ;  /* 0x0000000b25257c10 */ /* 0x000fe4000ff5e0ff */
[----:B----4-:R-:W-:Y:S02]  /*79020*/  IADD3.X R7, R7, UR10, RZ, P1, !PT ;  /* 0x0000000a07077c10 */ /* 0x010fe40008ffe4ff */
[----:B-----5:R-:W-:-:S03]  /*79030*/  IADD3.X R42, R42, UR10, RZ, P2, !PT ;  /* 0x0000000a2a2a7c10 */ /* 0x020fc600097fe4ff */
[----:B------:R-:W-:Y:S01]  /*79040*/  IMAD.MOV.U32 R3, RZ, RZ, R7 ;  /* 0x000000ffff037224 */ /* 0x000fe200078e0007 */
[----:B------:R1:W-:Y:S04]  /*79050*/  STL [R1+0x53c], R7 ;  /* 0x00053c0701007387 */ /* 0x0003e80000100800 */
[----:B------:R-:W-:Y:S04]  /*79060*/  STL [R1+0x580], R37 ;  /* 0x0005802501007387 */ /* 0x000fe80000100800 */
[----:B------:R2:W-:Y:S04]  /*79070*/  LDGSTS.E [R0+0x2c00], [R2.64], P0 ;  /* 0x02c0000002007fae */ /* 0x0005e8000812184c */
[----:B-1----:R-:W4:Y:S04]  /*79080*/  LDL.LU R7, [R1+0x6c0] ;  /* 0x0006c00001077983 */ /* 0x002f280000300800 */
[----:B------:R1:W-:Y:S04]  /*79090*/  STL [R1+0x57c], R42 ;  /* 0x00057c2a01007387 */ /* 0x0003e80000100800 */
[----:B------:R-:W5:Y:S01]  /*790a0*/  LDL.LU R4, [R1+0x700] ;  /* 0x0007000001047983 */ /* 0x000f620000300800 */
[----:B--2---:R-:W-:-:S03]  /*790b0*/  IMAD.MOV.U32 R3, RZ, RZ, R42 ;  /* 0x000000ffff037224 */ /* 0x004fc600078e002a */
[----:B-1----:R-:W2:Y:S01]  /*790c0*/  LDL.LU R42, [R1+0x6bc] ;  /* 0x0006bc00012a7983 */ /* 0x002ea20000300800 */
[----:B------:R-:W-:-:S03]  /*790d0*/  IMAD.MOV.U32 R2, RZ, RZ, R37 ;  /* 0x000000ffff027224 */ /* 0x000fc600078e0025 */
[----:B------:R-:W2:Y:S04]  /*790e0*/  LDL.LU R37, [R1+0x6fc] ;  /* 0x0006fc0001257983 */ /* 0x000ea80000300800 */
[----:B------:R1:W-:Y:S01]  /*790f0*/  LDGSTS.E [R0+0x3c00], [R2.64], P0 ;  /* 0x03c0000002007fae */ /* 0x0003e2000812184c */
[----:B------:R-:W-:Y:S02]  /*79100*/  IADD3 R38, P1, R38, UR11, RZ ;  /* 0x0000000b26267c10 */ /* 0x000fe4000ff3e0ff */
[----:B------:R-:W-:-:S03]  /*79110*/  IADD3 R5, P2, R5, UR11, RZ ;  /* 0x0000000b05057c10 */ /* 0x000fc6000ff5e0ff */
[----:B------:R1:W-:Y:S01]  /*79120*/  STL [R1+0x5c0], R38 ;  /* 0x0005c02601007387 */ /* 0x0003e20000100800 */
[----:B------:R-:W-:Y:S02]  /*79130*/  IADD3.X R43, R43, UR10, RZ, P1, !PT ;  /* 0x0000000a2b2b7c10 */ /* 0x000fe40008ffe4ff */
[----:B-1----:R-:W-:Y:S02]  /*79140*/  MOV R2, R38 ;  /* 0x0000002600027202 */ /* 0x002fe40000000f00 */
[----:B------:R-:W-:Y:S01]  /*79150*/  IADD3.X R39, R39, UR10, RZ, P2, !PT ;  /* 0x0000000a27277c10 */ /* 0x000fe200097fe4ff */
        /* <DEDUP_REMOVED lines=9> */
[----:B-1----:R-:W-:-:S02]  /*791f0*/  IMAD.MOV.U32 R2, RZ, RZ, R5 ;  /* 0x000000ffff027224 */ /* 0x002fc400078e0005 */
[----:B------:R-:W-:Y:S01]  /*79200*/  IMAD.MOV.U32 R3, RZ, RZ, R39 ;  /* 0x000000ffff037224 */ /* 0x000fe200078e0027 */
[----:B------:R-:W2:Y:S04]  /*79210*/  LDL.LU R5, [R1+0x7c0] ;  /* 0x0007c00001057983 */ /* 0x000ea80000300800 */
[----:B------:R-:W2:Y:S04]  /*79220*/  LDL.LU R39, [R1+0x800] ;  /* 0x0008000001277983 */ /* 0x000ea80000300800 */
[----:B------:R1:W-:Y:S01]  /*79230*/  LDGSTS.E [R0+0x5c00], [R2.64], P0 ;  /* 0x05c0000002007fae */ /* 0x0003e2000812184c */
[----:B---3--:R-:W-:-:S02]  /*79240*/  IADD3 R40, P1, R40, UR11, RZ ;  /* 0x0000000b28287c10 */ /* 0x008fc4000ff3e0ff */
[----:B------:R-:W-:-:S03]  /*79250*/  IADD3 R6, P2, R6, UR11, RZ ;  /* 0x0000000b06067c10 */ /* 0x000fc6000ff5e0ff */
[----:B------:R3:W-:Y:S01]  /*79260*/  STL [R1+0x640], R40 ;  /* 0x0006402801007387 */ /* 0x0007e20000100800 */
[----:B-1----:R-:W-:Y:S01]  /*79270*/  IMAD.MOV.U32 R2, RZ, RZ, R40 ;  /* 0x000000ffff027224 */ /* 0x002fe200078e0028 */
[----:B------:R-:W-:Y:S02]  /*79280*/  IADD3.X R41, R41, UR10, RZ, P1, !PT ;  /* 0x0000000a29297c10 */ /* 0x000fe40008ffe4ff */
[----:B------:R-:W-:-:S03]  /*79290*/  IADD3.X R36, R36, UR10, RZ, P2, !PT ;  /* 0x0000000a24247c10 */ /* 0x000fc600097fe4ff */
[----:B------:R1:W-:Y:S01]  /*792a0*/  STL [R1+0x63c], R41 ;  /* 0x00063c2901007387 */ /* 0x0003e20000100800 */
[----:B------:R-:W-:-:S03]  /*792b0*/  IMAD.MOV.U32 R3, RZ, RZ, R41 ;  /* 0x000000ffff037224 */ /* 0x000fc600078e0029 */
[----:B------:R1:W-:Y:S04]  /*792c0*/  STL [R1+0x680], R6 ;  /* 0x0006800601007387 */ /* 0x0003e80000100800 */
[----:B---3--:R-:W3:Y:S04]  /*792d0*/  LDL.LU R40, [R1+0x7bc] ;  /* 0x0007bc0001287983 */ /* 0x008ee80000300800 */
[----:B------:R1:W-:Y:S04]  /*792e0*/  STL [R1+0x67c], R36 ;  /* 0x00067c2401007387 */ /* 0x0003e80000100800 */
[----:B-1----:R-:W3:Y:S04]  /*792f0*/  LDL.LU R41, [R1+0x7fc] ;  /* 0x0007fc0001297983 */ /* 0x002ee80000300800 */
[----:B------:R1:W-:Y:S02]  /*79300*/  LDGSTS.E [R0+0x6c00], [R2.64], P0 ;  /* 0x06c0000002007fae */ /* 0x0003e4000812184c */
[----:B-1----:R-:W-:Y:S01]  /*79310*/  MOV R2, R6 ;  /* 0x0000000600027202 */ /* 0x002fe20000000f00 */
[----:B------:R-:W-:Y:S01]  /*79320*/  IMAD.MOV.U32 R3, RZ, RZ, R36 ;  /* 0x000000ffff037224 */ /* 0x000fe200078e0024 */
[----:B------:R-:W3:Y:S04]  /*79330*/  LDL.LU R6, [R1+0x840] ;  /* 0x0008400001067983 */ /* 0x000ee80000300800 */
[----:B------:R-:W3:Y:S04]  /*79340*/  LDL.LU R36, [R1+0x880] ;  /* 0x0008800001247983 */ /* 0x000ee80000300800 */
[----:B------:R1:W-:Y:S01]  /*79350*/  LDGSTS.E [R0+0x7c00], [R2.64], P0 ;  /* 0x07c0000002007fae */ /* 0x0003e2000812184c */
[----:B----4-:R-:W-:-:S05]  /*79360*/  IADD3 R7, P1, R7, UR11, RZ ;  /* 0x0000000b07077c10 */ /* 0x010fca000ff3e0ff */
[----:B------:R4:W-:Y:S01]  /*79370*/  STL [R1+0x6c0], R7 ;  /* 0x0006c00701007387 */ /* 0x0009e20000100800 */
[----:B-----5:R-:W-:Y:S02]  /*79380*/  IADD3 R4, P2, R4, UR11, RZ ;  /* 0x0000000b04047c10 */ /* 0x020fe4000ff5e0ff */
[----:B--2---:R-:W-:Y:S01]  /*79390*/  IADD3.X R42, R42, UR10, RZ, P1, !PT ;  /* 0x0000000a2a2a7c10 */ /* 0x004fe20008ffe4ff */
[----:B-1----:R-:W-:Y:S01]  /*793a0*/  IMAD.MOV.U32 R2, RZ, RZ, R7 ;  /* 0x000000ffff027224 */ /* 0x002fe200078e0007 */
[----:B------:R-:W-:-:S03]  /*793b0*/  IADD3.X R37, R37, UR10, RZ, P2, !PT ;  /* 0x0000000a25257c10 */ /* 0x000fc600097fe4ff */
[----:B------:R1:W-:Y:S04]  /*793c0*/  STL [R1+0x6bc], R42 ;  /* 0x0006bc2a01007387 */ /* 0x0003e80000100800 */
[----:B------:R-:W-:Y:S04]  /*793d0*/  STL [R1+0x700], R4 ;  /* 0x0007000401007387 */ /* 0x000fe80000100800 */
[----:B----4-:R-:W2:Y:S01]  /*793e0*/  LDL.LU R7, [R1+0x83c] ;  /* 0x00083c0001077983 */ /* 0x010ea20000300800 */
[----:B------:R-:W-:-:S03]  /*793f0*/  IMAD.MOV.U32 R3, RZ, RZ, R42 ;  /* 0x000000ffff037224 */ /* 0x000fc600078e002a */
[----:B------:R4:W-:Y:S04]  /*79400*/  STL [R1+0x6fc], R37 ;  /* 0x0006fc2501007387 */ /* 0x0009e80000100800 */
[----:B-1----:R-:W5:Y:S04]  /*79410*/  LDL.LU R42, [R1+0x87c] ;  /* 0x00087c00012a7983 */ /* 0x002f680000300800 */
[----:B------:R1:W-:Y:S02]  /*79420*/  LDGSTS.E [R0+0x8c00], [R2.64], P0 ;  /* 0x08c0000002007fae */ /* 0x0003e4000812184c */
[----:B-1----:R-:W-:-:S02]  /*79430*/  IMAD.MOV.U32 R2, RZ, RZ, R4 ;  /* 0x000000ffff027224 */ /* 0x002fc400078e0004 */
[----:B------:R-:W-:Y:S02]  /*79440*/  IMAD.MOV.U32 R3, RZ, RZ, R37 ;  /* 0x000000ffff037224 */ /* 0x000fe400078e0025 */
[----:B----4-:R-:W5:Y:S04]  /*79450*/  LDL.LU R37, [R1+0x8c0] ;  /* 0x0008c00001257983 */ /* 0x010f680000300800 */
[----:B------:R-:W5:Y:S04]  /*79460*/  LDL.LU R4, [R1+0x91c] ;  /* 0x00091c0001047983 */ /* 0x000f680000300800 */
[----:B------:R1:W-:Y:S01]  /*79470*/  LDGSTS.E [R0+0x9c00], [R2.64], P0 ;  /* 0x09c0000002007fae */ /* 0x0003e2000812184c */
[----:B------:R-:W-:-:S05]  /*79480*/  IADD3 R38, P1, R38, UR11, RZ ;  /* 0x0000000b26267c10 */ /* 0x000fca000ff3e0ff */
[----:B------:R-:W-:Y:S01]  /*79490*/  STL [R1+0x740], R38 ;  /* 0x0007402601007387 */ /* 0x000fe20000100800 */
[----:B------:R-:W-:Y:S02]  /*794a0*/  IADD3 R73, P2, R73, UR11, RZ ;  /* 0x0000000b49497c10 */ /* 0x000fe4000ff5e0ff */
[----:B------:R-:W-:Y:S02]  /*794b0*/  IADD3.X R43, R43, UR10, RZ, P1, !PT ;  /* 0x0000000a2b2b7c10 */ /* 0x000fe40008ffe4ff */
[----:B------:R-:W-:-:S03]  /*794c0*/  IADD3.X R74, R74, UR10, RZ, P2, !PT ;  /* 0x0000000a4a4a7c10 */ /* 0x000fc600097fe4ff */
[----:B------:R1:W-:Y:S02]  /*794d0*/  STL [R1+0x73c], R43 ;  /* 0x00073c2b01007387 */ /* 0x0003e40000100800 */
[----:B-1----:R-:W-:Y:S02]  /*794e0*/  IMAD.MOV.U32 R3, RZ, RZ, R43 ;  /* 0x000000ffff037224 */ /* 0x002fe400078e002b */
[----:B------:R-:W-:Y:S01]  /*794f0*/  STL [R1+0x780], R73 ;  /* 0x0007804901007387 */ /* 0x000fe20000100800 */
[----:B------:R-:W-:-:S03]  /*79500*/  MOV R2, R38 ;  /* 0x0000002600027202 */ /* 0x000fc60000000f00 */
[----:B------:R-:W5:Y:S04]  /*79510*/  LDL.LU R43, [R1+0x8bc] ;  /* 0x0008bc00012b7983 */ /* 0x000f680000300800 */
        /* <DEDUP_REMOVED lines=20> */
[----:B------:R-:W-:-:S02]  /*79660*/  IADD3 R6, P1, R6, UR11, RZ ;  /* 0x0000000b06067c10 */ /* 0x000fc4000ff3e0ff */
[----:B------:R-:W-:Y:S01]  /*79670*/  MOV R2, R39 ;  /* 0x0000002700027202 */ /* 0x000fe20000000f00 */
[----:B-1----:R-:W3:Y:S01]  /*79680*/  LDL.LU R41, [R1+0x958] ;  /* 0x0009580001297983 */ /* 0x002ee20000300800 */
[----:B------:R-:W-:-:S03]  /*79690*/  IADD3 R36, P2, R36, UR11, RZ ;  /* 0x0000000b24247c10 */ /* 0x000fc6000ff5e0ff */
[----:B------:R-:W3:Y:S04]  /*796a0*/  LDL.LU R39, [R1+0x998] ;  /* 0x0009980001277983 */ /* 0x000ee80000300800 */
[----:B------:R1:W-:Y:S04]  /*796b0*/  LDGSTS.E [R0+0xdc00], [R2.64], P0 ;  /* 0x0dc0000002007fae */ /* 0x0003e8000812184c */
[----:B------:R-:W-:Y:S01]  /*796c0*/  STL [R1+0x840], R6 ;  /* 0x0008400601007387 */ /* 0x000fe20000100800 */
[----:B-1----:R-:W-:Y:S01]  /*796d0*/  IMAD.MOV.U32 R2, RZ, RZ, R6 ;  /* 0x000000ffff027224 */ /* 0x002fe200078e0006 */
[----:B--2---:R-:W-:-:S05]  /*796e0*/  IADD3.X R7, R7, UR10, RZ, P1, !PT ;  /* 0x0000000a07077c10 */ /* 0x004fca0008ffe4ff */
[----:B------:R-:W-:Y:S01]  /*796f0*/  IMAD.MOV.U32 R3, RZ, RZ, R7 ;  /* 0x000000ffff037224 */ /* 0x000fe200078e0007 */
[----:B------:R1:W-:Y:S01]  /*79700*/  STL [R1+0x83c], R7 ;  /* 0x00083c0701007387 */ /* 0x0003e20000100800 */
[----:B-----5:R-:W-:-:S03]  /*79710*/  IADD3.X R42, R42, UR10, RZ, P2, !PT ;  /* 0x0000000a2a2a7c10 */ /* 0x020fc600097fe4ff */
[----:B------:R-:W-:Y:S04]  /*79720*/  STL [R1+0x880], R36 ;  /* 0x0008802401007387 */ /* 0x000fe80000100800 */
[----:B------:R2:W-:Y:S04]  /*79730*/  LDGSTS.E [R0+0xec00], [R2.64], P0 ;  /* 0x0ec0000002007fae */ /* 0x0005e8000812184c */
[----:B-1----:R-:W5:Y:S04]  /*79740*/  LDL.LU R7, [R1+0x9dc] ;  /* 0x0009dc0001077983 */ /* 0x002f680000300800 */
[----:B------:R1:W-:Y:S04]  /*79750*/  STL [R1+0x87c], R42 ;  /* 0x00087c2a01007387 */ /* 0x0003e80000100800 */
[----:B------:R-:W5:Y:S01]  /*79760*/  LDL.LU R6, [R1+0xa1c] ;  /* 0x000a1c0001067983 */ /* 0x000f620000300800 */
[----:B--2---:R-:W-:Y:S01]  /*79770*/  IMAD.MOV.U32 R3, RZ, RZ, R42 ;  /* 0x000000ffff037224 */ /* 0x004fe200078e002a */
[----:B------:R-:W-:-:S02]  /*79780*/  IADD3 R37, P1, R37, UR11, RZ ;  /* 0x0000000b25257c10 */ /* 0x000fc4000ff3e0ff */
[----:B-1----:R-:W2:Y:S01]  /*79790*/  LDL.LU R42, [R1+0x9d8] ;  /* 0x0009d800012a7983 */ /* 0x002ea20000300800 */
[----:B------:R-:W-:Y:S01]  /*797a0*/  IMAD.MOV.U32 R2, RZ, RZ, R36 ;  /* 0x000000ffff027224 */ /* 0x000fe200078e0024 */
[----:B------:R-:W-:Y:S02]  /*797b0*/  IADD3 R4, P2, R4, UR11, RZ ;  /* 0x0000000b04047c10 */ /* 0x000fe4000ff5e0ff */
[----:B------:R-:W2:Y:S04]  /*797c0*/  LDL.LU R36, [R1+0xa18] ;  /* 0x000a180001247983 */ /* 0x000ea80000300800 */
[----:B------:R1:W-:Y:S04]  /*797d0*/  STL [R1+0x8c0], R37 ;  /* 0x0008c02501007387 */ /* 0x0003e80000100800 */
[----:B------:R1:W-:Y:S02]  /*797e0*/  LDGSTS.E [R0+0xfc00], [R2.64], P0 ;  /* 0x0fc0000002007fae */ /* 0x0003e4000812184c */
[----:B-1----:R-:W-:-:S02]  /*797f0*/  MOV R2, R37 ;  /* 0x0000002500027202 */ /* 0x002fc40000000f00 */
[----:B------:R-:W-:-:S05]  /*79800*/  IADD3.X R43, R43, UR10, RZ, P1, !PT ;  /* 0x0000000a2b2b7c10 */ /* 0x000fca0008ffe4ff */
        /* <DEDUP_REMOVED lines=15> */
[----:B----4-:R-:W-:-:S05]  /*79900*/  IADD3 R40, P1, R40, UR11, RZ ;  /* 0x0000000b28287c10 */ /* 0x010fca000ff3e0ff */
[----:B------:R4:W-:Y:S01]  /*79910*/  STL [R1+0x95c], R40 ;  /* 0x00095c2801007387 */ /* 0x0009e20000100800 */
[----:B------:R-:W-:Y:S02]  /*79920*/  IADD3 R5, P2, R5, UR11, RZ ;  /* 0x0000000b05057c10 */ /* 0x000fe4000ff5e0ff */
[----:B---3--:R-:W-:Y:S01]  /*79930*/  IADD3.X R41, R41, UR10, RZ, P1, !PT ;  /* 0x0000000a29297c10 */ /* 0x008fe20008ffe4ff */
[----:B-1----:R-:W-:Y:S01]  /*79940*/  IMAD.MOV.U32 R2, RZ, RZ, R40 ;  /* 0x000000ffff027224 */ /* 0x002fe200078e0028 */
[----:B------:R-:W-:-:S03]  /*79950*/  IADD3.X R39, R39, UR10, RZ, P2, !PT ;  /* 0x0000000a27277c10 */ /* 0x000fc600097fe4ff */
[----:B------:R1:W-:Y:S01]  /*79960*/  STL [R1+0x958], R41 ;  /* 0x0009582901007387 */ /* 0x0003e20000100800 */
[----:B------:R-:W-:-:S03]  /*79970*/  IMAD.MOV.U32 R3, RZ, RZ, R41 ;  /* 0x000000ffff037224 */ /* 0x000fc600078e0029 */
[----:B------:R3:W-:Y:S04]  /*79980*/  STL [R1+0x99c], R5 ;  /* 0x00099c0501007387 */ /* 0x0007e80000100800 */
[----:B----4-:R-:W4:Y:S04]  /*79990*/  LDL.LU R40, [R1+0xad8] ;  /* 0x000ad80001287983 */ /* 0x010f280000300800 */
[----:B------:R3:W-:Y:S04]  /*799a0*/  STL [R1+0x998], R39 ;  /* 0x0009982701007387 */ /* 0x0007e80000100800 */
[----:B-1----:R-:W4:Y:S04]  /*799b0*/  LDL.LU R41, [R1+0xb18] ;  /* 0x000b180001297983 */ /* 0x002f280000300800 */
        /* <DEDUP_REMOVED lines=8> */
[----:B------:R-:W-:Y:S02]  /*79a40*/  IADD3 R6, P2, R6, UR11, RZ ;  /* 0x0000000b06067c10 */ /* 0x000fe4000ff5e0ff */
[----:B--2---:R-:W-:Y:S01]  /*79a50*/  IADD3.X R42, R42, UR10, RZ, P1, !PT ;  /* 0x0000000a2a2a7c10 */ /* 0x004fe20008ffe4ff */
[----:B-1----:R-:W-:Y:S01]  /*79a60*/  IMAD.MOV.U32 R2, RZ, RZ, R7 ;  /* 0x000000ffff027224 */ /* 0x002fe200078e0007 */
[----:B------:R-:W-:-:S03]  /*79a70*/  IADD3.X R36, R36, UR10, RZ, P2, !PT ;  /* 0x0000000a24247c10 */ /* 0x000fc600097fe4ff */
[----:B------:R1:W-:Y:S04]  /*79a80*/  STL [R1+0x9d8], R42 ;  /* 0x0009d82a01007387 */ /* 0x0003e80000100800 */
[----:B------:R-:W-:Y:S04]  /*79a90*/  STL [R1+0xa1c], R6 ;  /* 0x000a1c0601007387 */ /* 0x000fe80000100800 */
[----:B-----5:R-:W2:Y:S01]  /*79aa0*/  LDL.LU R7, [R1+0xb58] ;  /* 0x000b580001077983 */ /* 0x020ea20000300800 */
[----:B------:R-:W-:-:S03]  /*79ab0*/  IMAD.MOV.U32 R3, RZ, RZ, R42 ;  /* 0x000000ffff037224 */ /* 0x000fc600078e002a */
[----:B------:R5:W-:Y:S04]  /*79ac0*/  STL [R1+0xa18], R36 ;  /* 0x000a182401007387 */ /* 0x000be80000100800 */
[----:B-1----:R-:W2:Y:S04]  /*79ad0*/  LDL.LU R42, [R1+0xb98] ;  /* 0x000b9800012a7983 */ /* 0x002ea80000300800 */
[----:B------:R1:W-:Y:S02]  /*79ae0*/  LDGSTS.E [R0+0x14c00], [R2.64], P0 ;  /* 0x14c0000002007fae */ /* 0x0003e4000812184c */
[----:B-1----:R-:W-:-:S02]  /*79af0*/  IMAD.MOV.U32 R2, RZ, RZ, R6 ;  /* 0x000000ffff027224 */ /* 0x002fc400078e0006 */
[----:B------:R-:W-:Y:S02]  /*79b00*/  IMAD.MOV.U32 R3, RZ, RZ, R36 ;  /* 0x000000ffff037224 */ /* 0x000fe400078e0024 */
[----:B-----5:R-:W2:Y:S01]  /*79b10*/  LDL.LU R36, [R1+0xbdc] ;  /* 0x000bdc0001247983 */ /* 0x020ea20000300800 */
[----:B------:R-:W-:-:S03]  /*79b20*/  IADD3 R37, P1, R37, UR11, RZ ;  /* 0x0000000b25257c10 */ /* 0x000fc6000ff3e0ff */
[----:B------:R-:W2:Y:S04]  /*79b30*/  LDL.LU R6, [R1+0xc1c] ;  /* 0x000c1c0001067983 */ /* 0x000ea80000300800 */
[----:B------:R-:W-:Y:S01]  /*79b40*/  STL [R1+0xa5c], R37 ;  /* 0x000a5c2501007387 */ /* 0x000fe20000100800 */
[----:B------:R-:W-:-:S03]  /*79b50*/  IADD3 R73, P2, R73, UR11, RZ ;  /* 0x0000000b49497c10 */ /* 0x000fc6000ff5e0ff */
[----:B------:R1:W-:Y:S01]  /*79b60*/  LDGSTS.E [R0+0x15c00], [R2.64], P0 ;  /* 0x15c0000002007fae */ /* 0x0003e2000812184c */
[----:B------:R-:W-:Y:S02]  /*79b70*/  IADD3.X R43, R43, UR10, RZ, P1, !PT ;  /* 0x0000000a2b2b7c10 */ /* 0x000fe40008ffe4ff */
[----:B------:R-:W-:-:S03]  /*79b80*/  IADD3.X R74, R74, UR10, RZ, P2, !PT ;  /* 0x0000000a4a4a7c10 */ /* 0x000fc600097fe4ff */
[----:B------:R1:W-:Y:S02]  /*79b90*/  STL [R1+0xa58], R43 ;  /* 0x000a582b01007387 */ /* 0x0003e40000100800 */
[----:B-1----:R-:W-:Y:S02]  /*79ba0*/  IMAD.MOV.U32 R3, RZ, RZ, R43 ;  /* 0x000000ffff037224 */ /* 0x002fe400078e002b */
[----:B------:R-:W-:Y:S01]  /*79bb0*/  STL [R1+0xa9c], R73 ;  /* 0x000a9c4901007387 */ /* 0x000fe20000100800 */
[----:B------:R-:W-:-:S03]  /*79bc0*/  MOV R2, R37 ;  /* 0x0000002500027202 */ /* 0x000fc60000000f00 */
[----:B------:R-:W2:Y:S04]  /*79bd0*/  LDL.LU R43, [R1+0xbd8] ;  /* 0x000bd800012b7983 */ /* 0x000ea80000300800 */
[----:B------:R-:W-:Y:S04]  /*79be0*/  STL [R1+0xa98], R74 ;  /* 0x000a984a01007387 */ /* 0x000fe80000100800 */
[----:B------:R-:W2:Y:S01]  /*79bf0*/  LDL.LU R37, [R1+0xc18] ;  /* 0x000c180001257983 */ /* 0x000ea20000300800 */
        /* <DEDUP_REMOVED lines=18> */
[----:B---3--:R-:W-:-:S02]  /*79d20*/  IADD3 R5, P1, R5, UR11, RZ ;  /* 0x0000000b05057c10 */ /* 0x008fc4000ff3e0ff */
[----:B------:R-:W-:Y:S01]  /*79d30*/  MOV R2, R38 ;  /* 0x0000002600027202 */ /* 0x000fe20000000f00 */
[----:B-1----:R-:W3:Y:S01]  /*79d40*/  LDL.LU R41, [R1+0xc58] ;  /* 0x000c580001297983 */ /* 0x002ee20000300800 */
[----:B------:R-:W-:-:S03]  /*79d50*/  IADD3 R39, P2, R39, UR11, RZ ;  /* 0x0000000b27277c10 */ /* 0x000fc6000ff5e0ff */
[----:B------:R-:W4:Y:S04]  /*79d60*/  LDL.LU R38, [R1+0xc98] ;  /* 0x000c980001267983 */ /* 0x000f280000300800 */
[----:B------:R1:W-:Y:S04]  /*79d70*/  LDGSTS.E [R0+0x19c00], [R2.64], P0 ;  /* 0x19c0000002007fae */ /* 0x0003e8000812184c */
[----:B------:R-:W-:Y:S01]  /*79d80*/  STL [R1+0xb5c], R5 ;  /* 0x000b5c0501007387 */ /* 0x000fe20000100800 */
[----:B-1----:R-:W-:Y:S01]  /*79d90*/  IMAD.MOV.U32 R2, RZ, RZ, R5 ;  /* 0x000000ffff027224 */ /* 0x002fe200078e0005 */
[----:B--2---:R-:W-:-:S05]  /*79da0*/  IADD3.X R7, R7, UR10, RZ, P1, !PT ;  /* 0x0000000a07077c10 */ /* 0x004fca0008ffe4ff */
        /* <DEDUP_REMOVED lines=8> */
[----:B--2---:R-:W-:Y:S01]  /*79e30*/  IMAD.MOV.U32 R3, RZ, RZ, R42 ;  /* 0x000000ffff037224 */ /* 0x004fe200078e002a */
[----:B------:R-:W-:-:S02]  /*79e40*/  IADD3 R36, P1, R36, UR11, RZ ;  /* 0x0000000b24247c10 */ /* 0x000fc4000ff3e0ff */
[----:B-1----:R-:W2:Y:S01]  /*79e50*/  LDL.LU R42, [R1+0xcd8] ;  /* 0x000cd800012a7983 */ /* 0x002ea20000300800 */
[----:B------:R-:W-:Y:S01]  /*79e60*/  IMAD.MOV.U32 R2, RZ, RZ, R39 ;  /* 0x000000ffff027224 */ /* 0x000fe200078e0027 */
[----:B------:R-:W-:Y:S02]  /*79e70*/  IADD3 R6, P2, R6, UR11, RZ ;  /* 0x0000000b06067c10 */ /* 0x000fe4000ff5e0ff */
[----:B------:R-:W2:Y:S04]  /*79e80*/  LDL.LU R39, [R1+0xd18] ;  /* 0x000d180001277983 */ /* 0x000ea80000300800 */
        /* <DEDUP_REMOVED lines=19> */
[----:B-----5:R-:W-:-:S05]  /*79fc0*/  IADD3 R40, P1, R40, UR11, RZ ;  /* 0x0000000b28287c10 */ /* 0x020fca000ff3e0ff */
[----:B------:R5:W-:Y:S01]  /*79fd0*/  STL [R1+0xc5c], R40 ;  /* 0x000c5c2801007387 */ /* 0x000be20000100800 */
[----:B------:R-:W-:Y:S02]  /*79fe0*/  IADD3 R4, P2, R4, UR11, RZ ;  /* 0x0000000b04047c10 */ /* 0x000fe4000ff5e0ff */
[----:B---3--:R-:W-:Y:S01]  /*79ff0*/  IADD3.X R41, R41, UR10, RZ, P1, !PT ;  /* 0x0000000a29297c10 */ /* 0x008fe20008ffe4ff */
[----:B-1----:R-:W-:Y:S01]  /*7a000*/  IMAD.MOV.U32 R2, RZ, RZ, R40 ;  /* 0x000000ffff027224 */ /* 0x002fe200078e0028 */
[----:B----4-:R-:W-:-:S03]  /*7a010*/  IADD3.X R38, R38, UR10, RZ, P2, !PT ;  /* 0x0000000a26267c10 */ /* 0x010fc600097fe4ff */
[----:B------:R1:W-:Y:S01]  /*7a020*/  STL [R1+0xc58], R41 ;  /* 0x000c582901007387 */ /* 0x0003e20000100800 */
[----:B------:R-:W-:-:S03]  /*7a030*/  IMAD.MOV.U32 R3, RZ, RZ, R41 ;  /* 0x000000ffff037224 */ /* 0x000fc600078e0029 */
[----:B------:R3:W-:Y:S04]  /*7a040*/  STL [R1+0xc9c], R4 ;  /* 0x000c9c0401007387 */ /* 0x0007e80000100800 */
[----:B-----5:R-:W4:Y:S04]  /*7a050*/  LDL.LU R40, [R1+0xdd8] ;  /* 0x000dd80001287983 */ /* 0x020f280000300800 */
[----:B------:R5:W-:Y:S04]  /*7a060*/  STL [R1+0xc98], R38 ;  /* 0x000c982601007387 */ /* 0x000be80000100800 */
[----:B-1----:R-:W4:Y:S04]  /*7a070*/  LDL.LU R41, [R1+0xe18] ;  /* 0x000e180001297983 */ /* 0x002f280000300800 */
[----:B------:R1:W-:Y:S02]  /*7a080*/  LDGSTS.E [R0+0x1ec00], [R2.64], P0 ;  /* 0x1ec0000002007fae */ /* 0x0003e4000812184c */
[----:B-1----:R-:W-:Y:S01]  /*7a090*/  MOV R2, R4 ;  /* 0x0000000400027202 */ /* 0x002fe20000000f00 */
[----:B------:R-:W-:Y:S01]  /*7a0a0*/  IMAD.MOV.U32 R3, RZ, RZ, R38 ;  /* 0x000000ffff037224 */ /* 0x000fe200078e0026 */
[----:B---3--:R-:W3:Y:S04]  /*7a0b0*/  LDL.LU R4, [R1+0xe5c] ;  /* 0x000e5c0001047983 */ /* 0x008ee80000300800 */
[----:B-----5:R-:W5:Y:S04]  /*7a0c0*/  LDL.LU R38, [R1+0xe9c] ;  /* 0x000e9c0001267983 */ /* 0x020f680000300800 */
[----:B------:R1:W-:Y:S01]  /*7a0d0*/  LDGSTS.E [R0+0x1fc00], [R2.64], P0 ;  /* 0x1fc0000002007fae */ /* 0x0003e2000812184c */
[----:B------:R-:W-:-:S05]  /*7a0e0*/  IADD3 R7, P1, R7, UR11, RZ ;  /* 0x0000000b07077c10 */ /* 0x000fca000ff3e0ff */
[----:B------:R1:W-:Y:S01]  /*7a0f0*/  STL [R1+0xcdc], R7 ;  /* 0x000cdc0701007387 */ /* 0x0003e20000100800 */
[----:B------:R-:W-:Y:S02]  /*7a100*/  IADD3 R5, P2, R5, UR11, RZ ;  /* 0x0000000b05057c10 */ /* 0x000fe4000ff5e0ff */
[----:B--2---:R-:W-:Y:S01]  /*7a110*/  IADD3.X R42, R42, UR10, RZ, P1, !PT ;  /* 0x0000000a2a2a7c10 */ /* 0x004fe20008ffe4ff */
        /* <DEDUP_REMOVED lines=43> */
[----:B----4-:R-:W-:Y:S01]  /*7a3d0*/  IMAD.MOV.U32 R3, RZ, RZ, R41 ;  /* 0x000000ffff037224 */ /* 0x010fe200078e0029 */
[----:B---3--:R-:W-:-:S02]  /*7a3e0*/  IADD3 R4, P1, R4, UR11, RZ ;  /* 0x0000000b04047c10 */ /* 0x008fc4000ff3e0ff */
[----:B------:R-:W-:Y:S01]  /*7a3f0*/  MOV R2, R37 ;  /* 0x0000002500027202 */ /* 0x000fe20000000f00 */
[----:B-1----:R-:W3:Y:S01]  /*7a400*/  LDL.LU R41, [R1+0xf58] ;  /* 0x000f580001297983 */ /* 0x002ee20000300800 */
[----:B-----5:R-:W-:-:S03]  /*7a410*/  IADD3 R38, P2, R38, UR11, RZ ;  /* 0x0000000b26267c10 */ /* 0x020fc6000ff5e0ff */
        /* <DEDUP_REMOVED lines=47> */
[----:B--2---:R-:W2:Y:S04]  /*7a710*/  LDL.LU R40, [R1+0x10d8] ;  /* 0x0010d80001287983 */ /* 0x004ea80000300800 */
[----:B------:R4:W-:Y:S04]  /*7a720*/  STL [R1+0xf98], R37 ;  /* 0x000f982501007387 */ /* 0x0009e80000100800 */
[----:B-1----:R-:W2:Y:S04]  /*7a730*/  LDL.LU R41, [R1+0x1118] ;  /* 0x0011180001297983 */ /* 0x002ea80000300800 */
[----:B------:R1:W-:Y:S02]  /*7a740*/  LDGSTS.E [R0+0x2ac00], [R2.64], P0 ;  /* 0x2ac0000002007fae */ /* 0x0003e4000812184c */
[----:B-1----:R-:W-:Y:S01]  /*7a750*/  MOV R2, R6 ;  /* 0x0000000600027202 */ /* 0x002fe20000000f00 */
[----:B------:R-:W-:Y:S01]  /*7a760*/  IMAD.MOV.U32 R3, RZ, RZ, R37 ;  /* 0x000000ffff037224 */ /* 0x000fe200078e0025 */
[----:B---3--:R-:W3:Y:S04]  /*7a770*/  LDL.LU R6, [R1+0x115c] ;  /* 0x00115c0001067983 */ /* 0x008ee80000300800 */
[----:B----4-:R-:W4:Y:S04]  /*7a780*/  LDL.LU R37, [R1+0x119c] ;  /* 0x00119c0001257983 */ /* 0x010f280000300800 */
[----:B------:R1:W-:Y:S01]  /*7a790*/  LDGSTS.E [R0+0x2bc00], [R2.64], P0 ;  /* 0x2bc0000002007fae */ /* 0x0003e2000812184c */
[----:B------:R-:W-:-:S05]  /*7a7a0*/  IADD3 R7, P1, R7, UR11, RZ ;  /* 0x0000000b07077c10 */ /* 0x000fca000ff3e0ff */
[----:B------:R1:W-:Y:S01]  /*7a7b0*/  STL [R1+0xfdc], R7 ;  /* 0x000fdc0701007387 */ /* 0x0003e20000100800 */
[----:B------:R-:W-:Y:S02]  /*7a7c0*/  IADD3 R4, P2, R4, UR11, RZ ;  /* 0x0000000b04047c10 */ /* 0x000fe4000ff5e0ff */
[----:B-----5:R-:W-:Y:S01]  /*7a7d0*/  IADD3.X R42, R42, UR10, RZ, P1, !PT ;  /* 0x0000000a2a2a7c10 */ /* 0x020fe20008ffe4ff */
[----:B-1----:R-:W-:-:S04]  /*7a7e0*/  IMAD.MOV.U32 R2, RZ, RZ, R7 ;  /* 0x000000ffff027224 */ /* 0x002fc800078e0007 */
[----:B------:R1:W-:Y:S01]  /*7a7f0*/  STL [R1+0xfd8], R42 ;  /* 0x000fd82a01007387 */ /* 0x0003e20000100800 */
[----:B------:R-:W-:-:S03]  /*7a800*/  IADD3.X R38, R38, UR10, RZ, P2, !PT ;  /* 0x0000000a26267c10 */ /* 0x000fc600097fe4ff */
[----:B------:R-:W-:Y:S01]  /*7a810*/  STL [R1+0x101c], R4 ;  /* 0x00101c0401007387 */ /* 0x000fe20000100800 */
[----:B------:R-:W-:-:S03]  /*7a820*/  IMAD.MOV.U32 R3, RZ, RZ, R42 ;  /* 0x000000ffff037224 */ /* 0x000fc600078e002a */
[----:B------:R-:W4:Y:S04]  /*7a830*/  LDL.LU R7, [R1+0x1158] ;  /* 0x0011580001077983 */ /* 0x000f280000300800 */
[----:B------:R1:W-:Y:S04]  /*7a840*/  STL [R1+0x1018], R38 ;  /* 0x0010182601007387 */ /* 0x0003e80000100800 */
[----:B-1----:R-:W4:Y:S04]  /*7a850*/  LDL.LU R42, [R1+0x1198] ;  /* 0x00119800012a7983 */ /* 0x002f280000300800 */
        /* <DEDUP_REMOVED lines=37> */
[----:B------:R-:W-:Y:S01]  /*7aab0*/  MOV R2, R36 ;  /* 0x0000002400027202 */ /* 0x000fe20000000f00 */
[----:B-1----:R-:W2:Y:S01]  /*7aac0*/  LDL.LU R41, [R1+0x1258] ;  /* 0x0012580001297983 */ /* 0x002ea20000300800 */
[----:B----4-:R-:W-:-:S03]  /*7aad0*/  IADD3 R37, P2, R37, UR11, RZ ;  /* 0x0000000b25257c10 */ /* 0x010fc6000ff5e0ff */
[----:B------:R-:W3:Y:S04]  /*7aae0*/  LDL.LU R36, [R1+0x1298] ;  /* 0x0012980001247983 */ /* 0x000ee80000300800 */
[----:B------:R1:W-:Y:S04]  /*7aaf0*/  LDGSTS.E [R0+0x31c00], [R2.64], P0 ;  /* 0x31c0000002007fae */ /* 0x0003e8000812184c */
[----:B------:R4:W-:Y:S01]  /*7ab00*/  STL [R1+0x115c], R6 ;  /* 0x00115c0601007387 */ /* 0x0009e20000100800 */
[----:B-1----:R-:W-:Y:S01]  /*7ab10*/  IMAD.MOV.U32 R2, RZ, RZ, R6 ;  /* 0x000000ffff027224 */ /* 0x002fe200078e0006 */
[----:B------:R-:W-:-:S05]  /*7ab20*/  IADD3.X R7, R7, UR10, RZ, P1, !PT ;  /* 0x0000000a07077c10 */ /* 0x000fca0008ffe4ff */
[----:B------:R-:W-:Y:S01]  /*7ab30*/  IMAD.MOV.U32 R3, RZ, RZ, R7 ;  /* 0x000000ffff037224 */ /* 0x000fe200078e0007 */
[----:B------:R1:W-:Y:S01]  /*7ab40*/  STL [R1+0x1158], R7 ;  /* 0x0011580701007387 */ /* 0x0003e20000100800 */
[----:B------:R-:W-:-:S03]  /*7ab50*/  IADD3.X R42, R42, UR10, RZ, P2, !PT ;  /* 0x0000000a2a2a7c10 */ /* 0x000fc600097fe4ff */
[----:B------:R-:W-:Y:S04]  /*7ab60*/  STL [R1+0x119c], R37 ;  /* 0x00119c2501007387 */ /* 0x000fe80000100800 */
[----:B----4-:R-:W4:Y:S04]  /*7ab70*/  LDL.LU R6, [R1+0x12dc] ;  /* 0x0012dc0001067983 */ /* 0x010f280000300800 */
[----:B------:R1:W-:Y:S04]  /*7ab80*/  STL [R1+0x1198], R42 ;  /* 0x0011982a01007387 */ /* 0x0003e80000100800 */
[----:B------:R1:W-:Y:S04]  /*7ab90*/  LDGSTS.E [R0+0x32c00], [R2.64], P0 ;  /* 0x32c0000002007fae */ /* 0x0003e8000812184c */
[----:B-1----:R-:W4:Y:S01]  /*7aba0*/  LDL.LU R7, [R1+0x131c] ;  /* 0x00131c0001077983 */ /* 0x002f220000300800 */
[----:B------:R-:W-:Y:S01]  /*7abb0*/  IADD3 R38, P1, R38, UR11, RZ ;  /* 0x0000000b26267c10 */ /* 0x000fe2000ff3e0ff */
[----:B------:R-:W-:-:S02]  /*7abc0*/  IMAD.MOV.U32 R3, RZ, RZ, R42 ;  /* 0x000000ffff037224 */ /* 0x000fc400078e002a */
[----:B------:R-:W4:Y:S01]  /*7abd0*/  LDL.LU R42, [R1+0x12d8] ;  /* 0x0012d800012a7983 */ /* 0x000f220000300800 */
[----:B------:R-:W-:Y:S01]  /*7abe0*/  IMAD.MOV.U32 R2, RZ, RZ, R37 ;  /* 0x000000ffff027224 */ /* 0x000fe200078e0025 */
[----:B------:R-:W-:Y:S02]  /*7abf0*/  IADD3 R4, P2, R4, UR11, RZ ;  /* 0x0000000b04047c10 */ /* 0x000fe4000ff5e0ff */
        /* <DEDUP_REMOVED lines=26> */
[----:B------:R1:W-:Y:S01]  /*7ada0*/  STL [R1+0x1258], R41 ;  /* 0x0012582901007387 */ /* 0x0003e20000100800 */
[----:B------:R-:W-:-:S03]  /*7adb0*/  IMAD.MOV.U32 R3, RZ, RZ, R41 ;  /* 0x000000ffff037224 */ /* 0x000fc600078e0029 */
[----:B------:R-:W-:Y:S04]  /*7adc0*/  STL [R1+0x129c], R5 ;  /* 0x00129c0501007387 */ /* 0x000fe80000100800 */
[----:B-----5:R-:W2:Y:S04]  /*7add0*/  LDL.LU R40, [R1+0x13d8] ;  /* 0x0013d80001287983 */ /* 0x020ea80000300800 */
[----:B------:R3:W-:Y:S04]  /*7ade0*/  STL [R1+0x1298], R36 ;  /* 0x0012982401007387 */ /* 0x0007e80000100800 */
[----:B-1----:R-:W5:Y:S04]  /*7adf0*/  LDL.LU R41, [R1+0x1418] ;  /* 0x0014180001297983 */ /* 0x002f680000300800 */
[----:B------:R1:W-:Y:S02]  /*7ae00*/  LDGSTS.E [R0+0x36c00], [R2.64], P0 ;  /* 0x36c0000002007fae */ /* 0x0003e4000812184c */
[----:B-1----:R-:W-:Y:S01]  /*7ae10*/  MOV R2, R5 ;  /* 0x0000000500027202 */ /* 0x002fe20000000f00 */
[----:B------:R-:W-:-:S02]  /*7ae20*/  IMAD.MOV.U32 R3, RZ, RZ, R36 ;  /* 0x000000ffff037224 */ /* 0x000fc400078e0024 */
[----:B---3--:R-:W3:Y:S04]  /*7ae30*/  LDL.LU R36, [R1+0x145c] ;  /* 0x00145c0001247983 */ /* 0x008ee80000300800 */
[----:B------:R-:W3:Y:S04]  /*7ae40*/  LDL.LU R5, [R1+0x149c] ;  /* 0x00149c0001057983 */ /* 0x000ee80000300800 */
[----:B------:R1:W-:Y:S01]  /*7ae50*/  LDGSTS.E [R0+0x37c00], [R2.64], P0 ;  /* 0x37c0000002007fae */ /* 0x0003e2000812184c */
[----:B----4-:R-:W-:-:S05]  /*7ae60*/  IADD3 R6, P1, R6, UR11, RZ ;  /* 0x0000000b06067c10 */ /* 0x010fca000ff3e0ff */
[----:B------:R-:W-:Y:S01]  /*7ae70*/  STL [R1+0x12dc], R6 ;  /* 0x0012dc0601007387 */ /* 0x000fe20000100800 */
[----:B------:R-:W-:Y:S01]  /*7ae80*/  IADD3 R7, P2, R7, UR11, RZ ;  /* 0x0000000b07077c10 */ /* 0x000fe2000ff5e0ff */
[----:B-1----:R-:W-:Y:S01]  /*7ae90*/  IMAD.MOV.U32 R2, RZ, RZ, R6 ;  /* 0x000000ffff027224 */ /* 0x002fe200078e0006 */
[----:B------:R-:W-:Y:S02]  /*7aea0*/  IADD3.X R42, R42, UR10, RZ, P1, !PT ;  /* 0x0000000a2a2a7c10 */ /* 0x000fe40008ffe4ff */
[----:B------:R-:W-:-:S03]  /*7aeb0*/  IADD3.X R37, R37, UR10, RZ, P2, !PT ;  /* 0x0000000a25257c10 */ /* 0x000fc600097fe4ff */
[----:B------:R1:W-:Y:S01]  /*7aec0*/  STL [R1+0x12d8], R42 ;  /* 0x0012d82a01007387 */ /* 0x0003e20000100800 */
[----:B------:R-:W-:-:S03]  /*7aed0*/  IMAD.MOV.U32 R3, RZ, RZ, R42 ;  /* 0x000000ffff037224 */ /* 0x000fc600078e002a */
[----:B------:R4:W-:Y:S04]  /*7aee0*/  STL [R1+0x131c], R7 ;  /* 0x00131c0701007387 */ /* 0x0009e80000100800 */
[----:B------:R4:W-:Y:S04]  /*7aef0*/  LDGSTS.E [R0+0x38c00], [R2.64], P0 ;  /* 0x38c0000002007fae */ /* 0x0009e8000812184c */
[----:B-1----:R-:W3:Y:S04]  /*7af00*/  LDL.LU R42, [R1+0x1458] ;  /* 0x00145800012a7983 */ /* 0x002ee80000300800 */
[----:B------:R1:W-:Y:S04]  /*7af10*/  STL [R1+0x1318], R37 ;  /* 0x0013182501007387 */ /* 0x0003e80000100800 */
[----:B------:R-:W3:Y:S01]  /*7af20*/  LDL.LU R6, [R1+0x1498] ;  /* 0x0014980001067983 */ /* 0x000ee20000300800 */
[----:B----4-:R-:W-:-:S02]  /*7af30*/  IMAD.MOV.U32 R2, RZ, RZ, R7 ;  /* 0x000000ffff027224 */ /* 0x010fc400078e0007 */
[----:B------:R-:W-:Y:S01]  /*7af40*/  IMAD.MOV.U32 R3, RZ, RZ, R37 ;  /* 0x000000ffff037224 */ /* 0x000fe200078e0025 */
[----:B------:R-:W4:Y:S04]  /*7af50*/  LDL.LU R7, [R1+0x4c8] ;  /* 0x0004c80001077983 */ /* 0x000f280000300800 */
[----:B------:R1:W-:Y:S01]  /*7af60*/  LDGSTS.E [R0+0x39c00], [R2.64], P0 ;  /* 0x39c0000002007fae */ /* 0x0003e2000812184c */
[----:B------:R-:W-:-:S03]  /*7af70*/  IADD3 R73, P1, R73, UR11, RZ ;  /* 0x0000000b49497c10 */ /* 0x000fc6000ff3e0ff */
[----:B-1----:R-:W4:Y:S01]  /*7af80*/  LDL.LU R37, [R1+0x508] ;  /* 0x0005080001257983 */ /* 0x002f220000300800 */
[----:B------:R-:W-:Y:S02]  /*7af90*/  IADD3 R38, P2, R38, UR11, RZ ;  /* 0x0000000b26267c10 */ /* 0x000fe4000ff5e0ff */
[----:B------:R-:W-:Y:S02]  /*7afa0*/  IADD3.X R74, R74, UR10, RZ, P1, !PT ;  /* 0x0000000a4a4a7c10 */ /* 0x000fe40008ffe4ff */
[----:B------:R-:W-:Y:S02]  /*7afb0*/  MOV R2, R73 ;  /* 0x0000004900027202 */ /* 0x000fe40000000f00 */
        /* <DEDUP_REMOVED lines=8> */
[----:B------:R-:W4:Y:S01]  /*7b040*/  LDL.LU R38, [R1+0x4c4] ;  /* 0x0004c40001267983 */ /* 0x000f220000300800 */
[----:B------:R-:W-:-:S03]  /*7b050*/  IMAD.MOV.U32 R3, RZ, RZ, R43 ;  /* 0x000000ffff037224 */ /* 0x000fc600078e002b */
[----:B------:R-:W4:Y:S01]  /*7b060*/  LDL.LU R43, [R1+0x504] ;  /* 0x00050400012b7983 */ /* 0x000f220000300800 */
[----:B------:R-:W-:Y:S02]  /*7b070*/  IADD3 R4, P1, R4, UR11, RZ ;  /* 0x0000000b04047c10 */ /* 0x000fe4000ff3e0ff */
[----:B------:R-:W-:Y:S01]  /*7b080*/  IADD3 R39, P2, R39, UR11, RZ ;  /* 0x0000000b27277c10 */ /* 0x000fe2000ff5e0ff */
[----:B------:R1:W-:Y:S04]  /*7b090*/  LDGSTS.E [R0+0x3bc00], [R2.64], P0 ;  /* 0x3bc0000002007fae */ /* 0x0003e8000812184c */
[----:B------:R-:W-:Y:S01]  /*7b0a0*/  STL [R1+0x13dc], R4 ;  /* 0x0013dc0401007387 */ /* 0x000fe20000100800 */
[----:B-1----:R-:W-:Y:S01]  /*7b0b0*/  IMAD.MOV.U32 R2, RZ, RZ, R4 ;  /* 0x000000ffff027224 */ /* 0x002fe200078e0004 */
[----:B------:R-:W-:-:S02]  /*7b0c0*/  LOP3.LUT R72, R72, 0x70, RZ, 0x3c, !PT ;  /* 0x0000007048487812 */ /* 0x000fc400078e3cff */
        /* <DEDUP_REMOVED lines=10> */
[----:B---3--:R-:W-:-:S02]  /*7b170*/  IADD3 R36, P1, R36, UR11, RZ ;  /* 0x0000000b24247c10 */ /* 0x008fc4000ff3e0ff */
[----:B------:R-:W-:Y:S01]  /*7b180*/  IADD3 R5, P2, R5, UR11, RZ ;  /* 0x0000000b05057c10 */ /* 0x000fe2000ff5e0ff */
[----:B-1----:R-:W2:Y:S01]  /*7b190*/  LDL.LU R41, [R1+0x544] ;  /* 0x0005440001297983 */ /* 0x002ea20000300800 */
[----:B------:R-:W-:-:S03]  /*7b1a0*/  MOV R2, R39 ;  /* 0x0000002700027202 */ /* 0x000fc60000000f00 */
[----:B------:R-:W3:Y:S04]  /*7b1b0*/  LDL.LU R39, [R1+0x584] ;  /* 0x0005840001277983 */ /* 0x000ee80000300800 */
[----:B------:R-:W-:Y:S04]  /*7b1c0*/  STL [R1+0x145c], R36 ;  /* 0x00145c2401007387 */ /* 0x000fe80000100800 */
[----:B------:R1:W-:Y:S02]  /*7b1d0*/  LDGSTS.E [R0+0x3dc00], [R2.64], P0 ;  /* 0x3dc0000002007fae */ /* 0x0003e4000812184c */
[----:B-1----:R-:W-:Y:S01]  /*7b1e0*/  IMAD.MOV.U32 R2, RZ, RZ, R36 ;  /* 0x000000ffff027224 */ /* 0x002fe200078e0024 */
[----:B------:R-:W-:-:S05]  /*7b1f0*/  IADD3.X R42, R42, UR10, RZ, P1, !PT ;  /* 0x0000000a2a2a7c10 */ /* 0x000fca0008ffe4ff */
[----:B------:R1:W-:Y:S01]  /*7b200*/  STL [R1+0x1458], R42 ;  /* 0x0014582a01007387 */ /* 0x0003e20000100800 */
[----:B------:R-:W-:Y:S01]  /*7b210*/  IADD3.X R6, R6, UR10, RZ, P2, !PT ;  /* 0x0000000a06067c10 */ /* 0x000fe200097fe4ff */
[----:B------:R-:W-:Y:S02]  /*7b220*/  IMAD.MOV.U32 R3, RZ, RZ, R42 ;  /* 0x000000ffff037224 */ /* 0x000fe400078e002a */
[----:B------:R-:W-:Y:S04]  /*7b230*/  STL [R1+0x149c], R5 ;  /* 0x00149c0501007387 */ /* 0x000fe80000100800 */
[----:B------:R4:W-:Y:S04]  /*7b240*/  STL [R1+0x1498], R6 ;  /* 0x0014980601007387 */ /* 0x0009e80000100800 */
[----:B-1----:R-:W3:Y:S04]  /*7b250*/  LDL.LU R42, [R1+0x5c4] ;  /* 0x0005c400012a7983 */ /* 0x002ee80000300800 */
[----:B------:R-:W3:Y:S04]  /*7b260*/  LDL.LU R36, [R1+0x5c8] ;  /* 0x0005c80001247983 */ /* 0x000ee80000300800 */
[----:B------:R1:W-:Y:S01]  /*7b270*/  LDGSTS.E [R0+0x3ec00], [R2.64], P0 ;  /* 0x3ec0000002007fae */ /* 0x0003e2000812184c */
[----:B----4-:R-:W-:-:S02]  /*7b280*/  IADD3 R7, P1, R7, UR11, RZ ;  /* 0x0000000b07077c10 */ /* 0x010fc4000ff3e0ff */
[----:B------:R-:W-:Y:S01]  /*7b290*/  IADD3 R37, P2, R37, UR11, RZ ;  /* 0x0000000b25257c10 */ /* 0x000fe2000ff5e0ff */
[----:B-1----:R-:W-:Y:S02]  /*7b2a0*/  IMAD.MOV.U32 R3, RZ, RZ, R6 ;  /* 0x000000ffff037224 */ /* 0x002fe400078e0006 */
[----:B------:R-:W-:Y:S01]  /*7b2b0*/  IMAD.MOV.U32 R2, RZ, RZ, R5 ;  /* 0x000000ffff027224 */ /* 0x000fe200078e0005 */
[----:B------:R-:W4:Y:S04]  /*7b2c0*/  LDL.LU R6, [R1+0x604] ;  /* 0x0006040001067983 */ /* 0x000f280000300800 */
[----:B------:R-:W4:Y:S04]  /*7b2d0*/  LDL.LU R5, [R1+0x608] ;  /* 0x0006080001057983 */ /* 0x000f280000300800 */
[----:B------:R1:W-:Y:S04]  /*7b2e0*/  LDGSTS.E [R0+0x3fc00], [R2.64], P0 ;  /* 0x3fc0000002007fae */ /* 0x0003e8000812184c */
[----:B------:R-:W-:Y:S01]  /*7b2f0*/  STL [R1+0x4c8], R7 ;  /* 0x0004c80701007387 */ /* 0x000fe20000100800 */
[----:B-1----:R-:W-:-:S02]  /*7b300*/  MOV R0, UR8 ;  /* 0x0000000800007c02 */ /* 0x002fc40008000f00 */
[----:B------:R-:W-:Y:S01]  /*7b310*/  IADD3.X R38, R38, UR10, RZ, P1, !PT ;  /* 0x0000000a26267c10 */ /* 0x000fe20008ffe4ff */
[----:B------:R-:W-:Y:S01]  /*7b320*/  IMAD.MOV.U32 R2, RZ, RZ, R7 ;  /* 0x000000ffff027224 */ /* 0x000fe200078e0007 */
[----:B------:R-:W-:Y:S01]  /*7b330*/  STL [R1+0x508], R37 ;  /* 0x0005082501007387 */ /* 0x000fe20000100800 */
[----:B------:R-:W-:Y:S01]  /*7b340*/  IMAD R0, R0, 0x40000, R72 ;  /* 0x0004000000007824 */ /* 0x000fe200078e0248 */
[----:B------:R-:W-:Y:S01]  /*7b350*/  IADD3.X R43, R43, UR10, RZ, P2, !PT ;  /* 0x0000000a2b2b7c10 */ /* 0x000fe200097fe4ff */
[----:B------:R-:W-:Y:S01]  /*7b360*/  IMAD.MOV.U32 R3, RZ, RZ, R38 ;  /* 0x000000ffff037224 */ /* 0x000fe200078e0026 */
[----:B------:R1:W-:Y:S04]  /*7b370*/  STL [R1+0x4c4], R38 ;  /* 0x0004c42601007387 */ /* 0x0003e80000100800 */
[----:B------:R1:W-:Y:S04]  /*7b380*/  LDGSTS.E [R0+0xe00], [R2.64], P0 ;  /* 0x00e0000002007fae */ /* 0x0003e8000812184c */
[----:B-1----:R-:W4:Y:S04]  /*7b390*/  LDL.LU R38, [R1+0x648] ;  /* 0x0006480001267983 */ /* 0x002f280000300800 */
[----:B------:R-:W4:Y:S01]  /*7b3a0*/  LDL.LU R7, [R1+0x688] ;  /* 0x0006880001077983 */ /* 0x000f220000300800 */
[----:B------:R-:W-:-:S03]  /*7b3b0*/  IMAD.MOV.U32 R3, RZ, RZ, R43 ;  /* 0x000000ffff037224 */ /* 0x000fc600078e002b */
[----:B------:R1:W-:Y:S01]  /*7b3c0*/  STL [R1+0x504], R43 ;  /* 0x0005042b01007387 */ /* 0x0003e20000100800 */
[----:B------:R-:W-:-:S05]  /*7b3d0*/  IMAD.MOV.U32 R2, RZ, RZ, R37 ;  /* 0x000000ffff027224 */ /* 0x000fca00078e0025 */
[----:B------:R2:W-:Y:S04]  /*7b3e0*/  LDGSTS.E [R0+0x1e00], [R2.64], P0 ;  /* 0x01e0000002007fae */ /* 0x0005e8000812184c */
[----:B-1----:R-:W4:Y:S04]  /*7b3f0*/  LDL.LU R43, [R1+0x644] ;  /* 0x00064400012b7983 */ /* 0x002f280000300800 */
[----:B------:R-:W4:Y:S01]  /*7b400*/  LDL.LU R37, [R1+0x684] ;  /* 0x0006840001257983 */ /* 0x000f220000300800 */
[----:B-----5:R-:W-:Y:S02]  /*7b410*/  IADD3 R40, P1, R40, UR11, RZ ;  /* 0x0000000b28287c10 */ /* 0x020fe4000ff3e0ff */
[----:B------:R-:W-:-:S03]  /*7b420*/  IADD3 R4, P2, R4, UR11, RZ ;  /* 0x0000000b04047c10 */ /* 0x000fc6000ff5e0ff */
[----:B------:R1:W-:Y:S01]  /*7b430*/  STL [R1+0x548], R40 ;  /* 0x0005482801007387 */ /* 0x0003e20000100800 */
[----:B--2---:R-:W-:Y:S02]  /*7b440*/  IADD3.X R41, R41, UR10, RZ, P1, !PT ;  /* 0x0000000a29297c10 */ /* 0x004fe40008ffe4ff */
[----:B------:R-:W-:Y:S02]  /*7b450*/  MOV R2, R40 ;  /* 0x0000002800027202 */ /* 0x000fe40000000f00 */
[----:B---3--:R-:W-:Y:S01]  /*7b460*/  IADD3.X R39, R39, UR10, RZ, P2, !PT ;  /* 0x0000000a27277c10 */ /* 0x008fe200097fe4ff */
[----:B------:R2:W-:Y:S04]  /*7b470*/  STL [R1+0x544], R41 ;  /* 0x0005442901007387 */ /* 0x0005e80000100800 */
[----:B------:R3:W-:Y:S01]  /*7b480*/  STL [R1+0x588], R4 ;  /* 0x0005880401007387 */ /* 0x0007e20000100800 */
[----:B------:R-:W-:-:S03]  /*7b490*/  IMAD.MOV.U32 R3, RZ, RZ, R41 ;  /* 0x000000ffff037224 */ /* 0x000fc600078e0029 */
[----:B-1----:R-:W5:Y:S04]  /*7b4a0*/  LDL.LU R40, [R1+0x6c8] ;  /* 0x0006c80001287983 */ /* 0x002f680000300800 */
[----:B------:R1:W-:Y:S04]  /*7b4b0*/  STL [R1+0x584], R39 ;  /* 0x0005842701007387 */ /* 0x0003e80000100800 */
[----:B------:R-:W5:Y:S04]  /*7b4c0*/  LDL.LU R72, [R1+0x708] ;  /* 0x0007080001487983 */ /* 0x000f680000300800 */
[----:B--2---:R-:W2:Y:S04]  /*7b4d0*/  LDL.LU R41, [R1+0x6c4] ;  /* 0x0006c40001297983 */ /* 0x004ea80000300800 */
[----:B------:R1:W-:Y:S04]  /*7b4e0*/  LDGSTS.E [R0+0x2e00], [R2.64], P0 ;  /* 0x02e0000002007fae */ /* 0x0003e8000812184c */
[----:B------:R-:W2:Y:S01]  /*7b4f0*/  LDL.LU R73, [R1+0x704] ;  /* 0x0007040001497983 */ /* 0x000ea20000300800 */
[----:B-1----:R-:W-:-:S02]  /*7b500*/  IMAD.MOV.U32 R2, RZ, RZ, R4 ;  /* 0x000000ffff027224 */ /* 0x002fc400078e0004 */
[----:B------:R-:W-:Y:S01]  /*7b510*/  IMAD.MOV.U32 R3, RZ, RZ, R39 ;  /* 0x000000ffff037224 */ /* 0x000fe200078e0027 */
[----:B---3--:R-:W3:Y:S04]  /*7b520*/  LDL.LU R4, [R1+0x748] ;  /* 0x0007480001047983 */ /* 0x008ee80000300800 */
[----:B------:R-:W3:Y:S04]  /*7b530*/  LDL.LU R39, [R1+0x788] ;  /* 0x0007880001277983 */ /* 0x000ee80000300800 */
[----:B------:R1:W-:Y:S01]  /*7b540*/  LDGSTS.E [R0+0x3e00], [R2.64], P0 ;  /* 0x03e0000002007fae */ /* 0x0003e2000812184c */
[----:B------:R-:W-:-:S04]  /*7b550*/  IADD3 R36, P1, R36, UR11, RZ ;  /* 0x0000000b24247c10 */ /* 0x000fc8000ff3e0ff */
[----:B------:R-:W-:Y:S01]  /*7b560*/  IADD3.X R42, R42, UR10, RZ, P1, !PT ;  /* 0x0000000a2a2a7c10 */ /* 0x000fe20008ffe4ff */
[----:B------:R4:W-:Y:S01]  /*7b570*/  STL [R1+0x5c8], R36 ;  /* 0x0005c82401007387 */ /* 0x0009e20000100800 */
[----:B-1----:R-:W-:-:S03]  /*7b580*/  IMAD.MOV.U32 R2, RZ, RZ, R36 ;  /* 0x000000ffff027224 */ /* 0x002fc600078e0024 */
[----:B------:R1:W-:Y:S01]  /*7b590*/  STL [R1+0x5c4], R42 ;  /* 0x0005c42a01007387 */ /* 0x0003e20000100800 */
[----:B------:R-:W-:-:S05]  /*7b5a0*/  IMAD.MOV.U32 R3, RZ, RZ, R42 ;  /* 0x000000ffff037224 */ /* 0x000fca00078e002a */
[----:B------:R1:W-:Y:S01]  /*7b5b0*/  LDGSTS.E [R0+0x4e00], [R2.64], P0 ;  /* 0x04e0000002007fae */ /* 0x0003e2000812184c */
[----:B----4-:R-:W-:-:S04]  /*7b5c0*/  IADD3 R5, P2, R5, UR11, RZ ;  /* 0x0000000b05057c10 */ /* 0x010fc8000ff5e0ff */
[----:B------:R-:W-:Y:S01]  /*7b5d0*/  IADD3.X R6, R6, UR10, RZ, P2, !PT ;  /* 0x0000000a06067c10 */ /* 0x000fe200097fe4ff */
[----:B------:R4:W-:Y:S04]  /*7b5e0*/  STL [R1+0x608], R5 ;  /* 0x0006080501007387 */ /* 0x0009e80000100800 */
[----:B------:R-:W3:Y:S04]  /*7b5f0*/  LDL.LU R36, [R1+0x744] ;  /* 0x0007440001247983 */ /* 0x000ee80000300800 */
[----:B------:R4:W-:Y:S04]  /*7b600*/  STL [R1+0x604], R6 ;  /* 0x0006040601007387 */ /* 0x0009e80000100800 */
[----:B-1----:R-:W3:Y:S01]  /*7b610*/  LDL.LU R42, [R1+0x784] ;  /* 0x00078400012a7983 */ /* 0x002ee20000300800 */
[----:B------:R-:W-:Y:S01]  /*7b620*/  MOV R2, R5 ;  /* 0x0000000500027202 */ /* 0x000fe20000000f00 */
[----:B------:R-:W-:-:S02]  /*7b630*/  IMAD.MOV.U32 R3, RZ, RZ, R6 ;  /* 0x000000ffff037224 */ /* 0x000fc400078e0006 */
[----:B----4-:R-:W4:Y:S04]  /*7b640*/  LDL.LU R5, [R1+0x7c8] ;  /* 0x0007c80001057983 */ /* 0x010f280000300800 */
[----:B------:R-:W4:Y:S04]  /*7b650*/  LDL.LU R6, [R1+0x808] ;  /* 0x0008080001067983 */ /* 0x000f280000300800 */
[----:B------:R1:W-:Y:S01]  /*7b660*/  LDGSTS.E [R0+0x5e00], [R2.64], P0 ;  /* 0x05e0000002007fae */ /* 0x0003e2000812184c */
[----:B------:R-:W-:Y:S02]  /*7b670*/  IADD3 R38, P1, R38, UR11, RZ ;  /* 0x0000000b26267c10 */ /* 0x000fe4000ff3e0ff */
[----:B------:R-:W-:-:S03]  /*7b680*/  IADD3 R7, P2, R7, UR11, RZ ;  /* 0x0000000b07077c10 */ /* 0x000fc6000ff5e0ff */
[----:B------:R1:W-:Y:S02]  /*7b690*/  STL [R1+0x648], R38 ;  /* 0x0006482601007387 */ /* 0x0003e40000100800 */
[----:B-1----:R-:W-:Y:S01]  /*7b6a0*/  IMAD.MOV.U32 R2, RZ, RZ, R38 ;  /* 0x000000ffff027224 */ /* 0x002fe200078e0026 */
[----:B------:R-:W-:Y:S02]  /*7b6b0*/  IADD3.X R43, R43, UR10, RZ, P1, !PT ;  /* 0x0000000a2b2b7c10 */ /* 0x000fe40008ffe4ff */
[----:B------:R-:W-:-:S03]  /*7b6c0*/  IADD3.X R37, R37, UR10, RZ, P2, !PT ;  /* 0x0000000a25257c10 */ /* 0x000fc600097fe4ff */
[----:B------:R1:W-:Y:S04]  /*7b6d0*/  STL [R1+0x644], R43 ;  /* 0x0006442b01007387 */ /* 0x0003e80000100800 */
[----:B------:R-:W-:Y:S04]  /*7b6e0*/  STL [R1+0x688], R7 ;  /* 0x0006880701007387 */ /* 0x000fe80000100800 */
[----:B------:R-:W4:Y:S01]  /*7b6f0*/  LDL.LU R38, [R1+0x7c4] ;  /* 0x0007c40001267983 */ /* 0x000f220000300800 */
[----:B------:R-:W-:-:S03]  /*7b700*/  IMAD.MOV.U32 R3, RZ, RZ, R43 ;  /* 0x000000ffff037224 */ /* 0x000fc600078e002b */
[----:B------:R1:W-:Y:S04]  /*7b710*/  STL [R1+0x684], R37 ;  /* 0x0006842501007387 */ /* 0x0003e80000100800 */
[----:B-1----:R-:W4:Y:S04]  /*7b720*/  LDL.LU R43, [R1+0x804] ;  /* 0x00080400012b7983 */ /* 0x002f280000300800 */
[----:B------:R1:W-:Y:S02]  /*7b730*/  LDGSTS.E [R0+0x6e00], [R2.64], P0 ;  /* 0x06e0000002007fae */ /* 0x0003e4000812184c */
[----:B-1----:R-:W-:-:S02]  /*7b740*/  IMAD.MOV.U32 R2, RZ, RZ, R7 ;  /* 0x000000ffff027224 */ /* 0x002fc400078e0007 */
[----:B------:R-:W-:Y:S02]  /*7b750*/  IMAD.MOV.U32 R3, RZ, RZ, R37 ;  /* 0x000000ffff037224 */ /* 0x000fe400078e0025 */
[----:B------:R-:W4:Y:S04]  /*7b760*/  LDL.LU R37, [R1+0x848] ;  /* 0x0008480001257983 */ /* 0x000f280000300800 */
[----:B------:R-:W4:Y:S04]  /*7b770*/  LDL.LU R7, [R1+0x888] ;  /* 0x0008880001077983 */ /* 0x000f280000300800 */
[----:B------:R1:W-:Y:S01]  /*7b780*/  LDGSTS.E [R0+0x7e00], [R2.64], P0 ;  /* 0x07e0000002007fae */ /* 0x0003e2000812184c */
[----:B-----5:R-:W-:-:S04]  /*7b790*/  IADD3 R40, P1, R40, UR11, RZ ;  /* 0x0000000b28287c10 */ /* 0x020fc8000ff3e0ff */
[----:B-1----:R-:W-:Y:S01]  /*7b7a0*/  MOV R2, R40 ;  /* 0x0000002800027202 */ /* 0x002fe20000000f00 */
[----:B------:R-:W-:Y:S01]  /*7b7b0*/  STL [R1+0x6c8], R40 ;  /* 0x0006c82801007387 */ /* 0x000fe20000100800 */
[----:B------:R-:W-:Y:S02]  /*7b7c0*/  IADD3 R72, P2, R72, UR11, RZ ;  /* 0x0000000b48487c10 */ /* 0x000fe4000ff5e0ff */
[----:B--2---:R-:W-:-:S05]  /*7b7d0*/  IADD3.X R41, R41, UR10, RZ, P1, !PT ;  /* 0x0000000a29297c10 */ /* 0x004fca0008ffe4ff */
[----:B------:R-:W-:Y:S01]  /*7b7e0*/  IMAD.MOV.U32 R3, RZ, RZ, R41 ;  /* 0x000000ffff037224 */ /* 0x000fe200078e0029 */
[----:B------:R1:W-:Y:S01]  /*7b7f0*/  STL [R1+0x6c4], R41 ;  /* 0x0006c42901007387 */ /* 0x0003e20000100800 */
[----:B------:R-:W-:-:S03]  /*7b800*/  IADD3.X R73, R73, UR10, RZ, P2, !PT ;  /* 0x0000000a49497c10 */ /* 0x000fc600097fe4ff */
[----:B------:R-:W-:Y:S04]  /*7b810*/  STL [R1+0x708], R72 ;  /* 0x0007084801007387 */ /* 0x000fe80000100800 */
[----:B------:R2:W-:Y:S04]  /*7b820*/  LDGSTS.E [R0+0x8e00], [R2.64], P0 ;  /* 0x08e0000002007fae */ /* 0x0005e8000812184c */
[----:B-1----:R-:W5:Y:S01]  /*7b830*/  LDL.LU R41, [R1+0x844] ;  /* 0x0008440001297983 */ /* 0x002f620000300800 */
[----:B---3--:R-:W-:-:S03]  /*7b840*/  IADD3 R4, P1, R4, UR11, RZ ;  /* 0x0000000b04047c10 */ /* 0x008fc6000ff3e0ff */
[----:B------:R-:W-:Y:S01]  /*7b850*/  STL [R1+0x704], R73 ;  /* 0x0007044901007387 */ /* 0x000fe20000100800 */
[----:B------:R-:W-:Y:S01]  /*7b860*/  IADD3 R39, P2, R39, UR11, RZ ;  /* 0x0000000b27277c10 */ /* 0x000fe2000ff5e0ff */
[----:B--2---:R-:W-:Y:S02]  /*7b870*/  IMAD.MOV.U32 R2, RZ, RZ, R72 ;  /* 0x000000ffff027224 */ /* 0x004fe400078e0048 */
[----:B------:R-:W2:Y:S01]  /*7b880*/  LDL.LU R40, [R1+0x884] ;  /* 0x0008840001287983 */ /* 0x000ea20000300800 */
[----:B------:R-:W-:-:S03]  /*7b890*/  IMAD.MOV.U32 R3, RZ, RZ, R73 ;  /* 0x000000ffff037224 */ /* 0x000fc600078e0049 */
[----:B------:R-:W-:Y:S04]  /*7b8a0*/  STL [R1+0x748], R4 ;  /* 0x0007480401007387 */ /* 0x000fe80000100800 */
[----:B------:R1:W-:Y:S02]  /*7b8b0*/  LDGSTS.E [R0+0x9e00], [R2.64], P0 ;  /* 0x09e0000002007fae */ /* 0x0003e4000812184c */
[----:B-1----:R-:W-:Y:S01]  /*7b8c0*/  IMAD.MOV.U32 R2, RZ, RZ, R4 ;  /* 0x000000ffff027224 */ /* 0x002fe200078e0004 */
[----:B------:R-:W-:-:S05]  /*7b8d0*/  IADD3.X R36, R36, UR10, RZ, P1, !PT ;  /* 0x0000000a24247c10 */ /* 0x000fca0008ffe4ff */
        /* <DEDUP_REMOVED lines=8> */
[----:B---3--:R-:W-:Y:S01]  /*7b960*/  IMAD.MOV.U32 R3, RZ, RZ, R42 ;  /* 0x000000ffff037224 */ /* 0x008fe200078e002a */
[----:B----4-:R-:W-:-:S02]  /*7b970*/  IADD3 R5, P1, R5, UR11, RZ ;  /* 0x0000000b05057c10 */ /* 0x010fc4000ff3e0ff */
[----:B-1----:R-:W3:Y:S01]  /*7b980*/  LDL.LU R42, [R1+0x8c4] ;  /* 0x0008c400012a7983 */ /* 0x002ee20000300800 */
[----:B------:R-:W-:-:S03]  /*7b990*/  MOV R2, R39 ;  /* 0x0000002700027202 */ /* 0x000fc60000000f00 */
[----:B------:R-:W4:Y:S01]  /*7b9a0*/  LDL.LU R39, [R1+0x920] ;  /* 0x0009200001277983 */ /* 0x000f220000300800 */
[----:B------:R-:W-:-:S03]  /*7b9b0*/  IADD3 R6, P2, R6, UR11, RZ ;  /* 0x0000000b06067c10 */ /* 0x000fc6000ff5e0ff */
        /* <DEDUP_REMOVED lines=12> */
[----:B------:R-:W-:-:S03]  /*7ba80*/  IMAD.MOV.U32 R3, RZ, RZ, R43 ;  /* 0x000000ffff037224 */ /* 0x000fc600078e002b */
[----:B-1----:R-:W4:Y:S01]  /*7ba90*/  LDL.LU R43, [R1+0x960] ;  /* 0x00096000012b7983 */ /* 0x002f220000300800 */
[----:B------:R-:W-:-:S03]  /*7baa0*/  IMAD.MOV.U32 R2, RZ, RZ, R6 ;  /* 0x000000ffff027224 */ /* 0x000fc600078e0006 */
[----:B------:R-:W4:Y:S01]  /*7bab0*/  LDL.LU R6, [R1+0x9a0] ;  /* 0x0009a00001067983 */ /* 0x000f220000300800 */
[----:B------:R-:W-:Y:S02]  /*7bac0*/  IADD3 R37, P1, R37, UR11, RZ ;  /* 0x0000000b25257c10 */ /* 0x000fe4000ff3e0ff */
[----:B------:R-:W-:Y:S01]  /*7bad0*/  IADD3 R7, P2, R7, UR11, RZ ;  /* 0x0000000b07077c10 */ /* 0x000fe2000ff5e0ff */
[----:B------:R1:W-:Y:S04]  /*7bae0*/  LDGSTS.E [R0+0xde00], [R2.64], P0 ;  /* 0x0de0000002007fae */ /* 0x0003e8000812184c */
[----:B------:R2:W-:Y:S01]  /*7baf0*/  STL [R1+0x848], R37 ;  /* 0x0008482501007387 */ /* 0x0005e20000100800 */
[----:B-1----:R-:W-:Y:S02]  /*7bb00*/  MOV R2, R37 ;  /* 0x0000002500027202 */ /* 0x002fe40000000f00 */
[----:B-----5:R-:W-:-:S05]  /*7bb10*/  IADD3.X R41, R41, UR10, RZ, P1, !PT ;  /* 0x0000000a29297c10 */ /* 0x020fca0008ffe4ff */
[----:B------:R1:W-:Y:S01]  /*7bb20*/  STL [R1+0x844], R41 ;  /* 0x0008442901007387 */ /* 0x0003e20000100800 */
[----:B--2---:R-:W-:-:S03]  /*7bb30*/  IADD3.X R40, R40, UR10, RZ, P2, !PT ;  /* 0x0000000a28287c10 */ /* 0x004fc600097fe4ff */
[----:B------:R2:W-:Y:S01]  /*7bb40*/  STL [R1+0x888], R7 ;  /* 0x0008880701007387 */ /* 0x0005e20000100800 */
[----:B------:R-:W-:-:S03]  /*7bb50*/  IMAD.MOV.U32 R3, RZ, RZ, R41 ;  /* 0x000000ffff037224 */ /* 0x000fc600078e0029 */
        /* <DEDUP_REMOVED lines=8> */
[----:B--2---:R-:W2:Y:S04]  /*7bbe0*/  LDL.LU R7, [R1+0xa64] ;  /* 0x000a640001077983 */ /* 0x004ea80000300800 */
[----:B------:R-:W2:Y:S04]  /*7bbf0*/  LDL.LU R40, [R1+0xaa4] ;  /* 0x000aa40001287983 */ /* 0x000ea80000300800 */
[----:B------:R1:W-:Y:S01]  /*7bc00*/  LDGSTS.E [R0+0xfe00], [R2.64], P0 ;  /* 0x0fe0000002007fae */ /* 0x0003e2000812184c */
[----:B------:R-:W-:-:S05]  /*7bc10*/  IADD3 R36, P1, R36, UR11, RZ ;  /* 0x0000000b24247c10 */ /* 0x000fca000ff3e0ff */
[----:B------:R1:W-:Y:S01]  /*7bc20*/  STL [R1+0x8e4], R36 ;  /* 0x0008e42401007387 */ /* 0x0003e20000100800 */
[----:B------:R-:W-:Y:S02]  /*7bc30*/  IADD3 R4, P2, R4, UR11, RZ ;  /* 0x0000000b04047c10 */ /* 0x000fe4000ff5e0ff */
[----:B---3--:R-:W-:Y:S01]  /*7bc40*/  IADD3.X R42, R42, UR10, RZ, P1, !PT ;  /* 0x0000000a2a2a7c10 */ /* 0x008fe20008ffe4ff */
[----:B-1----:R-:W-:Y:S01]  /*7bc50*/  IMAD.MOV.U32 R2, RZ, RZ, R36 ;  /* 0x000000ffff027224 */ /* 0x002fe200078e0024 */
[----:B----4-:R-:W-:-:S03]  /*7bc60*/  IADD3.X R39, R39, UR10, RZ, P2, !PT ;  /* 0x0000000a27277c10 */ /* 0x010fc600097fe4ff */
[----:B------:R1:W-:Y:S04]  /*7bc70*/  STL [R1+0x8c4], R42 ;  /* 0x0008c42a01007387 */ /* 0x0003e80000100800 */
[----:B------:R3:W-:Y:S04]  /*7bc80*/  STL [R1+0x924], R4 ;  /* 0x0009240401007387 */ /* 0x0007e80000100800 */
[----:B------:R-:W4:Y:S01]  /*7bc90*/  LDL.LU R36, [R1+0xa60] ;  /* 0x000a600001247983 */ /* 0x000f220000300800 */
[----:B------:R-:W-:-:S03]  /*7bca0*/  IMAD.MOV.U32 R3, RZ, RZ, R42 ;  /* 0x000000ffff037224 */ /* 0x000fc600078e002a */
[----:B------:R3:W-:Y:S04]  /*7bcb0*/  STL [R1+0x920], R39 ;  /* 0x0009202701007387 */ /* 0x0007e80000100800 */
[----:B-1----:R-:W4:Y:S04]  /*7bcc0*/  LDL.LU R42, [R1+0xaa0] ;  /* 0x000aa000012a7983 */ /* 0x002f280000300800 */
[----:B------:R1:W-:Y:S02]  /*7bcd0*/  LDGSTS.E [R0+0x10e00], [R2.64], P0 ;  /* 0x10e0000002007fae */ /* 0x0003e4000812184c */
[----:B-1----:R-:W-:Y:S01]  /*7bce0*/  MOV R2, R4 ;  /* 0x0000000400027202 */ /* 0x002fe20000000f00 */
[----:B------:R-:W-:Y:S01]  /*7bcf0*/  IMAD.MOV.U32 R3, RZ, RZ, R39 ;  /* 0x000000ffff037224 */ /* 0x000fe200078e0027 */
[----:B---3--:R-:W4:Y:S01]  /*7bd00*/  LDL.LU R4, [R1+0xae4] ;  /* 0x000ae40001047983 */ /* 0x008f220000300800 */
[----:B------:R-:W-:-:S03]  /*7bd10*/  IADD3 R38, P1, R38, UR11, RZ ;  /* 0x0000000b26267c10 */ /* 0x000fc6000ff3e0ff */
[----:B------:R-:W4:Y:S04]  /*7bd20*/  LDL.LU R39, [R1+0xb24] ;  /* 0x000b240001277983 */ /* 0x000f280000300800 */
[----:B------:R1:W-:Y:S01]  /*7bd30*/  STL [R1+0x964], R38 ;  /* 0x0009642601007387 */ /* 0x0003e20000100800 */
[----:B------:R-:W-:-:S03]  /*7bd40*/  IADD3 R5, P2, R5, UR11, RZ ;  /* 0x0000000b05057c10 */ /* 0x000fc6000ff5e0ff */
[----:B------:R1:W-:Y:S01]  /*7bd50*/  LDGSTS.E [R0+0x11e00], [R2.64], P0 ;  /* 0x11e0000002007fae */ /* 0x0003e2000812184c */
[----:B------:R-:W-:Y:S02]  /*7bd60*/  IADD3.X R43, R43, UR10, RZ, P1, !PT ;  /* 0x0000000a2b2b7c10 */ /* 0x000fe40008ffe4ff */
[----:B------:R-:W-:-:S03]  /*7bd70*/  IADD3.X R6, R6, UR10, RZ, P2, !PT ;  /* 0x0000000a06067c10 */ /* 0x000fc600097fe4ff */
[----:B------:R1:W-:Y:S02]  /*7bd80*/  STL [R1+0x960], R43 ;  /* 0x0009602b01007387 */ /* 0x0003e40000100800 */
[----:B-1----:R-:W-:Y:S02]  /*7bd90*/  IMAD.MOV.U32 R2, RZ, RZ, R38 ;  /* 0x000000ffff027224 */ /* 0x002fe400078e0026 */
[----:B------:R-:W-:Y:S04]  /*7bda0*/  STL [R1+0x9a4], R5 ;  /* 0x0009a40501007387 */ /* 0x000fe80000100800 */
[----:B------:R-:W4:Y:S01]  /*7bdb0*/  LDL.LU R38, [R1+0xae0] ;  /* 0x000ae00001267983 */ /* 0x000f220000300800 */
[----:B------:R-:W-:-:S03]  /*7bdc0*/  IMAD.MOV.U32 R3, RZ, RZ, R43 ;  /* 0x000000ffff037224 */ /* 0x000fc600078e002b */
[----:B------:R1:W-:Y:S04]  /*7bdd0*/  STL [R1+0x9a0], R6 ;  /* 0x0009a00601007387 */ /* 0x0003e80000100800 */
[----:B------:R-:W4:Y:S04]  /*7bde0*/  LDL.LU R43, [R1+0xb20] ;  /* 0x000b2000012b7983 */ /* 0x000f280000300800 */
        /* <DEDUP_REMOVED lines=10> */
[----:B------:R-:W-:-:S05]  /*7be90*/  IADD3.X R41, R41, UR10, RZ, P1, !PT ;  /* 0x0000000a29297c10 */ /* 0x000fca0008ffe4ff */
[----:B------:R-:W-:Y:S01]  /*7bea0*/  IMAD.MOV.U32 R3, RZ, RZ, R41 ;  /* 0x000000ffff037224 */ /* 0x000fe200078e0029 */
[----:B------:R1:W-:Y:S01]  /*7beb0*/  STL [R1+0x9e0], R41 ;  /* 0x0009e02901007387 */ /* 0x0003e20000100800 */
[----:B------:R-:W-:-:S03]  /*7bec0*/  IADD3.X R73, R73, UR10, RZ, P2, !PT ;  /* 0x0000000a49497c10 */ /* 0x000fc600097fe4ff */
[----:B------:R-:W-:Y:S04]  /*7bed0*/  STL [R1+0xa24], R72 ;  /* 0x000a244801007387 */ /* 0x000fe80000100800 */
[----:B------:R5:W-:Y:S04]  /*7bee0*/  LDGSTS.E [R0+0x14e00], [R2.64], P0 ;  /* 0x14e0000002007fae */ /* 0x000be8000812184c */
[----:B-1----:R-:W3:Y:S01]  /*7bef0*/  LDL.LU R41, [R1+0xb60] ;  /* 0x000b600001297983 */ /* 0x002ee20000300800 */
[----:B--2---:R-:W-:-:S03]  /*7bf00*/  IADD3 R7, P1, R7, UR11, RZ ;  /* 0x0000000b07077c10 */ /* 0x004fc6000ff3e0ff */
[----:B------:R-:W-:Y:S01]  /*7bf10*/  STL [R1+0xa20], R73 ;  /* 0x000a204901007387 */ /* 0x000fe20000100800 */
[----:B------:R-:W-:Y:S01]  /*7bf20*/  IADD3 R40, P2, R40, UR11, RZ ;  /* 0x0000000b28287c10 */ /* 0x000fe2000ff5e0ff */
[----:B-----5:R-:W-:Y:S02]  /*7bf30*/  IMAD.MOV.U32 R2, RZ, RZ, R72 ;  /* 0x000000ffff027224 */ /* 0x020fe400078e0048 */
[----:B------:R-:W2:Y:S01]  /*7bf40*/  LDL.LU R37, [R1+0xba0] ;  /* 0x000ba00001257983 */ /* 0x000ea20000300800 */
[----:B------:R-:W-:-:S03]  /*7bf50*/  IMAD.MOV.U32 R3, RZ, RZ, R73 ;  /* 0x000000ffff037224 */ /* 0x000fc600078e0049 */
[----:B------:R-:W-:Y:S04]  /*7bf60*/  STL [R1+0xa64], R7 ;  /* 0x000a640701007387 */ /* 0x000fe80000100800 */
        /* <DEDUP_REMOVED lines=67> */
[----:B-1----:R-:W-:Y:S01]  /*7c3a0*/  MOV R2, R7 ;  /* 0x0000000700027202 */ /* 0x002fe20000000f00 */
[----:B------:R-:W-:Y:S01]  /*7c3b0*/  IMAD.MOV.U32 R3, RZ, RZ, R40 ;  /* 0x000000ffff037224 */ /* 0x000fe200078e0028 */
[----:B----4-:R-:W5:Y:S01]  /*7c3c0*/  LDL.LU R7, [R1+0xde4] ;  /* 0x000de40001077983 */ /* 0x010f620000300800 */
        /* <DEDUP_REMOVED lines=10> */
[----:B------:R-:W5:Y:S01]  /*7c470*/  LDL.LU R38, [R1+0xde0] ;  /* 0x000de00001267983 */ /* 0x000f620000300800 */
[----:B------:R-:W-:-:S03]  /*7c480*/  IMAD.MOV.U32 R3, RZ, RZ, R43 ;  /* 0x000000ffff037224 */ /* 0x000fc600078e002b */
[----:B------:R1:W-:Y:S04]  /*7c490*/  STL [R1+0xca0], R39 ;  /* 0x000ca02701007387 */ /* 0x0003e80000100800 */
[----:B------:R-:W5:Y:S04]  /*7c4a0*/  LDL.LU R43, [R1+0xe20] ;  /* 0x000e2000012b7983 */ /* 0x000f680000300800 */
[----:B------:R1:W-:Y:S02]  /*7c4b0*/  LDGSTS.E [R0+0x1ee00], [R2.64], P0 ;  /* 0x1ee0000002007fae */ /* 0x0003e4000812184c */
[----:B-1----:R-:W-:-:S02]  /*7c4c0*/  IMAD.MOV.U32 R2, RZ, RZ, R4 ;  /* 0x000000ffff027224 */ /* 0x002fc400078e0004 */
[----:B------:R-:W-:Y:S02]  /*7c4d0*/  IMAD.MOV.U32 R3, RZ, RZ, R39 ;  /* 0x000000ffff037224 */ /* 0x000fe400078e0027 */
[----:B------:R-:W5:Y:S04]  /*7c4e0*/  LDL.LU R39, [R1+0xe64] ;  /* 0x000e640001277983 */ /* 0x000f680000300800 */
[----:B------:R-:W5:Y:S04]  /*7c4f0*/  LDL.LU R4, [R1+0xea4] ;  /* 0x000ea40001047983 */ /* 0x000f680000300800 */
[----:B------:R1:W-:Y:S01]  /*7c500*/  LDGSTS.E [R0+0x1fe00], [R2.64], P0 ;  /* 0x1fe0000002007fae */ /* 0x0003e2000812184c */
[----:B---3--:R-:W-:-:S04]  /*7c510*/  IADD3 R6, P1, R6, UR11, RZ ;  /* 0x0000000b06067c10 */ /* 0x008fc8000ff3e0ff */
[----:B-1----:R-:W-:Y:S01]  /*7c520*/  MOV R2, R6 ;  /* 0x0000000600027202 */ /* 0x002fe20000000f00 */
[----:B------:R-:W-:Y:S01]  /*7c530*/  STL [R1+0xce4], R6 ;  /* 0x000ce40601007387 */ /* 0x000fe20000100800 */
[----:B------:R-:W-:Y:S02]  /*7c540*/  IADD3 R72, P2, R72, UR11, RZ ;  /* 0x0000000b48487c10 */ /* 0x000fe4000ff5e0ff */
[----:B------:R-:W-:-:S05]  /*7c550*/  IADD3.X R41, R41, UR10, RZ, P1, !PT ;  /* 0x0000000a29297c10 */ /* 0x000fca0008ffe4ff */
[----:B------:R1:W-:Y:S01]  /*7c560*/  STL [R1+0xce0], R41 ;  /* 0x000ce02901007387 */ /* 0x0003e20000100800 */
[----:B------:R-:W-:Y:S01]  /*7c570*/  IMAD.MOV.U32 R3, RZ, RZ, R41 ;  /* 0x000000ffff037224 */ /* 0x000fe200078e0029 */
[----:B------:R-:W-:Y:S02]  /*7c580*/  IADD3.X R73, R73, UR10, RZ, P2, !PT ;  /* 0x0000000a49497c10 */ /* 0x000fe400097fe4ff */
[----:B------:R-:W-:Y:S04]  /*7c590*/  STL [R1+0xd24], R72 ;  /* 0x000d244801007387 */ /* 0x000fe80000100800 */
[----:B------:R3:W-:Y:S04]  /*7c5a0*/  LDGSTS.E [R0+0x20e00], [R2.64], P0 ;  /* 0x20e0000002007fae */ /* 0x0007e8000812184c */
[----:B-1----:R-:W4:Y:S01]  /*7c5b0*/  LDL.LU R41, [R1+0xe60] ;  /* 0x000e600001297983 */ /* 0x002f220000300800 */
[----:B--2---:R-:W-:-:S03]  /*7c5c0*/  IADD3 R5, P1, R5, UR11, RZ ;  /* 0x0000000b05057c10 */ /* 0x004fc6000ff3e0ff */
[----:B------:R-:W-:Y:S01]  /*7c5d0*/  STL [R1+0xd20], R73 ;  /* 0x000d204901007387 */ /* 0x000fe20000100800 */
[----:B------:R-:W-:-:S03]  /*7c5e0*/  IADD3 R37, P2, R37, UR11, RZ ;  /* 0x0000000b25257c10 */ /* 0x000fc6000ff5e0ff */
[----:B------:R-:W2:Y:S01]  /*7c5f0*/  LDL.LU R6, [R1+0xea0] ;  /* 0x000ea00001067983 */ /* 0x000ea20000300800 */
[----:B---3--:R-:W-:Y:S02]  /*7c600*/  IMAD.MOV.U32 R2, RZ, RZ, R72 ;  /* 0x000000ffff027224 */ /* 0x008fe400078e0048 */
[----:B------:R-:W-:Y:S01]  /*7c610*/  IMAD.MOV.U32 R3, RZ, RZ, R73 ;  /* 0x000000ffff037224 */ /* 0x000fe200078e0049 */
[----:B------:R-:W-:Y:S04]  /*7c620*/  STL [R1+0xd64], R5 ;  /* 0x000d640501007387 */ /* 0x000fe80000100800 */
[----:B------:R1:W-:Y:S02]  /*7c630*/  LDGSTS.E [R0+0x21e00], [R2.64], P0 ;  /* 0x21e0000002007fae */ /* 0x0003e4000812184c */
[----:B-1----:R-:W-:Y:S01]  /*7c640*/  IMAD.MOV.U32 R2, RZ, RZ, R5 ;  /* 0x000000ffff027224 */ /* 0x002fe200078e0005 */
[----:B-----5:R-:W-:-:S05]  /*7c650*/  IADD3.X R36, R36, UR10, RZ, P1, !PT ;  /* 0x0000000a24247c10 */ /* 0x020fca0008ffe4ff */
[----:B------:R-:W-:Y:S01]  /*7c660*/  IMAD.MOV.U32 R3, RZ, RZ, R36 ;  /* 0x000000ffff037224 */ /* 0x000fe200078e0024 */
[----:B------:R1:W-:Y:S01]  /*7c670*/  STL [R1+0xd60], R36 ;  /* 0x000d602401007387 */ /* 0x0003e20000100800 */
[----:B------:R-:W-:-:S03]  /*7c680*/  IADD3.X R42, R42, UR10, RZ, P2, !PT ;  /* 0x0000000a2a2a7c10 */ /* 0x000fc600097fe4ff */
[----:B------:R3:W-:Y:S04]  /*7c690*/  STL [R1+0xda4], R37 ;  /* 0x000da42501007387 */ /* 0x0007e80000100800 */
[----:B------:R5:W-:Y:S04]  /*7c6a0*/  LDGSTS.E [R0+0x22e00], [R2.64], P0 ;  /* 0x22e0000002007fae */ /* 0x000be8000812184c */
[----:B-1----:R-:W2:Y:S04]  /*7c6b0*/  LDL.LU R36, [R1+0xee4] ;  /* 0x000ee40001247983 */ /* 0x002ea80000300800 */
[----:B------:R1:W-:Y:S04]  /*7c6c0*/  STL [R1+0xda0], R42 ;  /* 0x000da02a01007387 */ /* 0x0003e80000100800 */
[----:B------:R-:W2:Y:S01]  /*7c6d0*/  LDL.LU R5, [R1+0xf24] ;  /* 0x000f240001057983 */ /* 0x000ea20000300800 */
[----:B-----5:R-:W-:-:S03]  /*7c6e0*/  MOV R2, R37 ;  /* 0x0000002500027202 */ /* 0x020fc60000000f00 */
[----:B---3--:R-:W3:Y:S01]  /*7c6f0*/  LDL.LU R37, [R1+0xee0] ;  /* 0x000ee00001257983 */ /* 0x008ee20000300800 */
[----:B------:R-:W-:Y:S01]  /*7c700*/  IADD3 R7, P1, R7, UR11, RZ ;  /* 0x0000000b07077c10 */ /* 0x000fe2000ff3e0ff */
[----:B------:R-:W-:Y:S02]  /*7c710*/  IMAD.MOV.U32 R3, RZ, RZ, R42 ;  /* 0x000000ffff037224 */ /* 0x000fe400078e002a */
[----:B-1----:R-:W5:Y:S01]  /*7c720*/  LDL.LU R42, [R1+0xf20] ;  /* 0x000f2000012a7983 */ /* 0x002f620000300800 */
[----:B------:R-:W-:-:S03]  /*7c730*/  IADD3 R40, P2, R40, UR11, RZ ;  /* 0x0000000b28287c10 */ /* 0x000fc6000ff5e0ff */
[----:B------:R1:W-:Y:S04]  /*7c740*/  LDGSTS.E [R0+0x23e00], [R2.64], P0 ;  /* 0x23e0000002007fae */ /* 0x0003e8000812184c */
[----:B------:R1:W-:Y:S02]  /*7c750*/  STL [R1+0xde4], R7 ;  /* 0x000de40701007387 */ /* 0x0003e40000100800 */
[----:B-1----:R-:W-:Y:S01]  /*7c760*/  IMAD.MOV.U32 R2, RZ, RZ, R7 ;  /* 0x000000ffff027224 */ /* 0x002fe200078e0007 */
[----:B------:R-:W-:-:S05]  /*7c770*/  IADD3.X R38, R38, UR10, RZ, P1, !PT ;  /* 0x0000000a26267c10 */ /* 0x000fca0008ffe4ff */
[----:B------:R-:W-:Y:S01]  /*7c780*/  IMAD.MOV.U32 R3, RZ, RZ, R38 ;  /* 0x000000ffff037224 */ /* 0x000fe200078e0026 */
[----:B------:R1:W-:Y:S01]  /*7c790*/  STL [R1+0xde0], R38 ;  /* 0x000de02601007387 */ /* 0x0003e20000100800 */
[----:B------:R-:W-:-:S03]  /*7c7a0*/  IADD3.X R43, R43, UR10, RZ, P2, !PT ;  /* 0x0000000a2b2b7c10 */ /* 0x000fc600097fe4ff */
[----:B------:R-:W-:Y:S04]  /*7c7b0*/  STL [R1+0xe24], R40 ;  /* 0x000e242801007387 */ /* 0x000fe80000100800 */
[----:B------:R-:W5:Y:S04]  /*7c7c0*/  LDL.LU R7, [R1+0xf64] ;  /* 0x000f640001077983 */ /* 0x000f680000300800 */
[----:B------:R1:W-:Y:S04]  /*7c7d0*/  STL [R1+0xe20], R43 ;  /* 0x000e202b01007387 */ /* 0x0003e80000100800 */
[----:B------:R1:W-:Y:S04]  /*7c7e0*/  LDGSTS.E [R0+0x24e00], [R2.64], P0 ;  /* 0x24e0000002007fae */ /* 0x0003e8000812184c */
[----:B-1----:R-:W5:Y:S01]  /*7c7f0*/  LDL.LU R38, [R1+0xfa4] ;  /* 0x000fa40001267983 */ /* 0x002f620000300800 */
[----:B------:R-:W-:-:S03]  /*7c800*/  IMAD.MOV.U32 R3, RZ, RZ, R43 ;  /* 0x000000ffff037224 */ /* 0x000fc600078e002b */
[----:B------:R-:W5:Y:S01]  /*7c810*/  LDL.LU R43, [R1+0xf60] ;  /* 0x000f6000012b7983 */ /* 0x000f620000300800 */
[----:B------:R-:W-:-:S03]  /*7c820*/  IMAD.MOV.U32 R2, RZ, RZ, R40 ;  /* 0x000000ffff027224 */ /* 0x000fc600078e0028 */
[----:B------:R-:W5:Y:S01]  /*7c830*/  LDL.LU R40, [R1+0xfa0] ;  /* 0x000fa00001287983 */ /* 0x000f620000300800 */
[----:B------:R-:W-:Y:S02]  /*7c840*/  IADD3 R39, P1, R39, UR11, RZ ;  /* 0x0000000b27277c10 */ /* 0x000fe4000ff3e0ff */
[----:B------:R-:W-:Y:S01]  /*7c850*/  IADD3 R4, P2, R4, UR11, RZ ;  /* 0x0000000b04047c10 */ /* 0x000fe2000ff5e0ff */
[----:B------:R1:W-:Y:S04]  /*7c860*/  LDGSTS.E [R0+0x25e00], [R2.64], P0 ;  /* 0x25e0000002007fae */ /* 0x0003e8000812184c */
[----:B------:R2:W-:Y:S01]  /*7c870*/  STL [R1+0xe64], R39 ;  /* 0x000e642701007387 */ /* 0x0005e20000100800 */
[----:B-1----:R-:W-:Y:S02]  /*7c880*/  MOV R2, R39 ;  /* 0x0000002700027202 */ /* 0x002fe40000000f00 */
        /* <DEDUP_REMOVED lines=21> */
[----:B-----5:R-:W-:-:S03]  /*7c9e0*/  IADD3.X R42, R42, UR10, RZ, P2, !PT ;  /* 0x0000000a2a2a7c10 */ /* 0x020fc600097fe4ff */
[----:B------:R1:W-:Y:S04]  /*7c9f0*/  STL [R1+0xee0], R37 ;  /* 0x000ee02501007387 */ /* 0x0003e80000100800 */
[----:B------:R-:W-:Y:S04]  /*7ca00*/  STL [R1+0xf24], R5 ;  /* 0x000f240501007387 */ /* 0x000fe80000100800 */
[----:B------:R-:W3:Y:S01]  /*7ca10*/  LDL.LU R36, [R1+0x1060] ;  /* 0x0010600001247983 */ /* 0x000ee20000300800 */
[----:B------:R-:W-:-:S03]  /*7ca20*/  IMAD.MOV.U32 R3, RZ, RZ, R37 ;  /* 0x000000ffff037224 */ /* 0x000fc600078e0025 */
[----:B------:R5:W-:Y:S04]  /*7ca30*/  STL [R1+0xf20], R42 ;  /* 0x000f202a01007387 */ /* 0x000be80000100800 */
[----:B-1----:R-:W3:Y:S04]  /*7ca40*/  LDL.LU R37, [R1+0x10a0] ;  /* 0x0010a00001257983 */ /* 0x002ee80000300800 */
[----:B------:R1:W-:Y:S01]  /*7ca50*/  LDGSTS.E [R0+0x28e00], [R2.64], P0 ;  /* 0x28e0000002007fae */ /* 0x0003e2000812184c */
[----:B------:R-:W-:Y:S01]  /*7ca60*/  IADD3 R7, P1, R7, UR11, RZ ;  /* 0x0000000b07077c10 */ /* 0x000fe2000ff3e0ff */
[----:B-1----:R-:W-:Y:S01]  /*7ca70*/  IMAD.MOV.U32 R3, RZ, RZ, R42 ;  /* 0x000000ffff037224 */ /* 0x002fe200078e002a */
[----:B------:R-:W-:Y:S01]  /*7ca80*/  MOV R2, R5 ;  /* 0x0000000500027202 */ /* 0x000fe20000000f00 */
[----:B-----5:R-:W5:Y:S04]  /*7ca90*/  LDL.LU R42, [R1+0x10e4] ;  /* 0x0010e400012a7983 */ /* 0x020f680000300800 */
[----:B------:R-:W5:Y:S01]  /*7caa0*/  LDL.LU R5, [R1+0x1124] ;  /* 0x0011240001057983 */ /* 0x000f620000300800 */
[----:B------:R-:W-:-:S03]  /*7cab0*/  IADD3 R38, P2, R38, UR11, RZ ;  /* 0x0000000b26267c10 */ /* 0x000fc6000ff5e0ff */
[----:B------:R-:W-:Y:S04]  /*7cac0*/  STL [R1+0xf64], R7 ;  /* 0x000f640701007387 */ /* 0x000fe80000100800 */
[----:B------:R1:W-:Y:S01]  /*7cad0*/  LDGSTS.E [R0+0x29e00], [R2.64], P0 ;  /* 0x29e0000002007fae */ /* 0x0003e2000812184c */
[----:B------:R-:W-:-:S05]  /*7cae0*/  IADD3.X R43, R43, UR10, RZ, P1, !PT ;  /* 0x0000000a2b2b7c10 */ /* 0x000fca0008ffe4ff */
[----:B------:R1:W-:Y:S01]  /*7caf0*/  STL [R1+0xf60], R43 ;  /* 0x000f602b01007387 */ /* 0x0003e20000100800 */
[----:B------:R-:W-:Y:S01]  /*7cb00*/  IADD3.X R40, R40, UR10, RZ, P2, !PT ;  /* 0x0000000a28287c10 */ /* 0x000fe200097fe4ff */
[----:B-1----:R-:W-:Y:S02]  /*7cb10*/  IMAD.MOV.U32 R3, RZ, RZ, R43 ;  /* 0x000000ffff037224 */ /* 0x002fe400078e002b */
[----:B------:R-:W-:Y:S01]  /*7cb20*/  STL [R1+0xfa4], R38 ;  /* 0x000fa42601007387 */ /* 0x000fe20000100800 */
[----:B------:R-:W-:-:S03]  /*7cb30*/  IMAD.MOV.U32 R2, RZ, RZ, R7 ;  /* 0x000000ffff027224 */ /* 0x000fc600078e0007 */
[----:B------:R-:W5:Y:S04]  /*7cb40*/  LDL.LU R43, [R1+0x10e0] ;  /* 0x0010e000012b7983 */ /* 0x000f680000300800 */
        /* <DEDUP_REMOVED lines=8> */
[----:B----4-:R-:W-:-:S02]  /*7cbd0*/  IADD3 R39, P1, R39, UR11, RZ ;  /* 0x0000000b27277c10 */ /* 0x010fc4000ff3e0ff */
[----:B------:R-:W-:Y:S02]  /*7cbe0*/  IADD3 R72, P2, R72, UR11, RZ ;  /* 0x0000000b48487c10 */ /* 0x000fe4000ff5e0ff */
[----:B------:R-:W-:Y:S01]  /*7cbf0*/  IADD3.X R41, R41, UR10, RZ, P1, !PT ;  /* 0x0000000a29297c10 */ /* 0x000fe20008ffe4ff */
[----:B------:R-:W-:Y:S01]  /*7cc00*/  STL [R1+0xfe4], R39 ;  /* 0x000fe42701007387 */ /* 0x000fe20000100800 */
[----:B------:R-:W-:-:S03]  /*7cc10*/  IADD3.X R73, R73, UR10, RZ, P2, !PT ;  /* 0x0000000a49497c10 */ /* 0x000fc600097fe4ff */
[----:B------:R4:W-:Y:S01]  /*7cc20*/  STL [R1+0xfe0], R41 ;  /* 0x000fe02901007387 */ /* 0x0009e20000100800 */
[----:B-1----:R-:W-:Y:S01]  /*7cc30*/  MOV R2, R39 ;  /* 0x0000002700027202 */ /* 0x002fe20000000f00 */
[----:B------:R-:W-:Y:S02]  /*7cc40*/  IMAD.MOV.U32 R3, RZ, RZ, R41 ;  /* 0x000000ffff037224 */ /* 0x000fe400078e0029 */
[----:B------:R-:W-:Y:S04]  /*7cc50*/  STL [R1+0x1024], R72 ;  /* 0x0010244801007387 */ /* 0x000fe80000100800 */
[----:B------:R1:W-:Y:S04]  /*7cc60*/  LDGSTS.E [R0+0x2ce00], [R2.64], P0 ;  /* 0x2ce0000002007fae */ /* 0x0003e8000812184c */
[----:B----4-:R-:W4:Y:S04]  /*7cc70*/  LDL.LU R41, [R1+0x1160] ;  /* 0x0011600001297983 */ /* 0x010f280000300800 */
[----:B------:R-:W-:Y:S01]  /*7cc80*/  STL [R1+0x1020], R73 ;  /* 0x0010204901007387 */ /* 0x000fe20000100800 */
[----:B--2---:R-:W-:-:S03]  /*7cc90*/  IADD3 R4, P1, R4, UR11, RZ ;  /* 0x0000000b04047c10 */ /* 0x004fc6000ff3e0ff */
[----:B------:R-:W2:Y:S01]  /*7cca0*/  LDL.LU R39, [R1+0x11a0] ;  /* 0x0011a00001277983 */ /* 0x000ea20000300800 */
[----:B-1----:R-:W-:Y:S02]  /*7ccb0*/  IMAD.MOV.U32 R2, RZ, RZ, R72 ;  /* 0x000000ffff027224 */ /* 0x002fe400078e0048 */
[----:B------:R-:W-:Y:S01]  /*7ccc0*/  IMAD.MOV.U32 R3, RZ, RZ, R73 ;  /* 0x000000ffff037224 */ /* 0x000fe200078e0049 */
[----:B------:R-:W-:Y:S01]  /*7ccd0*/  IADD3 R6, P2, R6, UR11, RZ ;  /* 0x0000000b06067c10 */ /* 0x000fe2000ff5e0ff */
[----:B------:R-:W-:Y:S04]  /*7cce0*/  STL [R1+0x1064], R4 ;  /* 0x0010640401007387 */ /* 0x000fe80000100800 */
        /* <DEDUP_REMOVED lines=13> */
[----:B-----5:R-:W-:Y:S02]  /*7cdc0*/  IADD3 R42, P1, R42, UR11, RZ ;  /* 0x0000000b2a2a7c10 */ /* 0x020fe4000ff3e0ff */
[----:B------:R-:W-:Y:S02]  /*7cdd0*/  MOV R2, R6 ;  /* 0x0000000600027202 */ /* 0x000fe40000000f00 */
[----:B------:R-:W5:Y:S01]  /*7cde0*/  LDL.LU R6, [R1+0x1220] ;  /* 0x0012200001067983 */ /* 0x000f620000300800 */
[----:B------:R-:W-:-:S03]  /*7cdf0*/  IADD3 R5, P2, R5, UR11, RZ ;  /* 0x0000000b05057c10 */ /* 0x000fc6000ff5e0ff */
[----:B------:R1:W-:Y:S04]  /*7ce00*/  LDGSTS.E [R0+0x2fe00], [R2.64], P0 ;  /* 0x2fe0000002007fae */ /* 0x0003e8000812184c */
[----:B------:R-:W-:Y:S01]  /*7ce10*/  STL [R1+0x10e4], R42 ;  /* 0x0010e42a01007387 */ /* 0x000fe20000100800 */
[----:B-1----:R-:W-:Y:S01]  /*7ce20*/  IMAD.MOV.U32 R2, RZ, RZ, R42 ;  /* 0x000000ffff027224 */ /* 0x002fe200078e002a */
[----:B------:R-:W-:-:S05]  /*7ce30*/  IADD3.X R43, R43, UR10, RZ, P1, !PT ;  /* 0x0000000a2b2b7c10 */ /* 0x000fca0008ffe4ff */
[----:B------:R-:W-:Y:S01]  /*7ce40*/  IMAD.MOV.U32 R3, RZ, RZ, R43 ;  /* 0x000000ffff037224 */ /* 0x000fe200078e002b */
[----:B------:R-:W-:Y:S01]  /*7ce50*/  IADD3.X R7, R7, UR10, RZ, P2, !PT ;  /* 0x0000000a07077c10 */ /* 0x000fe200097fe4ff */
[----:B------:R-:W-:Y:S04]  /*7ce60*/  STL [R1+0x10e0], R43 ;  /* 0x0010e02b01007387 */ /* 0x000fe80000100800 */
[----:B------:R-:W-:Y:S04]  /*7ce70*/  STL [R1+0x1124], R5 ;  /* 0x0011240501007387 */ /* 0x000fe80000100800 */
[----:B------:R1:W-:Y:S04]  /*7ce80*/  LDGSTS.E [R0+0x30e00], [R2.64], P0 ;  /* 0x30e0000002007fae */ /* 0x0003e8000812184c */
[----:B------:R1:W-:Y:S02]  /*7ce90*/  STL [R1+0x1120], R7 ;  /* 0x0011200701007387 */ /* 0x0003e40000100800 */
[----:B-1----:R-:W-:-:S02]  /*7cea0*/  IMAD.MOV.U32 R3, RZ, RZ, R7 ;  /* 0x000000ffff037224 */ /* 0x002fc400078e0007 */
[----:B------:R-:W-:Y:S01]  /*7ceb0*/  IMAD.MOV.U32 R2, RZ, RZ, R5 ;  /* 0x000000ffff027224 */ /* 0x000fe200078e0005 */
[----:B------:R-:W5:Y:S04]  /*7cec0*/  LDL.LU R7, [R1+0x1260] ;  /* 0x0012600001077983 */ /* 0x000f680000300800 */
[----:B------:R-:W5:Y:S04]  /*7ced0*/  LDL.LU R5, [R1+0x1264] ;  /* 0x0012640001057983 */ /* 0x000f680000300800 */
[----:B------:R-:W5:Y:S04]  /*7cee0*/  LDL.LU R77, [R1+0x12a0] ;  /* 0x0012a000014d7983 */ /* 0x000f680000300800 */
[----:B------:R-:W5:Y:S01]  /*7cef0*/  LDL.LU R76, [R1+0x12a4] ;  /* 0x0012a400014c7983 */ /* 0x000f620000300800 */
[----:B------:R-:W-:-:S02]  /*7cf00*/  IADD3 R40, P1, R40, UR11, RZ ;  /* 0x0000000b28287c10 */ /* 0x000fc4000ff3e0ff */
[----:B------:R-:W-:Y:S01]  /*7cf10*/  IADD3 R38, P2, R38, UR11, RZ ;  /* 0x0000000b26267c10 */ /* 0x000fe2000ff5e0ff */
[----:B------:R1:W-:Y:S04]  /*7cf20*/  LDGSTS.E [R0+0x31e00], [R2.64], P0 ;  /* 0x31e0000002007fae */ /* 0x0003e8000812184c */
[----:B------:R2:W-:Y:S01]  /*7cf30*/  STL [R1+0x1164], R40 ;  /* 0x0011642801007387 */ /* 0x0005e20000100800 */
[----:B-1----:R-:W-:Y:S02]  /*7cf40*/  MOV R2, R40 ;  /* 0x0000002800027202 */ /* 0x002fe40000000f00 */
[----:B----4-:R-:W-:-:S05]  /*7cf50*/  IADD3.X R41, R41, UR10, RZ, P1, !PT ;  /* 0x0000000a29297c10 */ /* 0x010fca0008ffe4ff */
[----:B------:R1:W-:Y:S01]  /*7cf60*/  STL [R1+0x1160], R41 ;  /* 0x0011602901007387 */ /* 0x0003e20000100800 */
[----:B--2---:R-:W-:-:S03]  /*7cf70*/  IADD3.X R39, R39, UR10, RZ, P2, !PT ;  /* 0x0000000a27277c10 */ /* 0x004fc600097fe4ff */
[----:B------:R-:W-:Y:S04]  /*7cf80*/  STL [R1+0x11a4], R38 ;  /* 0x0011a42601007387 */ /* 0x000fe80000100800 */
[----:B------:R2:W-:Y:S04]  /*7cf90*/  STL [R1+0x11a0], R39 ;  /* 0x0011a02701007387 */ /* 0x0005e80000100800 */
[----:B------:R-:W4:Y:S04]  /*7cfa0*/  LDL.LU R75, [R1+0x12e0] ;  /* 0x0012e000014b7983 */ /* 0x000f280000300800 */
[----:B------:R-:W4:Y:S04]  /*7cfb0*/  LDL.LU R74, [R1+0x12e4] ;  /* 0x0012e400014a7983 */ /* 0x000f280000300800 */
[----:B------:R-:W4:Y:S04]  /*7cfc0*/  LDL.LU R73, [R1+0x1320] ;  /* 0x0013200001497983 */ /* 0x000f280000300800 */
[----:B------:R-:W4:Y:S04]  /*7cfd0*/  LDL.LU R72, [R1+0x1324] ;  /* 0x0013240001487983 */ /* 0x000f280000300800 */
[----:B------:R-:W4:Y:S01]  /*7cfe0*/  LDL.LU R42, [R1+0x1364] ;  /* 0x00136400012a7983 */ /* 0x000f220000300800 */
[----:B------:R-:W-:-:S03]  /*7cff0*/  IMAD.MOV.U32 R3, RZ, RZ, R41 ;  /* 0x000000ffff037224 */ /* 0x000fc600078e0029 */
[----:B------:R-:W4:Y:S04]  /*7d000*/  LDL.LU R40, [R1+0x13a4] ;  /* 0x0013a40001287983 */ /* 0x000f280000300800 */
[----:B------:R1:W-:Y:S02]  /*7d010*/  LDGSTS.E [R0+0x32e00], [R2.64], P0 ;  /* 0x32e0000002007fae */ /* 0x0003e4000812184c */
[----:B-1----:R-:W-:Y:S02]  /*7d020*/  IMAD.MOV.U32 R2, RZ, RZ, R38 ;  /* 0x000000ffff027224 */ /* 0x002fe400078e0026 */
[----:B------:R-:W-:-:S05]  /*7d030*/  IMAD.MOV.U32 R3, RZ, RZ, R39 ;  /* 0x000000ffff037224 */ /* 0x000fca00078e0027 */
[----:B------:R1:W-:Y:S01]  /*7d040*/  LDGSTS.E [R0+0x33e00], [R2.64], P0 ;  /* 0x33e0000002007fae */ /* 0x0003e2000812184c */
[----:B------:R-:W-:-:S05]  /*7d050*/  IADD3 R36, P1, R36, UR11, RZ ;  /* 0x0000000b24247c10 */ /* 0x000fca000ff3e0ff */
[----:B------:R-:W-:Y:S01]  /*7d060*/  STL [R1+0x11e4], R36 ;  /* 0x0011e42401007387 */ /* 0x000fe20000100800 */
[----:B------:R-:W-:Y:S02]  /*7d070*/  IADD3 R4, P2, R4, UR11, RZ ;  /* 0x0000000b04047c10 */ /* 0x000fe4000ff5e0ff */
[----:B---3--:R-:W-:-:S05]  /*7d080*/  IADD3.X R37, R37, UR10, RZ, P1, !PT ;  /* 0x0000000a25257c10 */ /* 0x008fca0008ffe4ff */
[----:B------:R3:W-:Y:S01]  /*7d090*/  STL [R1+0x11e0], R37 ;  /* 0x0011e02501007387 */ /* 0x0007e20000100800 */
[----:B-----5:R-:W-:-:S03]  /*7d0a0*/  IADD3.X R6, R6, UR10, RZ, P2, !PT ;  /* 0x0000000a06067c10 */ /* 0x020fc600097fe4ff */
[----:B------:R-:W-:Y:S04]  /*7d0b0*/  STL [R1+0x1224], R4 ;  /* 0x0012240401007387 */ /* 0x000fe80000100800 */
[----:B------:R-:W5:Y:S04]  /*7d0c0*/  LDL.LU R43, [R1+0x1360] ;  /* 0x00136000012b7983 */ /* 0x000f680000300800 */
[----:B------:R3:W-:Y:S04]  /*7d0d0*/  STL [R1+0x1220], R6 ;  /* 0x0012200601007387 */ /* 0x0007e80000100800 */
[----:B------:R-:W5:Y:S04]  /*7d0e0*/  LDL.LU R41, [R1+0x13a0] ;  /* 0x0013a00001297983 */ /* 0x000f680000300800 */
[----:B--2---:R-:W2:Y:S01]  /*7d0f0*/  LDL.LU R39, [R1+0x13e0] ;  /* 0x0013e00001277983 */ /* 0x004ea20000300800 */
[----:B-1----:R-:W-:-:S03]  /*7d100*/  IMAD.MOV.U32 R2, RZ, RZ, R36 ;  /* 0x000000ffff027224 */ /* 0x002fc600078e0024 */
[----:B------:R-:W2:Y:S01]  /*7d110*/  LDL.LU R38, [R1+0x13e4] ;  /* 0x0013e40001267983 */ /* 0x000ea20000300800 */
[----:B------:R-:W-:-:S03]  /*7d120*/  IMAD.MOV.U32 R3, RZ, RZ, R37 ;  /* 0x000000ffff037224 */ /* 0x000fc600078e0025 */
[----:B---3--:R-:W3:Y:S04]  /*7d130*/  LDL.LU R37, [R1+0x1420] ;  /* 0x0014200001257983 */ /* 0x008ee80000300800 */
[----:B------:R-:W3:Y:S04]  /*7d140*/  LDL.LU R36, [R1+0x1424] ;  /* 0x0014240001247983 */ /* 0x000ee80000300800 */
[----:B------:R1:W-:Y:S02]  /*7d150*/  LDGSTS.E [R0+0x34e00], [R2.64], P0 ;  /* 0x34e0000002007fae */ /* 0x0003e4000812184c */
[----:B-1----:R-:W-:Y:S01]  /*7d160*/  MOV R2, R4 ;  /* 0x0000000400027202 */ /* 0x002fe20000000f00 */
[----:B------:R-:W-:-:S02]  /*7d170*/  IMAD.MOV.U32 R3, RZ, RZ, R6 ;  /* 0x000000ffff037224 */ /* 0x000fc400078e0006 */
[----:B------:R-:W3:Y:S04]  /*7d180*/  LDL.LU R6, [R1+0x1464] ;  /* 0x0014640001067983 */ /* 0x000ee80000300800 */
[----:B------:R-:W3:Y:S04]  /*7d190*/  LDL.LU R4, [R1+0x14a4] ;  /* 0x0014a40001047983 */ /* 0x000ee80000300800 */
[----:B------:R1:W-:Y:S01]  /*7d1a0*/  LDGSTS.E [R0+0x35e00], [R2.64], P0 ;  /* 0x35e0000002007fae */ /* 0x0003e2000812184c */
[----:B------:R-:W-:-:S04]  /*7d1b0*/  IADD3 R5, P1, R5, UR11, RZ ;  /* 0x0000000b05057c10 */ /* 0x000fc8000ff3e0ff */
[----:B------:R-:W-:Y:S01]  /*7d1c0*/  IADD3.X R7, R7, UR10, RZ, P1, !PT ;  /* 0x0000000a07077c10 */ /* 0x000fe20008ffe4ff */
[----:B------:R-:W-:Y:S01]  /*7d1d0*/  STL [R1+0x1264], R5 ;  /* 0x0012640501007387 */ /* 0x000fe20000100800 */
[----:B------:R-:W-:-:S03]  /*7d1e0*/  IADD3 R76, P2, R76, UR11, RZ ;  /* 0x0000000b4c4c7c10 */ /* 0x000fc6000ff5e0ff */
[----:B------:R1:W-:Y:S02]  /*7d1f0*/  STL [R1+0x1260], R7 ;  /* 0x0012600701007387 */ /* 0x0003e40000100800 */
[----:B-1----:R-:W-:Y:S02]  /*7d200*/  IMAD.MOV.U32 R3, RZ, RZ, R7 ;  /* 0x000000ffff037224 */ /* 0x002fe400078e0007 */
[----:B------:R-:W-:Y:S04]  /*7d210*/  STL [R1+0x12a4], R76 ;  /* 0x0012a44c01007387 */ /* 0x000fe80000100800 */
[----:B------:R-:W3:Y:S01]  /*7d220*/  LDL.LU R7, [R1+0x1460] ;  /* 0x0014600001077983 */ /* 0x000ee20000300800 */
[----:B------:R-:W-:Y:S01]  /*7d230*/  IADD3.X R77, R77, UR10, RZ, P2, !PT ;  /* 0x0000000a4d4d7c10 */ /* 0x000fe200097fe4ff */
[----:B------:R-:W-:-:S04]  /*7d240*/  IMAD.MOV.U32 R2, RZ, RZ, R5 ;  /* 0x000000ffff027224 */ /* 0x000fc800078e0005 */
[----:B------:R-:W-:Y:S04]  /*7d250*/  STL [R1+0x12a0], R77 ;  /* 0x0012a04d01007387 */ /* 0x000fe80000100800 */
[----:B------:R-:W3:Y:S04]  /*7d260*/  LDL.LU R5, [R1+0x14a0] ;  /* 0x0014a00001057983 */ /* 0x000ee80000300800 */
[----:B------:R1:W-:Y:S02]  /*7d270*/  LDGSTS.E [R0+0x36e00], [R2.64], P0 ;  /* 0x36e0000002007fae */ /* 0x0003e4000812184c */
[----:B-1----:R-:W-:-:S02]  /*7d280*/  IMAD.MOV.U32 R2, RZ, RZ, R76 ;  /* 0x000000ffff027224 */ /* 0x002fc400078e004c */
[----:B------:R-:W-:-:S05]  /*7d290*/  IMAD.MOV.U32 R3, RZ, RZ, R77 ;  /* 0x000000ffff037224 */ /* 0x000fca00078e004d */
[----:B------:R1:W-:Y:S01]  /*7d2a0*/  LDGSTS.E [R0+0x37e00], [R2.64], P0 ;  /* 0x37e0000002007fae */ /* 0x0003e2000812184c */
[----:B------:R-:W-:Y:S01]  /*7d2b0*/  UIADD3 UR4, UR4, 0x1, URZ ;  /* 0x0000000104047890 */ /* 0x000fe2000fffe03f */
[----:B------:R-:W-:Y:S01]  /*7d2c0*/  MOV R132, R189 ;  /* 0x000000bd00847202 */ /* 0x000fe20000000f00 */
[----:B------:R-:W-:Y:S01]  /*7d2d0*/  IMAD.MOV.U32 R133, RZ, RZ, R188 ;  /* 0x000000ffff857224 */ /* 0x000fe200078e00bc */
[----:B------:R-:W-:Y:S01]  /*7d2e0*/  MOV R138, R169 ;  /* 0x000000a9008a7202 */ /* 0x000fe20000000f00 */
        /* <DEDUP_REMOVED lines=11> */
[----:B----4-:R-:W-:-:S04]  /*7d3a0*/  IADD3 R74, P1, R74, UR11, RZ ;  /* 0x0000000b4a4a7c10 */ /* 0x010fc8000ff3e0ff */
[----:B------:R-:W-:Y:S02]  /*7d3b0*/  IADD3.X R75, R75, UR10, RZ, P1, !PT ;  /* 0x0000000a4b4b7c10 */ /* 0x000fe40008ffe4ff */
[----:B------:R-:W-:-:S03]  /*7d3c0*/  IADD3 R72, P2, R72, UR11, RZ ;  /* 0x0000000b48487c10 */ /* 0x000fc6000ff5e0ff */
[----:B-1----:R-:W-:Y:S01]  /*7d3d0*/  IMAD.MOV.U32 R3, RZ, RZ, R75 ;  /* 0x000000ffff037224 */ /* 0x002fe200078e004b */
[----:B------:R-:W-:Y:S02]  /*7d3e0*/  MOV R2, R74 ;  /* 0x0000004a00027202 */ /* 0x000fe40000000f00 */
[----:B------:R-:W-:Y:S02]  /*7d3f0*/  IADD3.X R73, R73, UR10, RZ, P2, !PT ;  /* 0x0000000a49497c10 */ /* 0x000fe400097fe4ff */
[----:B------:R-:W-:Y:S01]  /*7d400*/  IADD3 R42, P1, R42, UR11, RZ ;  /* 0x0000000b2a2a7c10 */ /* 0x000fe2000ff3e0ff */
[----:B------:R1:W-:Y:S01]  /*7d410*/  LDGSTS.E [R0+0x38e00], [R2.64], P0 ;  /* 0x38e0000002007fae */ /* 0x0003e2000812184c */
[----:B------:R-:W-:Y:S01]  /*7d420*/  IADD3 R40, P2, R40, UR11, RZ ;  /* 0x0000000b28287c10 */ /* 0x000fe2000ff5e0ff */
[----:B-1----:R-:W-:Y:S02]  /*7d430*/  IMAD.MOV.U32 R2, RZ, RZ, R72 ;  /* 0x000000ffff027224 */ /* 0x002fe400078e0048 */
[----:B------:R-:W-:-:S05]  /*7d440*/  IMAD.MOV.U32 R3, RZ, RZ, R73 ;  /* 0x000000ffff037224 */ /* 0x000fca00078e0049 */
[----:B------:R1:W-:Y:S02]  /*7d450*/  LDGSTS.E [R0+0x39e00], [R2.64], P0 ;  /* 0x39e0000002007fae */ /* 0x0003e4000812184c */
[----:B-1----:R-:W-:Y:S02]  /*7d460*/  IMAD.MOV.U32 R2, RZ, RZ, R42 ;  /* 0x000000ffff027224 */ /* 0x002fe400078e002a */
[----:B------:R-:W-:Y:S04]  /*7d470*/  STL [R1+0x12e4], R74 ;  /* 0x0012e44a01007387 */ /* 0x000fe80000100800 */
[----:B------:R-:W-:Y:S04]  /*7d480*/  STL [R1+0x12e0], R75 ;  /* 0x0012e04b01007387 */ /* 0x000fe80000100800 */
[----:B------:R-:W-:Y:S04]  /*7d490*/  STL [R1+0x1324], R72 ;  /* 0x0013244801007387 */ /* 0x000fe80000100800 */
[----:B------:R-:W-:Y:S04]  /*7d4a0*/  STL [R1+0x1320], R73 ;  /* 0x0013204901007387 */ /* 0x000fe80000100800 */
[----:B------:R-:W-:Y:S01]  /*7d4b0*/  STL [R1+0x1364], R42 ;  /* 0x0013642a01007387 */ /* 0x000fe20000100800 */
[----:B-----5:R-:W-:-:S05]  /*7d4c0*/  IADD3.X R43, R43, UR10, RZ, P1, !PT ;  /* 0x0000000a2b2b7c10 */ /* 0x020fca0008ffe4ff */
[----:B------:R-:W-:Y:S01]  /*7d4d0*/  IMAD.MOV.U32 R3, RZ, RZ, R43 ;  /* 0x000000ffff037224 */ /* 0x000fe200078e002b */
[----:B------:R-:W-:-:S04]  /*7d4e0*/  IADD3.X R41, R41, UR10, RZ, P2, !PT ;  /* 0x0000000a29297c10 */ /* 0x000fc800097fe4ff */
[----:B------:R1:W-:Y:S01]  /*7d4f0*/  LDGSTS.E [R0+0x3ae00], [R2.64], P0 ;  /* 0x3ae0000002007fae */ /* 0x0003e2000812184c */
[----:B--2---:R-:W-:-:S04]  /*7d500*/  IADD3 R38, P1, R38, UR11, RZ ;  /* 0x0000000b26267c10 */ /* 0x004fc8000ff3e0ff */
[----:B------:R-:W-:Y:S02]  /*7d510*/  IADD3.X R39, R39, UR10, RZ, P1, !PT ;  /* 0x0000000a27277c10 */ /* 0x000fe40008ffe4ff */
[----:B-1----:R-:W-:Y:S01]  /*7d520*/  MOV R2, R40 ;  /* 0x0000002800027202 */ /* 0x002fe20000000f00 */
[----:B------:R-:W-:Y:S01]  /*7d530*/  IMAD.MOV.U32 R3, RZ, RZ, R41 ;  /* 0x000000ffff037224 */ /* 0x000fe200078e0029 */
[----:B---3--:R-:W-:-:S04]  /*7d540*/  IADD3 R36, P2, R36, UR11, RZ ;  /* 0x0000000b24247c10 */ /* 0x008fc8000ff5e0ff */
[----:B------:R1:W-:Y:S01]  /*7d550*/  LDGSTS.E [R0+0x3be00], [R2.64], P0 ;  /* 0x3be0000002007fae */ /* 0x0003e2000812184c */
[----:B------:R-:W-:-:S03]  /*7d560*/  IADD3.X R37, R37, UR10, RZ, P2, !PT ;  /* 0x0000000a25257c10 */ /* 0x000fc600097fe4ff */
[----:B------:R-:W-:Y:S01]  /*7d570*/  STL [R1+0x1360], R43 ;  /* 0x0013602b01007387 */ /* 0x000fe20000100800 */
[----:B-1----:R-:W-:Y:S02]  /*7d580*/  IMAD.MOV.U32 R2, RZ, RZ, R38 ;  /* 0x000000ffff027224 */ /* 0x002fe400078e0026 */
[----:B------:R-:W-:Y:S01]  /*7d590*/  IMAD.MOV.U32 R3, RZ, RZ, R39 ;  /* 0x000000ffff037224 */ /* 0x000fe200078e0027 */
[----:B------:R-:W-:-:S04]  /*7d5a0*/  IADD3 R6, P1, R6, UR11, RZ ;  /* 0x0000000b06067c10 */ /* 0x000fc8000ff3e0ff */
[----:B------:R1:W-:Y:S04]  /*7d5b0*/  LDGSTS.E [R0+0x3ce00], [R2.64], P0 ;  /* 0x3ce0000002007fae */ /* 0x0003e8000812184c */
[----:B------:R-:W-:Y:S01]  /*7d5c0*/  STL [R1+0x13a4], R40 ;  /* 0x0013a42801007387 */ /* 0x000fe20000100800 */
[----:B------:R-:W-:-:S03]  /*7d5d0*/  IADD3 R4, P2, R4, UR11, RZ ;  /* 0x0000000b04047c10 */ /* 0x000fc6000ff5e0ff */
[----:B------:R2:W-:Y:S01]  /*7d5e0*/  STL [R1+0x13a0], R41 ;  /* 0x0013a02901007387 */ /* 0x0005e20000100800 */
[----:B-1----:R-:W-:Y:S02]  /*7d5f0*/  IMAD.MOV.U32 R2, RZ, RZ, R36 ;  /* 0x000000ffff027224 */ /* 0x002fe400078e0024 */
[----:B------:R-:W-:Y:S01]  /*7d600*/  IMAD.MOV.U32 R3, RZ, RZ, R37 ;  /* 0x000000ffff037224 */ /* 0x000fe200078e0025 */
[----:B------:R-:W-:Y:S01]  /*7d610*/  STL [R1+0x13e4], R38 ;  /* 0x0013e42601007387 */ /* 0x000fe20000100800 */
[----:B--2---:R-:W-:-:S03]  /*7d620*/  MOV R41, 0x7f ;  /* 0x0000007f00297802 */ /* 0x004fc60000000f00 */
[----:B------:R1:W-:Y:S01]  /*7d630*/  LDGSTS.E [R0+0x3de00], [R2.64], P0 ;  /* 0x3de0000002007fae */ /* 0x0003e2000812184c */
[----:B------:R-:W-:-:S03]  /*7d640*/  IADD3.X R7, R7, UR10, RZ, P1, !PT ;  /* 0x0000000a07077c10 */ /* 0x000fc60008ffe4ff */
[----:B------:R-:W-:Y:S01]  /*7d650*/  STL [R1+0x13e0], R39 ;  /* 0x0013e02701007387 */ /* 0x000fe20000100800 */
[----:B-1----:R-:W-:Y:S02]  /*7d660*/  IMAD.MOV.U32 R2, RZ, RZ, R6 ;  /* 0x000000ffff027224 */ /* 0x002fe400078e0006 */
[----:B------:R-:W-:Y:S01]  /*7d670*/  IMAD.MOV.U32 R3, RZ, RZ, R7 ;  /* 0x000000ffff037224 */ /* 0x000fe200078e0007 */
[----:B------:R-:W-:Y:S01]  /*7d680*/  STL [R1+0x1424], R36 ;  /* 0x0014242401007387 */ /* 0x000fe20000100800 */
[----:B------:R-:W-:-:S03]  /*7d690*/  IADD3 R41, R41, c[0x0][0x180], RZ ;  /* 0x0000600029297a10 */ /* 0x000fc60007ffe0ff */
[----:B------:R-:W-:Y:S04]  /*7d6a0*/  STL [R1+0x1420], R37 ;  /* 0x0014202501007387 */ /* 0x000fe80000100800 */
[----:B------:R-:W-:Y:S01]  /*7d6b0*/  STL [R1+0x1464], R6 ;  /* 0x0014640601007387 */ /* 0x000fe20000100800 */
[----:B------:R-:W-:-:S03]  /*7d6c0*/  IADD3.X R5, R5, UR10, RZ, P2, !PT ;  /* 0x0000000a05057c10 */ /* 0x000fc600097fe4ff */
[----:B------:R-:W-:Y:S04]  /*7d6d0*/  STL [R1+0x1460], R7 ;  /* 0x0014600701007387 */ /* 0x000fe80000100800 */
[----:B------:R1:W-:Y:S04]  /*7d6e0*/  LDGSTS.E [R0+0x3ee00], [R2.64], P0 ;  /* 0x3ee0000002007fae */ /* 0x0003e8000812184c */
[----:B------:R2:W-:Y:S01]  /*7d6f0*/  STL [R1+0x14a4], R4 ;  /* 0x0014a40401007387 */ /* 0x0005e20000100800 */
[----:B-1----:R-:W-:Y:S01]  /*7d700*/  IMAD.MOV.U32 R2, RZ, RZ, R4 ;  /* 0x000000ffff027224 */ /* 0x002fe200078e0004 */
[----:B--2---:R-:W-:Y:S01]  /*7d710*/  SHF.R.S32.HI R4, RZ, 0x1f, R41 ;  /* 0x0000001fff047819 */ /* 0x004fe20000011429 */
[----:B------:R-:W-:-:S03]  /*7d720*/  IMAD.MOV.U32 R3, RZ, RZ, R5 ;  /* 0x000000ffff037224 */ /* 0x000fc600078e0005 */
[----:B------:R-:W-:Y:S01]  /*7d730*/  LEA.HI R4, R4, R41, RZ, 0x7 ;  /* 0x0000002904047211 */ /* 0x000fe200078f38ff */
[----:B------:R1:W-:Y:S03]  /*7d740*/  STL [R1+0x14a0], R5 ;  /* 0x0014a00501007387 */ /* 0x0003e60000100800 */
[----:B------:R-:W-:Y:S01]  /*7d750*/  SHF.R.S32.HI R4, RZ, 0x7, R4 ;  /* 0x00000007ff047819 */ /* 0x000fe20000011404 */
[----:B------:R1:W-:Y:S03]  /*7d760*/  LDGSTS.E [R0+0x3fe00], [R2.64], P0 ;  /* 0x3fe0000002007fae */ /* 0x0003e6000812184c */
[----:B------:R-:W-:Y:S01]  /*7d770*/  ISETP.NE.U32.AND P0, PT, R4, UR4, PT ;  /* 0x0000000404007c0c */ /* 0x000fe2000bf05070 */
[C---:B------:R-:W-:Y:S01]  /*7d780*/  HMMA.1688.F32.TF32 R220, R56.reuse, R78, R196 ;  /* 0x0000004e38dc723c */ /* 0x040fe200000810c4 */
[----:B------:R-:W0:Y:S07]  /*7d790*/  LDGDEPBAR ;  /* 0x00000000000079af */ /* 0x000e2e0000000000 */
        /* <DEDUP_REMOVED lines=10> */
[----:B-1----:R-:W-:Y:S01]  /*7d840*/  @!P0 CALL.REL.NOINC `(.L_x_0) ;  /* 0x0000001000008944 */ /* 0x002fe20003c00000 */
[----:B------:R-:W-:Y:S06]  /*7d850*/  BRA `(.L_x_1) ;  /* 0xfffd145000007947 */ /* 0x000fec000383ffff */
.L_x_0:
[----:B------:R-:W-:-:S06]  /*7d860*/  NOP ;  /* 0x0000000000007918 */ /* 0x000fcc0000000000 */
[----:B------:R-:W-:-:S06]  /*7d870*/  NOP ;  /* 0x0000000000007918 */ /* 0x000fcc0000000000 */
[----:B------:R-:W2:Y:S01]  /*7d880*/  LDL.LU R6, [R1+0x478] ;  /* 0x0004780001067983 */ /* 0x000ea20000300800 */
[----:B------:R-:W-:-:S04]  /*7d890*/  DEPBAR.LE SB0, 0x0 ;  /* 0x000080000000791a */ /* 0x000fc80000000000 */
[----:B------:R-:W1:Y:S04]  /*7d8a0*/  S2R R7, SR_TID.X ;  /* 0x0000000000077919 */ /* 0x000e680000002100 */
[----:B------:R-:W-:Y:S01]  /*7d8b0*/  STL [R1+0x1958], R59 ;  /* 0x0019583b01007387 */ /* 0x000fe20000100800 */
[C---:B-1----:R-:W-:Y:S01]  /*7d8c0*/  IMAD.SHL.U32 R2, R7.reuse, 0x20, RZ ;  /* 0x0000002007027824 */ /* 0x042fe200078e00ff */
[C---:B------:R-:W-:Y:S01]  /*7d8d0*/  SHF.L.U32 R0, R7.reuse, 0x2, RZ ;  /* 0x0000000207007819 */ /* 0x040fe200000006ff */
[C---:B------:R-:W-:Y:S01]  /*7d8e0*/  IMAD.SHL.U32 R4, R7.reuse, 0x400, RZ ;  /* 0x0000040007047824 */ /* 0x040fe200078e00ff */
[C---:B------:R-:W-:Y:S01]  /*7d8f0*/  LOP3.LUT R36, R7.reuse, 0x7f, RZ, 0xc0, !PT ;  /* 0x0000007f07247812 */ /* 0x040fe200078ec0ff */
[C---:B------:R-:W-:Y:S01]  /*7d900*/  IMAD.SHL.U32 R3, R7.reuse, 0x1000, RZ ;  /* 0x0000100007037824 */ /* 0x040fe200078e00ff */
[----:B------:R-:W-:Y:S01]  /*7d910*/  LOP3.LUT R2, R2, 0x60, RZ, 0xc0, !PT ;  /* 0x0000006002027812 */ /* 0x000fe200078ec0ff */
[----:B------:R-:W-:Y:S01]  /*7d920*/  IMAD.SHL.U32 R5, R7, 0x40, RZ ;  /* 0x0000004007057824 */ /* 0x000fe200078e00ff */
[----:B------:R-:W-:-:S02]  /*7d930*/  SHF.R.U32.HI R7, RZ, 0x6, R7 ;  /* 0x00000006ff077819 */ /* 0x000fc40000011607 */
[----:B------:R-:W-:Y:S02]  /*7d940*/  LOP3.LUT R2, R2, 0x70, R0, 0x78, !PT ;  /* 0x0000007002027812 */ /* 0x000fe400078e7800 */
[----:B------:R-:W-:Y:S02]  /*7d950*/  SGXT.U32 R7, R7, 0x1 ;  /* 0x000000010707781a */ /* 0x000fe40000000000 */
[----:B------:R-:W-:Y:S02]  /*7d960*/  LOP3.LUT R0, R3, 0x6000, RZ, 0xc0, !PT ;  /* 0x0000600003007812 */ /* 0x000fe400078ec0ff */
[----:B------:R-:W-:Y:S02]  /*7d970*/  LOP3.LUT R4, R4, 0x6000, RZ, 0xc0, !PT ;  /* 0x0000600004047812 */ /* 0x000fe400078ec0ff */
[----:B------:R-:W-:Y:S01]  /*7d980*/  LOP3.LUT R3, R5, 0x1800, RZ, 0xc0, !PT ;  /* 0x0000180005037812 */ /* 0x000fe200078ec0ff */
[----:B------:R-:W-:Y:S01]  /*7d990*/  IMAD R0, R36, 0x10, R0 ;  /* 0x0000001024007824 */ /* 0x000fe200078e0200 */
[----:B------:R-:W-:Y:S02]  /*7d9a0*/  BAR.SYNC.DEFER_BLOCKING 0x0 ;  /* 0x0000000000007b1d */ /* 0x000fe40000010000 */
[----:B------:R-:W-:-:S02]  /*7d9b0*/  IADD3 R2, R2, R4, R3 ;  /* 0x0000000402027210 */ /* 0x000fc40007ffe003 */
[C-C-:B--2---:R-:W-:Y:S02]  /*7d9c0*/  LOP3.LUT R5, R6.reuse, 0x6, R7.reuse, 0xfe, !PT ;  /* 0x0000000606057812 */ /* 0x144fe400078efe07 */
[C-C-:B------:R-:W-:Y:S02]  /*7d9d0*/  LOP3.LUT R4, R6.reuse, 0x8, R7.reuse, 0xfe, !PT ;  /* 0x0000000806047812 */ /* 0x140fe400078efe07 */
[C-C-:B------:R-:W-:Y:S01]  /*7d9e0*/  LOP3.LUT R36, R6.reuse, 0xa, R7.reuse, 0xfe, !PT ;  /* 0x0000000a06247812 */ /* 0x140fe200078efe07 */
[----:B------:R1:W-:Y:S04]  /*7d9f0*/  STL [R1+0x30], R5 ;  /* 0x0000300501007387 */ /* 0x0003e80000100800 */
[----:B------:R2:W-:Y:S01]  /*7da00*/  STL [R1+0x34], R4 ;  /* 0x0000340401007387 */ /* 0x0005e20000100800 */
[----:B-1----:R-:W-:-:S03]  /*7da10*/  LOP3.LUT R5, R6, 0xc, R7, 0xfe, !PT ;  /* 0x0000000c06057812 */ /* 0x002fc600078efe07 */
[----:B------:R1:W-:Y:S01]  /*7da20*/  STL [R1+0x38], R36 ;  /* 0x0000382401007387 */ /* 0x0003e20000100800 */
[----:B--2---:R-:W-:-:S03]  /*7da30*/  LOP3.LUT R4, R6, 0xe, R7, 0xfe, !PT ;  /* 0x0000000e06047812 */ /* 0x004fc600078efe07 */
[----:B------:R2:W-:Y:S01]  /*7da40*/  STL [R1+0x3c], R5 ;  /* 0x00003c0501007387 */ /* 0x0005e20000100800 */
[----:B-1----:R-:W-:-:S03]  /*7da50*/  LOP3.LUT R36, R6, 0x10, R7, 0xfe, !PT ;  /* 0x0000001006247812 */ /* 0x002fc600078efe07 */
[----:B------:R1:W-:Y:S01]  /*7da60*/  STL [R1+0x40], R4 ;  /* 0x0000400401007387 */ /* 0x0003e20000100800 */
[----:B--2---:R-:W-:-:S03]  /*7da70*/  LOP3.LUT R5, R6, 0x12, R7, 0xfe, !PT ;  /* 0x0000001206057812 */ /* 0x004fc600078efe07 */
[----:B------:R2:W-:Y:S04]  /*7da80*/  STL [R1+0x44], R36 ;  /* 0x0000442401007387 */ /* 0x0005e80000100800 */
[----:B------:R3:W-:Y:S01]  /*7da90*/  STL [R1+0x4c], R5 ;  /* 0x00004c0501007387 */ /* 0x0007e20000100800 */
[C-C-:B-1----:R-:W-:Y:S02]  /*7daa0*/  LOP3.LUT R4, R6.reuse, 0x14, R7.reuse, 0xfe, !PT ;  /* 0x0000001406047812 */ /* 0x142fe400078efe07 */
[----:B--2---:R-:W-:-:S03]  /*7dab0*/  LOP3.LUT R36, R6, 0x16, R7, 0xfe, !PT ;  /* 0x0000001606247812 */ /* 0x004fc600078efe07 */
[----:B------:R1:W-:Y:S01]  /*7dac0*/  STL [R1+0x50], R4 ;  /* 0x0000500401007387 */ /* 0x0003e20000100800 */
[----:B---3--:R-:W-:-:S03]  /*7dad0*/  LOP3.LUT R5, R6, 0x18, R7, 0xfe, !PT ;  /* 0x0000001806057812 */ /* 0x008fc600078efe07 */
        /* <DEDUP_REMOVED lines=485> */
[C-C-:B---3--:R-:W-:Y:S02]  /*7f930*/  LOP3.LUT R5, R6.reuse, 0x1fe, R7.reuse, 0xfe, !PT ;  /* 0x000001fe06057812 */ /* 0x148fe400078efe07 */
[C---:B------:R-:W-:Y:S02]  /*7f940*/  LOP3.LUT R59, R6.reuse, R7, RZ, 0xfc, !PT ;  /* 0x00000007063b7212 */ /* 0x040fe400078efcff */
[C-C-:B------:R-:W-:Y:S01]  /*7f950*/  LOP3.LUT R3, R6.reuse, 0x2, R7.reuse, 0xfe, !PT ;  /* 0x0000000206037812 */ /* 0x140fe200078efe07 */
[----:B-1----:R-:W2:Y:S01]  /*7f960*/  LDL.LU R4, [R1+0xc0] ;  /* 0x0000c00001047983 */ /* 0x002ea20000300800 */
[----:B------:R-:W-:-:S03]  /*7f970*/  LOP3.LUT R252, R6, 0x4, R7, 0xfe, !PT ;  /* 0x0000000406fc7812 */ /* 0x000fc600078efe07 */
[----:B------:R-:W-:Y:S04]  /*7f980*/  STL [R1+0x5fc], R36 ;  /* 0x0005fc2401007387 */ /* 0x000fe80000100800 */
[----:B------:R1:W-:Y:S04]  /*7f990*/  STL [R1+0x2dc], R5 ;  /* 0x0002dc0501007387 */ /* 0x0003e80000100800 */
[----:B-1----:R-:W2:Y:S04]  /*7f9a0*/  LDL.LU R5, [R1+0xa0] ;  /* 0x0000a00001057983 */ /* 0x002ea80000300800 */
        /* <DEDUP_REMOVED lines=18> */
[----:B------:R-:W-:Y:S04]  /*7fad0*/  STS.128 [R2+0x100], R36 ;  /* 0x0001002402007388 */ /* 0x000fe80000000c00 */
[----:B--2---:R1:W-:Y:S02]  /*7fae0*/  STS.128 [R2], R4 ;  /* 0x0000000402007388 */ /* 0x0043e40000000c00 */
[----:B-1----:R-:W-:Y:S01]  /*7faf0*/  IMAD.MOV.U32 R4, RZ, RZ, R97 ;  /* 0x000000ffff047224 */ /* 0x002fe200078e0061 */
[----:B------:R-:W-:Y:S01]  /*7fb00*/  MOV R7, R65 ;  /* 0x0000004100077202 */ /* 0x000fe20000000f00 */
[----:B------:R-:W-:Y:S02]  /*7fb10*/  IMAD.MOV.U32 R5, RZ, RZ, R93 ;  /* 0x000000ffff057224 */ /* 0x000fe400078e005d */
[----:B------:R-:W-:-:S05]  /*7fb20*/  IMAD.MOV.U32 R6, RZ, RZ, R89 ;  /* 0x000000ffff067224 */ /* 0x000fca00078e0059 */
[----:B------:R1:W-:Y:S04]  /*7fb30*/  STS.128 [R2+0x500], R4 ;  /* 0x0005000402007388 */ /* 0x0003e80000000c00 */
[----:B-1----:R-:W2:Y:S04]  /*7fb40*/  LDL.LU R6, [R1+0x300] ;  /* 0x0003000001067983 */ /* 0x002ea80000300800 */
[----:B------:R-:W2:Y:S04]  /*7fb50*/  LDL.LU R7, [R1+0x2f0] ;  /* 0x0002f00001077983 */ /* 0x000ea80000300800 */
[----:B------:R-:W3:Y:S04]  /*7fb60*/  LDL.LU R38, [R1+0x304] ;  /* 0x0003040001267983 */ /* 0x000ee80000300800 */
[----:B-----5:R1:W-:Y:S04]  /*7fb70*/  STS.128 [R2+0x480], R40 ;  /* 0x0004802802007388 */ /* 0x0203e80000000c00 */
[----:B------:R-:W3:Y:S04]  /*7fb80*/  LDL.LU R39, [R1+0x2f4] ;  /* 0x0002f40001277983 */ /* 0x000ee80000300800 */
[----:B-1----:R-:W5:Y:S04]  /*7fb90*/  LDL.LU R42, [R1+0x308] ;  /* 0x00030800012a7983 */ /* 0x002f680000300800 */
[----:B------:R-:W5:Y:S01]  /*7fba0*/  LDL.LU R43, [R1+0x2f8] ;  /* 0x0002f800012b7983 */ /* 0x000f620000300800 */
[----:B------:R-:W-:-:S02]  /*7fbb0*/  IMAD.MOV.U32 R4, RZ, RZ, R52 ;  /* 0x000000ffff047224 */ /* 0x000fc400078e0034 */
[----:B------:R-:W-:Y:S01]  /*7fbc0*/  IMAD.MOV.U32 R5, RZ, RZ, R48 ;  /* 0x000000ffff057224 */ /* 0x000fe200078e0030 */
[----:B------:R-:W-:Y:S01]  /*7fbd0*/  MOV R40, R54 ;  /* 0x0000003600287202 */ /* 0x000fe20000000f00 */
[----:B------:R-:W-:Y:S02]  /*7fbe0*/  IMAD.MOV.U32 R36, RZ, RZ, R53 ;  /* 0x000000ffff247224 */ /* 0x000fe400078e0035 */
[----:B------:R-:W-:Y:S02]  /*7fbf0*/  IMAD.MOV.U32 R37, RZ, RZ, R49 ;  /* 0x000000ffff257224 */ /* 0x000fe400078e0031 */
[----:B------:R-:W-:Y:S01]  /*7fc00*/  IMAD.MOV.U32 R41, RZ, RZ, R50 ;  /* 0x000000ffff297224 */ /* 0x000fe200078e0032 */
[----:B----4-:R1:W-:Y:S01]  /*7fc10*/  STS.128 [R2+0x80], R72 ;  /* 0x0000804802007388 */ /* 0x0103e20000000c00 */
[----:B------:R-:W-:Y:S02]  /*7fc20*/  IMAD.MOV.U32 R64, RZ, RZ, R99 ;  /* 0x000000ffff407224 */ /* 0x000fe400078e0063 */
[----:B-1----:R-:W-:Y:S01]  /*7fc30*/  IMAD.MOV.U32 R72, RZ, RZ, R98 ;  /* 0x000000ffff487224 */ /* 0x002fe200078e0062 */
[----:B--2---:R1:W-:Y:S04]  /*7fc40*/  STS.128 [R2+0x200], R4 ;  /* 0x0002000402007388 */ /* 0x0043e80000000c00 */
[----:B---3--:R2:W-:Y:S04]  /*7fc50*/  STS.128 [R2+0x600], R36 ;  /* 0x0006002402007388 */ /* 0x0085e80000000c00 */
[----:B-1----:R-:W3:Y:S01]  /*7fc60*/  LDL.LU R6, [R1+0x30c] ;  /* 0x00030c0001067983 */ /* 0x002ee20000300800 */
[----:B------:R-:W-:-:S03]  /*7fc70*/  IMAD.MOV.U32 R5, RZ, RZ, R51 ;  /* 0x000000ffff057224 */ /* 0x000fc600078e0033 */
[----:B------:R-:W3:Y:S01]  /*7fc80*/  LDL.LU R7, [R1+0x2fc] ;  /* 0x0002fc0001077983 */ /* 0x000ee20000300800 */
[----:B------:R-:W-:-:S03]  /*7fc90*/  IMAD.MOV.U32 R4, RZ, RZ, R55 ;  /* 0x000000ffff047224 */ /* 0x000fc600078e0037 */
[----:B-----5:R1:W-:Y:S04]  /*7fca0*/  STS.128 [R2+0x280], R40 ;  /* 0x0002802802007388 */ /* 0x0203e80000000c00 */
[----:B--2---:R-:W2:Y:S04]  /*7fcb0*/  LDL.LU R39, [R1+0x150] ;  /* 0x0001500001277983 */ /* 0x004ea80000300800 */
[----:B-1----:R-:W4:Y:S04]  /*7fcc0*/  LDL.LU R43, [R1+0x154] ;  /* 0x00015400012b7983 */ /* 0x002f280000300800 */
        /* <DEDUP_REMOVED lines=23> */
[----:B------:R-:W-:Y:S04]  /*7fe40*/  STS.128 [R2+0x400], R76 ;  /* 0x0004004c02007388 */ /* 0x000fe80000000c00 */
[----:B------:R1:W-:Y:S04]  /*7fe50*/  STS.128 [R2+0x180], R72 ;  /* 0x0001804802007388 */ /* 0x0003e80000000c00 */
[----:B------:R-:W-:Y:S01]  /*7fe60*/  STS.128 [R2+0x580], R64 ;  /* 0x0005804002007388 */ /* 0x000fe20000000c00 */
[----:B------:R-:W-:-:S02]  /*7fe70*/  LOP3.LUT R148, R0, 0x40, RZ, 0x3c, !PT ;  /* 0x0000004000947812 */ /* 0x000fc400078e3cff */
[C---:B------:R-:W-:Y:S02]  /*7fe80*/  LOP3.LUT R100, R0.reuse, 0x60, RZ, 0x3c, !PT ;  /* 0x0000006000647812 */ /* 0x040fe400078e3cff */
[----:B-1----:R-:W-:Y:S01]  /*7fe90*/  LOP3.LUT R72, R0, 0x20, RZ, 0x3c, !PT ;  /* 0x0000002000487812 */ /* 0x002fe200078e3cff */
        /* <DEDUP_REMOVED lines=13> */
[----:B------:R-:W-:Y:S01]  /*7ff70*/  IMAD.MOV.U32 R131, RZ, RZ, R22 ;  /* 0x000000ffff837224 */ /* 0x000fe200078e0016 */
[----:B------:R-:W-:Y:S01]  /*7ff80*/  MOV R22, R71 ;  /* 0x0000004700167202 */ /* 0x000fe20000000f00 */
[----:B---3--:R-:W-:Y:S04]  /*7ff90*/  STS.128 [R2+0x680], R4 ;  /* 0x0006800402007388 */ /* 0x008fe80000000c00 */
[----:B--2---:R-:W-:Y:S04]  /*7ffa0*/  STS.128 [R2+0x300], R36 ;  /* 0x0003002402007388 */ /* 0x004fe80000000c00 */
[----:B----4-:R-:W-:Y:S04]  /*7ffb0*/  STS.128 [R2+0x700], R40 ;  /* 0x0007002802007388 */ /* 0x010fe80000000c00 */
[----:B-----5:R-:W-:Y:S04]  /*7ffc0*/  STS.128 [R2+0x380], R48 ;  /* 0x0003803002007388 */ /* 0x020fe80000000c00 */
[----:B------:R-:W-:Y:S04]  /*7ffd0*/  STS.128 [R2+0x780], R52 ;  /* 0x0007803402007388 */ /* 0x000fe80000000c00 */
[----:B------:R-:W-:Y:S06]  /*7ffe0*/  BAR.SYNC.DEFER_BLOCKING 0x0 ;  /* 0x0000000000007b1d */ /* 0x000fec0000010000 */
[----:B------:R-:W1:Y:S04]  /*7fff0*/  LDS.128 R40, [R0] ;  /* 0x0000000000287984 */ /* 0x000e680000000c00 */
[----:B------:R-:W2:Y:S04]  /*80000*/  LDS.128 R36, [R0+0x800] ;  /* 0x0008000000247984 */ /* 0x000ea80000000c00 */
[----:B------:R-:W3:Y:S04]  /*80010*/  LDS.128 R4, [R0+0x1000] ;  /* 0x0010000000047984 */ /* 0x000ee80000000c00 */
[----:B------:R-:W4:Y:S04]  /*80020*/  LDS.128 R228, [R72] ;  /* 0x0000000048e47984 */ /* 0x000f280000000c00 */
[----:B------:R-:W-:Y:S04]  /*80030*/  LDS.128 R224, [R72+0x800] ;  /* 0x0008000048e07984 */ /* 0x000fe80000000c00 */
[----:B------:R-:W-:Y:S04]  /*80040*/  LDS.128 R64, [R72+0x1000] ;  /* 0x0010000048407984 */ /* 0x000fe80000000c00 */
[----:B------:R-:W-:Y:S04]  /*80050*/  LDS.128 R248, [R0+0x1800] ;  /* 0x0018000000f87984 */ /* 0x000fe80000000c00 */
[----:B------:R-:W5:Y:S04]  /*80060*/  LDS.128 R92, [R148] ;  /* 0x00000000945c7984 */ /* 0x000f680000000c00 */
[----:B------:R-:W-:Y:S04]  /*80070*/  LDS.128 R76, [R148+0x800] ;  /* 0x00080000944c7984 */ /* 0x000fe80000000c00 */
[----:B------:R-:W-:Y:S04]  /*80080*/  LDS.128 R52, [R148+0x1000] ;  /* 0x0010000094347984 */ /* 0x000fe80000000c00 */
[----:B-1----:R-:W-:Y:S04]  /*80090*/  STL.64 [R1+0x20], R40 ;  /* 0x0000202801007387 */ /* 0x002fe80000100a00 */
[----:B------:R-:W-:Y:S04]  /*800a0*/  STL.64 [R1+0x28], R42 ;  /* 0x0000282a01007387 */ /* 0x000fe80000100a00 */
[----:B--2---:R-:W-:Y:S04]  /*800b0*/  STL.64 [R1+0x10], R36 ;  /* 0x0000102401007387 */ /* 0x004fe80000100a00 */
[----:B------:R-:W-:Y:S04]  /*800c0*/  STL.64 [R1+0x18], R38 ;  /* 0x0000182601007387 */ /* 0x000fe80000100a00 */
[----:B---3--:R-:W-:Y:S04]  /*800d0*/  STL.64 [R1], R4 ;  /* 0x0000000401007387 */ /* 0x008fe80000100a00 */
[----:B------:R-:W-:Y:S04]  /*800e0*/  STL.64 [R1+0x8], R6 ;  /* 0x0000080601007387 */ /* 0x000fe80000100a00 */
[----:B------:R-:W-:Y:S04]  /*800f0*/  LDS.128 R40, [R72+0x1800] ;  /* 0x0018000048287984 */ /* 0x000fe80000000c00 */
[----:B------:R-:W-:Y:S04]  /*80100*/  LDS.128 R36, [R148+0x1800] ;  /* 0x0018000094247984 */ /* 0x000fe80000000c00 */
[----:B------:R-:W1:Y:S04]  /*80110*/  LDS.128 R88, [R100] ;  /* 0x0000000064587984 */ /* 0x000e680000000c00 */
[----:B------:R-:W2:Y:S04]  /*80120*/  LDS.128 R72, [R100+0x800] ;  /* 0x0008000064487984 */ /* 0x000ea80000000c00 */
[----:B------:R-:W3:Y:S04]  /*80130*/  LDS.128 R48, [R100+0x1000] ;  /* 0x0010000064307984 */ /* 0x000ee80000000c00 */
[----:B------:R-:W1:Y:S04]  /*80140*/  LDS.128 R4, [R100+0x1800] ;  /* 0x0018000064047984 */ /* 0x000e680000000c00 */
[----:B------:R-:W-:Y:S06]  /*80150*/  BAR.SYNC.DEFER_BLOCKING 0x0 ;  /* 0x0000000000007b1d */ /* 0x000fec0000010000 */
[----:B------:R1:W-:Y:S04]  /*80160*/  STS.128 [R2], R96 ;  /* 0x0000006002007388 */ /* 0x0003e80000000c00 */
[----:B-1----:R-:W2:Y:S04]  /*80170*/  LDL.LU R96, [R1+0x1d4] ;  /* 0x0001d40001607983 */ /* 0x002ea80000300800 */
        /* <DEDUP_REMOVED lines=23> */
[----:B------:R1:W-:Y:S02]  /*802f0*/  STS.128 [R2+0x580], R20 ;  /* 0x0005801402007388 */ /* 0x0003e40000000c00 */
[----:B-1----:R-:W-:-:S02]  /*80300*/  IMAD.MOV.U32 R23, RZ, RZ, R237 ;  /* 0x000000ffff177224 */ /* 0x002fc400078e00ed */
[----:B--2---:R1:W-:Y:S04]  /*80310*/  STS.128 [R2+0x200], R8 ;  /* 0x0002000802007388 */ /* 0x0043e80000000c00 */
[----:B-1----:R-:W2:Y:S04]  /*80320*/  LDL.LU R8, [R1+0x2cc] ;  /* 0x0002cc0001087983 */ /* 0x002ea80000300800 */
[----:B------:R-:W2:Y:S04]  /*80330*/  LDL.LU R9, [R1+0x2ac] ;  /* 0x0002ac0001097983 */ /* 0x000ea80000300800 */
[----:B------:R-:W2:Y:S04]  /*80340*/  LDL.LU R10, [R1+0x29c] ;  /* 0x00029c00010a7983 */ /* 0x000ea80000300800 */
[----:B---3--:R1:W-:Y:S04]  /*80350*/  STS.128 [R2+0x600], R16 ;  /* 0x0006001002007388 */ /* 0x0083e80000000c00 */
[----:B------:R-:W2:Y:S04]  /*80360*/  LDL.LU R11, [R1+0x28c] ;  /* 0x00028c00010b7983 */ /* 0x000ea80000300800 */
[----:B----4-:R3:W-:Y:S04]  /*80370*/  STS.128 [R2+0x280], R68 ;  /* 0x0002804402007388 */ /* 0x0107e80000000c00 */
[----:B-1----:R-:W4:Y:S04]  /*80380*/  LDL.LU R16, [R1+0x140] ;  /* 0x0001400001107983 */ /* 0x002f280000300800 */
[----:B------:R-:W4:Y:S01]  /*80390*/  LDL.LU R17, [R1+0xe0] ;  /* 0x0000e00001117983 */ /* 0x000f220000300800 */
[----:B------:R-:W-:-:S03]  /*803a0*/  IMAD.MOV.U32 R19, RZ, RZ, R236 ;  /* 0x000000ffff137224 */ /* 0x000fc600078e00ec */
        /* <DEDUP_REMOVED lines=8> */
[----:B------:R-:W3:Y:S01]  /*80430*/  LDL.LU R182, [R1+0x170] ;  /* 0x0001700001b67983 */ /* 0x000ee20000300800 */
[----:B------:R-:W-:Y:S01]  /*80440*/  MOV R71, R238 ;  /* 0x000000ee00477202 */ /* 0x000fe20000000f00 */
[----:B------:R-:W-:-:S02]  /*80450*/  IMAD.MOV.U32 R18, RZ, RZ, R232 ;  /* 0x000000ffff127224 */ /* 0x000fc400078e00e8 */
[----:B------:R-:W-:Y:S02]  /*80460*/  IMAD.MOV.U32 R22, RZ, RZ, R233 ;  /* 0x000000ffff167224 */ /* 0x000fe400078e00e9 */
[----:B------:R-:W-:Y:S02]  /*80470*/  IMAD.MOV.U32 R70, RZ, RZ, R234 ;  /* 0x000000ffff467224 */ /* 0x000fe400078e00ea */
[----:B------:R-:W-:Y:S01]  /*80480*/  IMAD.MOV.U32 R238, RZ, RZ, R235 ;  /* 0x000000ffffee7224 */ /* 0x000fe200078e00eb */
[----:B------:R-:W-:Y:S04]  /*80490*/  STS.128 [R2+0x400], R96 ;  /* 0x0004006002007388 */ /* 0x000fe80000000c00 */
[----:B------:R-:W-:Y:S04]  /*804a0*/  STS.128 [R2+0x80], R100 ;  /* 0x0000806402007388 */ /* 0x000fe80000000c00 */
[----:B------:R-:W-:Y:S04]  /*804b0*/  STS.128 [R2+0x480], R104 ;  /* 0x0004806802007388 */ /* 0x000fe80000000c00 */
[----:B------:R-:W-:Y:S04]  /*804c0*/  STS.128 [R2+0x100], R108 ;  /* 0x0001006c02007388 */ /* 0x000fe80000000c00 */
[----:B------:R-:W-:Y:S04]  /*804d0*/  STS.128 [R2+0x500], R112 ;  /* 0x0005007002007388 */ /* 0x000fe80000000c00 */
[----:B------:R-:W-:Y:S01]  /*804e0*/  STS.128 [R2+0x180], R128 ;  /* 0x0001808002007388 */ /* 0x000fe20000000c00 */
[----:B------:R-:W-:-:S02]  /*804f0*/  IMAD.MOV.U32 R183, RZ, RZ, R140 ;  /* 0x000000ffffb77224 */ /* 0x000fc400078e008c */
[----:B------:R-:W-:Y:S01]  /*80500*/  IMAD.MOV.U32 R187, RZ, RZ, R142 ;  /* 0x000000ffffbb7224 */ /* 0x000fe200078e008e */
[----:B--2---:R-:W-:Y:S04]  /*80510*/  STS.128 [R2+0x680], R8 ;  /* 0x0006800802007388 */ /* 0x004fe80000000c00 */
[----:B----4-:R-:W-:Y:S04]  /*80520*/  STS.128 [R2+0x300], R16 ;  /* 0x0003001002007388 */ /* 0x010fe80000000c00 */
[----:B-----5:R-:W-:Y:S04]  /*80530*/  STS.128 [R2+0x700], R20 ;  /* 0x0007001402007388 */ /* 0x020fe80000000c00 */
[----:B---3--:R-:W-:Y:S04]  /*80540*/  STS.128 [R2+0x380], R68 ;  /* 0x0003804402007388 */ /* 0x008fe80000000c00 */
[----:B------:R1:W-:Y:S04]  /*80550*/  STS.128 [R2+0x780], R236 ;  /* 0x000780ec02007388 */ /* 0x0003e80000000c00 */
[----:B------:R-:W-:Y:S01]  /*80560*/  BAR.SYNC.DEFER_BLOCKING 0x0 ;  /* 0x0000000000007b1d */ /* 0x000fe20000010000 */
[----:B-1----:R-:W-:-:S02]  /*80570*/  LOP3.LUT R239, R0, 0x20, RZ, 0x3c, !PT ;  /* 0x0000002000ef7812 */ /* 0x002fc400078e3cff */
[----:B------:R-:W-:-:S03]  /*80580*/  LOP3.LUT R236, R0, 0x60, RZ, 0x3c, !PT ;  /* 0x0000006000ec7812 */ /* 0x000fc600078e3cff */
[----:B------:R-:W-:Y:S04]  /*80590*/  LDS.128 R152, [R148] ;  /* 0x0000000094987984 */ /* 0x000fe80000000c00 */
[----:B------:R-:W-:Y:S04]  /*805a0*/  LDS.128 R132, [R148+0x800] ;  /* 0x0008000094847984 */ /* 0x000fe80000000c00 */
[----:B------:R-:W-:Y:S04]  /*805b0*/  LDS.128 R104, [R148+0x1000] ;  /* 0x0010000094687984 */ /* 0x000fe80000000c00 */
[----:B------:R-:W-:Y:S04]  /*805c0*/  LDS.128 R20, [R148+0x1800] ;  /* 0x0018000094147984 */ /* 0x000fe80000000c00 */
[----:B------:R-:W1:Y:S04]  /*805d0*/  LDS.128 R156, [R0] ;  /* 0x00000000009c7984 */ /* 0x000e680000000c00 */
[----:B------:R-:W-:Y:S04]  /*805e0*/  LDS.128 R144, [R0+0x800] ;  /* 0x0008000000907984 */ /* 0x000fe80000000c00 */
[----:B------:R-:W-:Y:S04]  /*805f0*/  LDS.128 R112, [R0+0x1000] ;  /* 0x0010000000707984 */ /* 0x000fe80000000c00 */
[----:B------:R-:W-:Y:S04]  /*80600*/  LDS.128 R96, [R0+0x1800] ;  /* 0x0018000000607984 */ /* 0x000fe80000000c00 */
[----:B------:R-:W2:Y:S04]  /*80610*/  LDS.128 R8, [R239] ;  /* 0x00000000ef087984 */ /* 0x000ea80000000c00 */
[----:B------:R-:W-:Y:S04]  /*80620*/  LDS.128 R136, [R239+0x800] ;  /* 0x00080000ef887984 */ /* 0x000fe80000000c00 */
[----:B------:R-:W-:Y:S04]  /*80630*/  LDS.128 R108, [R239+0x1000] ;  /* 0x00100000ef6c7984 */ /* 0x000fe80000000c00 */
[----:B------:R-:W-:Y:S04]  /*80640*/  LDS.128 R68, [R239+0x1800] ;  /* 0x00180000ef447984 */ /* 0x000fe80000000c00 */
[----:B------:R-:W3:Y:S04]  /*80650*/  LDS.128 R148, [R236] ;  /* 0x00000000ec947984 */ /* 0x000ee80000000c00 */
[----:B------:R-:W4:Y:S04]  /*80660*/  LDS.128 R128, [R236+0x800] ;  /* 0x00080000ec807984 */ /* 0x000f280000000c00 */
[----:B------:R-:W5:Y:S04]  /*80670*/  LDS.128 R100, [R236+0x1000] ;  /* 0x00100000ec647984 */ /* 0x000f680000000c00 */
[----:B------:R-:W1:Y:S04]  /*80680*/  LDS.128 R16, [R236+0x1800] ;  /* 0x00180000ec107984 */ /* 0x000e680000000c00 */
[----:B------:R-:W-:Y:S06]  /*80690*/  BAR.SYNC.DEFER_BLOCKING 0x0 ;  /* 0x0000000000007b1d */ /* 0x000fec0000010000 */
[----:B------:R1:W-:Y:S04]  /*806a0*/  STS.128 [R2], R180 ;  /* 0x000000b402007388 */ /* 0x0003e80000000c00 */
[----:B-1----:R-:W2:Y:S04]  /*806b0*/  LDL.LU R180, [R1+0x194] ;  /* 0x0001940001b47983 */ /* 0x002ea80000300800 */
[----:B------:R-:W2:Y:S04]  /*806c0*/  LDL.LU R181, [R1+0x184] ;  /* 0x0001840001b57983 */ /* 0x000ea80000300800 */
        /* <DEDUP_REMOVED lines=8> */
[----:B------:R-:W-:Y:S01]  /*80750*/  MOV R189, R44 ;  /* 0x0000002c00bd7202 */ /* 0x000fe20000000f00 */
[----:B------:R-:W-:Y:S01]  /*80760*/  IMAD.MOV.U32 R193, RZ, RZ, R45 ;  /* 0x000000ffffc17224 */ /* 0x000fe200078e002d */
[----:B------:R-:W-:Y:S01]  /*80770*/  MOV R195, R61 ;  /* 0x0000003d00c37202 */ /* 0x000fe20000000f00 */
[----:B------:R-:W3:Y:S01]  /*80780*/  LDL.LU R44, [R1+0x270] ;  /* 0x00027000012c7983 */ /* 0x000ee20000300800 */
[----:B------:R-:W-:Y:S01]  /*80790*/  IMAD.MOV.U32 R197, RZ, RZ, R46 ;  /* 0x000000ffffc57224 */ /* 0x000fe200078e002e */
[----:B------:R-:W-:-:S02]  /*807a0*/  MOV R61, R47 ;  /* 0x0000002f003d7202 */ /* 0x000fc40000000f00 */
[----:B------:R-:W3:Y:S01]  /*807b0*/  LDL.LU R45, [R1+0x260] ;  /* 0x00026000012d7983 */ /* 0x000ee20000300800 */
[----:B------:R-:W-:-:S03]  /*807c0*/  IMAD.MOV.U32 R188, RZ, RZ, R80 ;  /* 0x000000ffffbc7224 */ /* 0x000fc600078e0050 */
[----:B------:R-:W3:Y:S01]  /*807d0*/  LDL.LU R46, [R1+0x250] ;  /* 0x00025000012e7983 */ /* 0x000ee20000300800 */
[----:B------:R-:W-:-:S03]  /*807e0*/  IMAD.MOV.U32 R192, RZ, RZ, R81 ;  /* 0x000000ffffc07224 */ /* 0x000fc600078e0051 */
[----:B------:R-:W3:Y:S01]  /*807f0*/  LDL.LU R47, [R1+0x240] ;  /* 0x00024000012f7983 */ /* 0x000ee20000300800 */
[----:B------:R-:W-:Y:S02]  /*80800*/  IMAD.MOV.U32 R191, RZ, RZ, R60 ;  /* 0x000000ffffbf7224 */ /* 0x000fe400078e003c */
[----:B------:R-:W-:Y:S01]  /*80810*/  IMAD.MOV.U32 R196, RZ, RZ, R82 ;  /* 0x000000ffffc47224 */ /* 0x000fe200078e0052 */
[----:B------:R-:W3:Y:S01]  /*80820*/  LDL.LU R80, [R1+0x274] ;  /* 0x0002740001507983 */ /* 0x000ee20000300800 */
[----:B------:R-:W-:-:S03]  /*80830*/  IMAD.MOV.U32 R60, RZ, RZ, R83 ;  /* 0x000000ffff3c7224 */ /* 0x000fc600078e0053 */
        /* <DEDUP_REMOVED lines=9> */
[----:B------:R-:W3:Y:S04]  /*808d0*/  LDL.LU R85, [R1+0x268] ;  /* 0x0002680001557983 */ /* 0x000ee80000300800 */
[----:B------:R-:W3:Y:S04]  /*808e0*/  LDL.LU R86, [R1+0x258] ;  /* 0x0002580001567983 */ /* 0x000ee80000300800 */
[----:B------:R-:W3:Y:S04]  /*808f0*/  LDL.LU R87, [R1+0x248] ;  /* 0x0002480001577983 */ /* 0x000ee80000300800 */
[----:B--2---:R1:W-:Y:S04]  /*80900*/  STS.128 [R2+0x480], R140 ;  /* 0x0004808c02007388 */ /* 0x0043e80000000c00 */
[----:B-1----:R-:W2:Y:S04]  /*80910*/  LDL.LU R140, [R1+0x27c] ;  /* 0x00027c00018c7983 */ /* 0x002ea80000300800 */
[----:B------:R-:W2:Y:S04]  /*80920*/  LDL.LU R141, [R1+0x26c] ;  /* 0x00026c00018d7983 */ /* 0x000ea80000300800 */
[----:B------:R-:W2:Y:S04]  /*80930*/  LDL.LU R142, [R1+0x25c] ;  /* 0x00025c00018e7983 */ /* 0x000ea80000300800 */
[----:B------:R-:W2:Y:S04]  /*80940*/  LDL.LU R143, [R1+0x24c] ;  /* 0x00024c00018f7983 */ /* 0x000ea80000300800 */
[----:B------:R-:W4:Y:S04]  /*80950*/  LDL.LU R219, [R1+0x160] ;  /* 0x0001600001db7983 */ /* 0x000f280000300800 */
[----:B------:R1:W-:Y:S04]  /*80960*/  STS.128 [R2+0x400], R180 ;  /* 0x000400b402007388 */ /* 0x0003e80000000c00 */
[----:B------:R3:W-:Y:S04]  /*80970*/  STS.128 [R2+0x80], R184 ;  /* 0x000080b802007388 */ /* 0x0007e80000000c00 */
[----:B------:R5:W-:Y:S01]  /*80980*/  STS.128 [R2+0x100], R188 ;  /* 0x000100bc02007388 */ /* 0x000be20000000c00 */
[----:B-1----:R-:W-:-:S02]  /*80990*/  IMAD.MOV.U32 R183, RZ, RZ, R172 ;  /* 0x000000ffffb77224 */ /* 0x002fc400078e00ac */
[----:B------:R-:W-:Y:S02]  /*809a0*/  IMAD.MOV.U32 R180, RZ, RZ, R240 ;  /* 0x000000ffffb47224 */ /* 0x000fe400078e00f0 */
[----:B---3--:R-:W-:Y:S01]  /*809b0*/  IMAD.MOV.U32 R187, RZ, RZ, R173 ;  /* 0x000000ffffbb7224 */ /* 0x008fe200078e00ad */
[----:B------:R-:W-:Y:S01]  /*809c0*/  MOV R184, R241 ;  /* 0x000000f100b87202 */ /* 0x000fe20000000f00 */
[----:B------:R-:W-:Y:S02]  /*809d0*/  IMAD.MOV.U32 R181, RZ, RZ, R244 ;  /* 0x000000ffffb57224 */ /* 0x000fe400078e00f4 */
[----:B-----5:R-:W-:Y:S01]  /*809e0*/  IMAD.MOV.U32 R191, RZ, RZ, R174 ;  /* 0x000000ffffbf7224 */ /* 0x020fe200078e00ae */
        /* <DEDUP_REMOVED lines=18> */
[----:B------:R-:W-:Y:S01]  /*80b10*/  STS.128 [R2+0x780], R172 ;  /* 0x000780ac02007388 */ /* 0x000fe20000000c00 */
[----:B------:R-:W-:Y:S01]  /*80b20*/  LOP3.LUT R240, R0, 0x40, RZ, 0x3c, !PT ;  /* 0x0000004000f07812 */ /* 0x000fe200078e3cff */
        /* <DEDUP_REMOVED lines=11> */
[----:B--2---:R-:W-:Y:S04]  /*80be0*/  STS.128 [R2+0x680], R140 ;  /* 0x0006808c02007388 */ /* 0x004fe80000000c00 */
[----:B------:R-:W-:Y:S06]  /*80bf0*/  BAR.SYNC.DEFER_BLOCKING 0x0 ;  /* 0x0000000000007b1d */ /* 0x000fec0000010000 */
        /* <DEDUP_REMOVED lines=9> */
[----:B------:R-:W-:Y:S04]  /*80c90*/  LDS.128 R188, [R240+0x800] ;  /* 0x00080000f0bc7984 */ /* 0x000fe80000000c00 */
[----:B------:R-:W-:Y:S04]  /*80ca0*/  LDS.128 R192, [R240+0x1000] ;  /* 0x00100000f0c07984 */ /* 0x000fe80000000c00 */
[----:B------:R-:W-:Y:S04]  /*80cb0*/  LDS.128 R196, [R240+0x1800] ;  /* 0x00180000f0c47984 */ /* 0x000fe80000000c00 */
[----:B------:R-:W5:Y:S04]  /*80cc0*/  LDS.128 R200, [R236] ;  /* 0x00000000ecc87984 */ /* 0x000f680000000c00 */
[----:B------:R-:W1:Y:S04]  /*80cd0*/  LDS.128 R204, [R236+0x800] ;  /* 0x00080000eccc7984 */ /* 0x000e680000000c00 */
[----:B------:R-:W1:Y:S04]  /*80ce0*/  LDS.128 R208, [R236+0x1000] ;  /* 0x00100000ecd07984 */ /* 0x000e680000000c00 */
[----:B------:R-:W1:Y:S04]  /*80cf0*/  LDS.128 R212, [R236+0x1800] ;  /* 0x00180000ecd47984 */ /* 0x000e680000000c00 */
[----:B------:R-:W-:Y:S06]  /*80d00*/  BAR.SYNC.DEFER_BLOCKING 0x0 ;  /* 0x0000000000007b1d */ /* 0x000fec0000010000 */
[----:B----4-:R4:W-:Y:S04]  /*80d10*/  STS.128 [R2], R216 ;  /* 0x000000d802007388 */ /* 0x0109e80000000c00 */
[----:B----4-:R-:W4:Y:S04]  /*80d20*/  LDL.LU R219, [R1+0x164] ;  /* 0x0001640001db7983 */ /* 0x010f280000300800 */
[----:B------:R-:W2:Y:S04]  /*80d30*/  LDL.LU R223, [R1+0x168] ;  /* 0x0001680001df7983 */ /* 0x000ea80000300800 */
[----:B------:R-:W2:Y:S04]  /*80d40*/  LDL.LU R119, [R1+0x16c] ;  /* 0x00016c0001777983 */ /* 0x000ea80000300800 */
[----:B------:R-:W2:Y:S04]  /*80d50*/  LDL.LU R237, [R1+0x1858] ;  /* 0x0018580001ed7983 */ /* 0x000ea80000300800 */
[----:B------:R-:W3:Y:S04]  /*80d60*/  LDL.LU R24, [R1+0x230] ;  /* 0x0002300001187983 */ /* 0x000ee80000300800 */
[----:B------:R-:W3:Y:S04]  /*80d70*/  LDL.LU R25, [R1+0x220] ;  /* 0x0002200001197983 */ /* 0x000ee80000300800 */
[----:B------:R-:W3:Y:S04]  /*80d80*/  LDL.LU R26, [R1+0x210] ;  /* 0x00021000011a7983 */ /* 0x000ee80000300800 */
[----:B------:R-:W3:Y:S01]  /*80d90*/  LDL.LU R27, [R1+0x200] ;  /* 0x00020000011b7983 */ /* 0x000ee20000300800 */
[----:B------:R-:W-:Y:S01]  /*80da0*/  IMAD.MOV.U32 R218, RZ, RZ, R121 ;  /* 0x000000ffffda7224 */ /* 0x000fe200078e0079 */
[----:B------:R-:W-:Y:S01]  /*80db0*/  MOV R121, R28 ;  /* 0x0000001c00797202 */ /* 0x000fe20000000f00 */
[----:B------:R-:W-:Y:S01]  /*80dc0*/  IMAD.MOV.U32 R216, RZ, RZ, R117 ;  /* 0x000000ffffd87224 */ /* 0x000fe200078e0075 */
[----:B------:R-:W4:Y:S01]  /*80dd0*/  LDL.LU R28, [R1+0x234] ;  /* 0x00023400011c7983 */ /* 0x000f220000300800 */
[----:B------:R-:W-:-:S02]  /*80de0*/  IMAD.MOV.U32 R217, RZ, RZ, R125 ;  /* 0x000000ffffd97224 */ /* 0x000fc400078e007d */
[----:B------:R-:W-:Y:S01]  /*80df0*/  IMAD.MOV.U32 R117, RZ, RZ, R127 ;  /* 0x000000ffff757224 */ /* 0x000fe200078e007f */
[----:B------:R-:W-:Y:S01]  /*80e00*/  MOV R127, R13 ;  /* 0x0000000d007f7202 */ /* 0x000fe20000000f00 */
[----:B------:R-:W-:Y:S01]  /*80e10*/  IMAD.MOV.U32 R125, RZ, RZ, R29 ;  /* 0x000000ffff7d7224 */ /* 0x000fe200078e001d */
[----:B------:R-:W-:Y:S01]  /*80e20*/  MOV R13, R31 ;  /* 0x0000001f000d7202 */ /* 0x000fe20000000f00 */
[----:B------:R-:W-:Y:S01]  /*80e30*/  IMAD.MOV.U32 R233, RZ, RZ, R30 ;  /* 0x000000ffffe97224 */ /* 0x000fe200078e001e */
[----:B------:R-:W4:Y:S01]  /*80e40*/  LDL.LU R29, [R1+0x224] ;  /* 0x00022400011d7983 */ /* 0x000f220000300800 */
[----:B------:R-:W-:Y:S01]  /*80e50*/  IMAD.MOV.U32 R235, RZ, RZ, R14 ;  /* 0x000000ffffeb7224 */ /* 0x000fe200078e000e */
[----:B------:R-:W-:Y:S01]  /*80e60*/  MOV R221, R126 ;  /* 0x0000007e00dd7202 */ /* 0x000fe20000000f00 */
[----:B------:R-:W-:Y:S01]  /*80e70*/  IMAD.MOV.U32 R222, RZ, RZ, R122 ;  /* 0x000000ffffde7224 */ /* 0x000fe200078e007a */
        /* <DEDUP_REMOVED lines=10> */
[----:B------:R1:W-:Y:S04]  /*80f20*/  STS.128 [R2+0x580], R12 ;  /* 0x0005800c02007388 */ /* 0x0003e80000000c00 */
[----:B-1----:R-:W4:Y:S04]  /*80f30*/  LDL.LU R12, [R1+0x23c] ;  /* 0x00023c00010c7983 */ /* 0x002f280000300800 */
[----:B------:R-:W5:Y:S04]  /*80f40*/  LDL.LU R13, [R1+0x22c] ;  /* 0x00022c00010d7983 */ /* 0x000f680000300800 */
[----:B------:R-:W5:Y:S04]  /*80f50*/  LDL.LU R14, [R1+0x21c] ;  /* 0x00021c00010e7983 */ /* 0x000f680000300800 */
[----:B------:R-:W5:Y:S04]  /*80f60*/  LDL.LU R15, [R1+0x20c] ;  /* 0x00020c00010f7983 */ /* 0x000f680000300800 */
[----:B------:R-:W5:Y:S04]  /*80f70*/  LDL.LU R241, [R1+0x20] ;  /* 0x0000200001f17983 */ /* 0x000f680000300800 */
[----:B------:R-:W5:Y:S01]  /*80f80*/  LDL.LU R244, [R1+0x30] ;  /* 0x0000300001f47983 */ /* 0x000f620000300800 */
[----:B--2---:R-:W-:-:S04]  /*80f90*/  ISETP.GE.AND P0, PT, R237, c[0x0][0x178], PT ;  /* 0x00005e00ed007a0c */ /* 0x004fc80003f06270 */
[----:B------:R-:W-:Y:S01]  /*80fa0*/  ISETP.LT.AND P3, PT, R59, c[0x0][0x17c], !P0 ;  /* 0x00005f003b007a0c */ /* 0x000fe20004761270 */
[----:B---3--:R1:W-:Y:S02]  /*80fb0*/  STS.128 [R2+0x200], R24 ;  /* 0x0002001802007388 */ /* 0x0083e40000000c00 */
[----:B-1----:R-:W-:Y:S01]  /*80fc0*/  MOV R24, R169 ;  /* 0x000000a900187202 */ /* 0x002fe20000000f00 */
[----:B------:R-:W-:Y:S02]  /*80fd0*/  IMAD.MOV.U32 R25, RZ, RZ, R165 ;  /* 0x000000ffff197224 */ /* 0x000fe400078e00a5 */
[----:B------:R-:W-:Y:S02]  /*80fe0*/  IMAD.MOV.U32 R26, RZ, RZ, R161 ;  /* 0x000000ffff1a7224 */ /* 0x000fe400078e00a1 */
[----:B------:R-:W-:-:S05]  /*80ff0*/  IMAD.MOV.U32 R27, RZ, RZ, R57 ;  /* 0x000000ffff1b7224 */ /* 0x000fca00078e0039 */
[----:B------:R1:W-:Y:S02]  /*81000*/  STS.128 [R2+0x700], R24 ;  /* 0x0007001802007388 */ /* 0x0003e40000000c00 */
[----:B-1----:R-:W-:Y:S02]  /*81010*/  IMAD R25, R59, c[0x0][0x198], RZ ;  /* 0x000066003b197a24 */ /* 0x002fe400078e02ff */
[----:B------:R-:W2:Y:S04]  /*81020*/  LDL.LU R59, [R1+0x1958] ;  /* 0x00195800013b7983 */ /* 0x000ea80000300800 */
[----:B------:R-:W3:Y:S01]  /*81030*/  LDL.LU R238, [R1+0x34] ;  /* 0x0000340001ee7983 */ /* 0x000ee20000300800 */
[----:B------:R-:W-:-:S03]  /*81040*/  IMAD.MOV.U32 R57, RZ, RZ, R167 ;  /* 0x000000ffff397224 */ /* 0x000fc600078e00a7 */
[----:B------:R1:W-:Y:S04]  /*81050*/  STS.128 [R2+0x480], R116 ;  /* 0x0004807402007388 */ /* 0x0003e80000000c00 */
[----:B----4-:R-:W-:Y:S04]  /*81060*/  STS.128 [R2+0x400], R216 ;  /* 0x000400d802007388 */ /* 0x010fe80000000c00 */
[----:B------:R-:W-:Y:S04]  /*81070*/  STS.128 [R2+0x80], R220 ;  /* 0x000080dc02007388 */ /* 0x000fe80000000c00 */
[----:B------:R-:W-:Y:S04]  /*81080*/  STS.128 [R2+0x100], R120 ;  /* 0x0001007802007388 */ /* 0x000fe80000000c00 */
[----:B-----5:R4:W-:Y:S01]  /*81090*/  STS.128 [R2+0x680], R12 ;  /* 0x0006800c02007388 */ /* 0x0209e20000000c00 */
[----:B-1----:R-:W-:-:S02]  /*810a0*/  IMAD.MOV.U32 R119, RZ, RZ, R56 ;  /* 0x000000ffff777224 */ /* 0x002fc400078e0038 */
[----:B------:R-:W-:Y:S01]  /*810b0*/  IMAD.MOV.U32 R116, RZ, RZ, R168 ;  /* 0x000000ffff747224 */ /* 0x000fe200078e00a8 */
[----:B------:R-:W-:Y:S01]  /*810c0*/  STS.128 [R2+0x500], R124 ;  /* 0x0005007c02007388 */ /* 0x000fe20000000c00 */
[----:B------:R-:W-:Y:S02]  /*810d0*/  IMAD.MOV.U32 R117, RZ, RZ, R164 ;  /* 0x000000ffff757224 */ /* 0x000fe400078e00a4 */
[----:B------:R-:W-:Y:S01]  /*810e0*/  IMAD.MOV.U32 R118, RZ, RZ, R160 ;  /* 0x000000ffff767224 */ /* 0x000fe200078e00a0 */
[----:B------:R-:W-:Y:S01]  /*810f0*/  STS.128 [R2+0x180], R232 ;  /* 0x000180e802007388 */ /* 0x000fe20000000c00 */
[----:B------:R-:W-:-:S03]  /*81100*/  IMAD.MOV.U32 R56, RZ, RZ, R171 ;  /* 0x000000ffff387224 */ /* 0x000fc600078e00ab */
[----:B------:R1:W-:Y:S01]  /*81110*/  STS.128 [R2+0x600], R28 ;  /* 0x0006001c02007388 */ /* 0x0003e20000000c00 */
[----:B----4-:R-:W-:Y:S01]  /*81120*/  IMAD.MOV.U32 R15, RZ, RZ, R58 ;  /* 0x000000ffff0f7224 */ /* 0x010fe200078e003a */
[----:B------:R-:W-:Y:S01]  /*81130*/  MOV R14, R162 ;  /* 0x000000a2000e7202 */ /* 0x000fe20000000f00 */
[----:B------:R-:W-:Y:S01]  /*81140*/  IMAD.MOV.U32 R12, RZ, RZ, R170 ;  /* 0x000000ffff0c7224 */ /* 0x000fe200078e00aa */
[----:B------:R-:W-:Y:S01]  /*81150*/  STS.128 [R2+0x280], R32 ;  /* 0x0002802002007388 */ /* 0x000fe20000000c00 */
[----:B------:R-:W-:Y:S02]  /*81160*/  IMAD.MOV.U32 R13, RZ, RZ, R166 ;  /* 0x000000ffff0d7224 */ /* 0x000fe400078e00a6 */
[----:B------:R-:W-:Y:S01]  /*81170*/  IMAD.MOV.U32 R58, RZ, RZ, R163 ;  /* 0x000000ffff3a7224 */ /* 0x000fe200078e00a3 */
[----:B------:R-:W-:Y:S04]  /*81180*/  STS.128 [R2+0x300], R116 ;  /* 0x0003007402007388 */ /* 0x000fe80000000c00 */
[----:B------:R4:W-:Y:S01]  /*81190*/  STS.128 [R2+0x380], R12 ;  /* 0x0003800c02007388 */ /* 0x0009e20000000c00 */
[----:B-1----:R-:W-:-:S03]  /*811a0*/  IMAD R29, R237, c[0x0][0x194], RZ ;  /* 0x00006500ed1d7a24 */ /* 0x002fc600078e02ff */
[----:B------:R-:W5:Y:S04]  /*811b0*/  LDL.LU R246, [R1+0x38] ;  /* 0x0000380001f67983 */ /* 0x000f680000300800 */
[----:B------:R-:W5:Y:S04]  /*811c0*/  LDL.LU R242, [R1+0x3c] ;  /* 0x00003c0001f27983 */ /* 0x000f680000300800 */
[----:B------:R-:W5:Y:S01]  /*811d0*/  LDL.LU R237, [R1+0x40] ;  /* 0x0000400001ed7983 */ /* 0x000f620000300800 */
[----:B------:R-:W-:Y:S02]  /*811e0*/  LEA R28, P4, R29, c[0x0][0x170], 0x2 ;  /* 0x00005c001d1c7a11 */ /* 0x000fe400078810ff */
[C---:B------:R-:W-:Y:S01]  /*811f0*/  ISETP.LT.AND P1, PT, R3.reuse, c[0x0][0x17c], !P0 ;  /* 0x00005f0003007a0c */ /* 0x040fe20004721270 */
[----:B------:R-:W5:Y:S01]  /*81200*/  LDL.LU R245, [R1+0x10] ;  /* 0x0000100001f57983 */ /* 0x000f620000300800 */
[----:B------:R-:W-:Y:S01]  /*81210*/  IMAD R3, R3, c[0x0][0x198], RZ ;  /* 0x0000660003037a24 */ /* 0x000fe200078e02ff */
[C---:B------:R-:W-:Y:S01]  /*81220*/  ISETP.LT.AND P2, PT, R252.reuse, c[0x0][0x17c], !P0 ;  /* 0x00005f00fc007a0c */ /* 0x040fe20004741270 */
[----:B------:R-:W-:Y:S01]  /*81230*/  IMAD R252, R252, c[0x0][0x198], RZ ;  /* 0x00006600fcfc7a24 */ /* 0x000fe200078e02ff */
[----:B------:R-:W-:-:S02]  /*81240*/  LEA.HI.X.SX32 R29, R29, c[0x0][0x174], 0x2, P4 ;  /* 0x00005d001d1d7a11 */ /* 0x000fc400020f16ff */
[-C--:B------:R-:W-:Y:S02]  /*81250*/  LEA R24, P4, R25, R28.reuse, 0x2 ;  /* 0x0000001c19187211 */ /* 0x080fe400078810ff */
[-C--:B------:R-:W-:Y:S02]  /*81260*/  LEA R26, P5, R3, R28.reuse, 0x2 ;  /* 0x0000001c031a7211 */ /* 0x080fe400078a10ff */
[-C--:B------:R-:W-:Y:S02]  /*81270*/  LEA.HI.X.SX32 R25, R25, R29.reuse, 0x2, P4 ;  /* 0x0000001d19197211 */ /* 0x080fe400020f16ff */
[----:B------:R-:W-:Y:S01]  /*81280*/  LEA.HI.X.SX32 R27, R3, R29, 0x2, P5 ;  /* 0x0000001d031b7211 */ /* 0x000fe200028f16ff */
[----:B----4-:R-:W-:Y:S01]  /*81290*/  IMAD R12, R244, c[0x0][0x198], RZ ;  /* 0x00006600f40c7a24 */ /* 0x010fe200078e02ff */
[----:B--2---:R1:W-:Y:S04]  /*812a0*/  STS.128 [R2+0x780], R56 ;  /* 0x0007803802007388 */ /* 0x0043e80000000c00 */
[----:B------:R-:W-:Y:S01]  /*812b0*/  BAR.SYNC.DEFER_BLOCKING 0x0 ;  /* 0x0000000000007b1d */ /* 0x000fe20000010000 */
[----:B---3--:R-:W-:Y:S01]  /*812c0*/  IMAD R13, R238, c[0x0][0x198], RZ ;  /* 0x00006600ee0d7a24 */ /* 0x008fe200078e02ff */
[----:B-1----:R-:W-:-:S04]  /*812d0*/  LEA R2, P4, R252, R28, 0x2 ;  /* 0x0000001cfc027211 */ /* 0x002fc800078810ff */
[----:B------:R-:W-:Y:S02]  /*812e0*/  LEA.HI.X.SX32 R3, R252, R29, 0x2, P4 ;  /* 0x0000001dfc037211 */ /* 0x000fe400020f16ff */
[----:B------:R-:W-:Y:S01]  /*812f0*/  ISETP.LT.AND P4, PT, R244, c[0x0][0x17c], !P0 ;  /* 0x00005f00f4007a0c */ /* 0x000fe20004781270 */
[----:B------:R1:W-:Y:S01]  /*81300*/  @P3 STG.E [R24.64], R241 ;  /* 0x000000f118003986 */ /* 0x0003e2000c10190c */
[----:B------:R-:W-:-:S03]  /*81310*/  ISETP.LT.AND P3, PT, R238, c[0x0][0x17c], !P0 ;  /* 0x00005f00ee007a0c */ /* 0x000fc60004761270 */
[----:B------:R-:W-:Y:S04]  /*81320*/  LDS.128 R56, [R236+0x1000] ;  /* 0x00100000ec387984 */ /* 0x000fe80000000c00 */
[----:B-1----:R-:W2:Y:S04]  /*81330*/  LDL.LU R241, [R1+0x44] ;  /* 0x0000440001f17983 */ /* 0x002ea80000300800 */
[----:B------:R-:W3:Y:S04]  /*81340*/  LDL.LU R244, [R1+0x4c] ;  /* 0x00004c0001f47983 */ /* 0x000ee80000300800 */
[----:B------:R-:W4:Y:S04]  /*81350*/  LDL.LU R238, [R1+0x50] ;  /* 0x0000500001ee7983 */ /* 0x000f280000300800 */
[----:B------:R-:W-:Y:S04]  /*81360*/  @P1 STG.E [R26.64], R228 ;  /* 0x000000e41a001986 */ /* 0x000fe8000c10190c */
[----:B------:R1:W-:Y:S01]  /*81370*/  @P2 STG.E [R2.64], R92 ;  /* 0x0000005c02002986 */ /* 0x0003e2000c10190c */
[C---:B-----5:R-:W-:Y:S01]  /*81380*/  ISETP.LT.AND P1, PT, R246.reuse, c[0x0][0x17c], !P0 ;  /* 0x00005f00f6007a0c */ /* 0x060fe20004721270 */
[----:B------:R-:W-:-:S02]  /*81390*/  IMAD R15, R246, c[0x0][0x198], RZ ;  /* 0x00006600f60f7a24 */ /* 0x000fc400078e02ff */
[----:B------:R-:W-:Y:S01]  /*813a0*/  IMAD R24, R242, c[0x0][0x198], RZ ;  /* 0x00006600f2187a24 */ /* 0x000fe200078e02ff */
[----:B------:R-:W5:Y:S01]  /*813b0*/  LDL.LU R246, [R1+0x54] ;  /* 0x0000540001f67983 */ /* 0x000f620000300800 */
[----:B-1----:R-:W-:-:S04]  /*813c0*/  LEA R2, P2, R12, R28, 0x2 ;  /* 0x0000001c0c027211 */ /* 0x002fc800078410ff */
[-C--:B------:R-:W-:Y:S02]  /*813d0*/  LEA.HI.X.SX32 R3, R12, R29.reuse, 0x2, P2 ;  /* 0x0000001d0c037211 */ /* 0x080fe400010f16ff */
[-C--:B------:R-:W-:Y:S02]  /*813e0*/  LEA R12, P6, R13, R28.reuse, 0x2 ;  /* 0x0000001c0d0c7211 */ /* 0x080fe400078c10ff */
[----:B------:R-:W-:Y:S01]  /*813f0*/  ISETP.LT.AND P2, PT, R242, c[0x0][0x17c], !P0 ;  /* 0x00005f00f2007a0c */ /* 0x000fe20004741270 */
[----:B------:R-:W-:Y:S01]  /*81400*/  IMAD R25, R237, c[0x0][0x198], RZ ;  /* 0x00006600ed197a24 */ /* 0x000fe200078e02ff */
[----:B------:R-:W5:Y:S01]  /*81410*/  LDL.LU R242, [R1] ;  /* 0x0000000001f27983 */ /* 0x000f620000300800 */
[----:B------:R-:W-:Y:S02]  /*81420*/  LEA.HI.X.SX32 R13, R13, R29, 0x2, P6 ;  /* 0x0000001d0d0d7211 */ /* 0x000fe400030f16ff */
[----:B------:R-:W-:Y:S02]  /*81430*/  ISETP.LT.AND P6, PT, R237, c[0x0][0x17c], !P0 ;  /* 0x00005f00ed007a0c */ /* 0x000fe400047c1270 */
[----:B------:R-:W5:Y:S04]  /*81440*/  LDL.LU R237, [R1+0x58] ;  /* 0x0000580001ed7983 */ /* 0x000f680000300800 */
[----:B------:R1:W-:Y:S01]  /*81450*/  @P4 STG.E [R2.64], R88 ;  /* 0x0000005802004986 */ /* 0x0003e2000c10190c */
[----:B------:R-:W-:-:S03]  /*81460*/  LEA R14, P4, R24, R28, 0x2 ;  /* 0x0000001c180e7211 */ /* 0x000fc600078810ff */
[----:B------:R1:W-:Y:S02]  /*81470*/  @P3 STG.E [R12.64], R245 ;  /* 0x000000f50c003986 */ /* 0x0003e4000c10190c */
[CC--:B-1----:R-:W-:Y:S02]  /*81480*/  LEA R2, P5, R15.reuse, R28.reuse, 0x2 ;  /* 0x0000001c0f027211 */ /* 0x0c2fe400078a10ff */
[----:B------:R-:W5:Y:S02]  /*81490*/  LDL.LU R245, [R1+0x5c] ;  /* 0x00005c0001f57983 */ /* 0x000f640000300800 */
[-C--:B------:R-:W-:Y:S02]  /*814a0*/  LEA.HI.X.SX32 R3, R15, R29.reuse, 0x2, P5 ;  /* 0x0000001d0f037211 */ /* 0x080fe400028f16ff */
[-C--:B------:R-:W-:Y:S02]  /*814b0*/  LEA.HI.X.SX32 R15, R24, R29.reuse, 0x2, P4 ;  /* 0x0000001d180f7211 */ /* 0x080fe400020f16ff */
[C---:B------:R-:W-:Y:S01]  /*814c0*/  LEA R12, P3, R25.reuse, R28, 0x2 ;  /* 0x0000001c190c7211 */ /* 0x040fe200078610ff */
[----:B------:R1:W-:Y:S03]  /*814d0*/  @P1 STG.E [R2.64], R224 ;  /* 0x000000e002001986 */ /* 0x0003e6000c10190c */
[----:B------:R-:W-:Y:S01]  /*814e0*/  LEA.HI.X.SX32 R13, R25, R29, 0x2, P3 ;  /* 0x0000001d190d7211 */ /* 0x000fe200018f16ff */
[----:B------:R1:W-:Y:S01]  /*814f0*/  @P2 STG.E [R14.64], R76 ;  /* 0x0000004c0e002986 */ /* 0x0003e2000c10190c */
[C---:B--2---:R-:W-:Y:S01]  /*81500*/  ISETP.LT.AND P4, PT, R241.reuse, c[0x0][0x17c], !P0 ;  /* 0x00005f00f1007a0c */ /* 0x044fe20004781270 */
[----:B-1----:R-:W-:-:S02]  /*81510*/  IMAD R3, R241, c[0x0][0x198], RZ ;  /* 0x00006600f1037a24 */ /* 0x002fc400078e02ff */
[----:B------:R-:W2:Y:S01]  /*81520*/  LDL.LU R241, [R1+0x60] ;  /* 0x0000600001f17983 */ /* 0x000ea20000300800 */
[C---:B---3--:R-:W-:Y:S01]  /*81530*/  ISETP.LT.AND P3, PT, R244.reuse, c[0x0][0x17c], !P0 ;  /* 0x00005f00f4007a0c */ /* 0x048fe20004761270 */
[----:B------:R-:W-:Y:S02]  /*81540*/  IMAD R15, R244, c[0x0][0x198], RZ ;  /* 0x00006600f40f7a24 */ /* 0x000fe400078e02ff */
[----:B------:R-:W3:Y:S01]  /*81550*/  LDL.LU R244, [R1+0x64] ;  /* 0x0000640001f47983 */ /* 0x000ee20000300800 */
[C---:B----4-:R-:W-:Y:S01]  /*81560*/  ISETP.LT.AND P1, PT, R238.reuse, c[0x0][0x17c], !P0 ;  /* 0x00005f00ee007a0c */ /* 0x050fe20004721270 */
[----:B------:R-:W-:Y:S02]  /*81570*/  IMAD R24, R238, c[0x0][0x198], RZ ;  /* 0x00006600ee187a24 */ /* 0x000fe400078e02ff */
[----:B------:R-:W4:Y:S01]  /*81580*/  LDL.LU R238, [R1+0x68] ;  /* 0x0000680001ee7983 */ /* 0x000f220000300800 */
[----:B------:R-:W-:-:S03]  /*81590*/  LEA R2, P2, R3, R28, 0x2 ;  /* 0x0000001c03027211 */ /* 0x000fc600078410ff */
[----:B------:R1:W-:Y:S01]  /*815a0*/  @P6 STG.E [R12.64], R72 ;  /* 0x000000480c006986 */ /* 0x0003e2000c10190c */
[----:B------:R-:W-:Y:S02]  /*815b0*/  LEA.HI.X.SX32 R3, R3, R29, 0x2, P2 ;  /* 0x0000001d03037211 */ /* 0x000fe400010f16ff */
[----:B-1----:R-:W-:-:S04]  /*815c0*/  LEA R12, P5, R15, R28, 0x2 ;  /* 0x0000001c0f0c7211 */ /* 0x002fc800078a10ff */
[----:B------:R-:W-:Y:S01]  /*815d0*/  LEA.HI.X.SX32 R13, R15, R29, 0x2, P5 ;  /* 0x0000001d0f0d7211 */ /* 0x000fe200028f16ff */
[----:B-----5:R-:W-:Y:S01]  /*815e0*/  IMAD R25, R246, c[0x0][0x198], RZ ;  /* 0x00006600f6197a24 */ /* 0x020fe200078e02ff */
[----:B------:R-:W-:Y:S02]  /*815f0*/  LEA R14, P6, R24, R28, 0x2 ;  /* 0x0000001c180e7211 */ /* 0x000fe400078c10ff */
[----:B------:R-:W-:Y:S01]  /*81600*/  ISETP.LT.AND P2, PT, R246, c[0x0][0x17c], !P0 ;  /* 0x00005f00f6007a0c */ /* 0x000fe20004741270 */
[----:B------:R-:W-:Y:S04]  /*81610*/  @P4 STG.E [R2.64], R242 ;  /* 0x000000f202004986 */ /* 0x000fe8000c10190c */
[----:B------:R1:W-:Y:S01]  /*81620*/  @P3 STG.E [R12.64], R64 ;  /* 0x000000400c003986 */ /* 0x0003e2000c10190c */
[----:B------:R-:W-:-:S02]  /*81630*/  ISETP.LT.AND P5, PT, R237, c[0x0][0x17c], !P0 ;  /* 0x00005f00ed007a0c */ /* 0x000fc400047a1270 */
[----:B------:R-:W-:Y:S01]  /*81640*/  LEA.HI.X.SX32 R15, R24, R29, 0x2, P6 ;  /* 0x0000001d180f7211 */ /* 0x000fe200030f16ff */
[----:B-1----:R-:W-:Y:S02]  /*81650*/  IMAD R12, R237, c[0x0][0x198], RZ ;  /* 0x00006600ed0c7a24 */ /* 0x002fe400078e02ff */
[----:B------:R-:W5:Y:S01]  /*81660*/  LDL.LU R237, [R1+0x6c] ;  /* 0x00006c0001ed7983 */ /* 0x000f620000300800 */
[----:B------:R-:W-:-:S03]  /*81670*/  LEA R2, P4, R25, R28, 0x2 ;  /* 0x0000001c19027211 */ /* 0x000fc600078810ff */
[----:B------:R-:W5:Y:S01]  /*81680*/  LDL.LU R246, [R1+0x70] ;  /* 0x0000700001f67983 */ /* 0x000f620000300800 */
[----:B------:R-:W-:-:S03]  /*81690*/  LEA.HI.X.SX32 R3, R25, R29, 0x2, P4 ;  /* 0x0000001d19037211 */ /* 0x000fc600020f16ff */
[----:B------:R-:W5:Y:S01]  /*816a0*/  LDL.LU R242, [R1+0x24] ;  /* 0x0000240001f27983 */ /* 0x000f620000300800 */
[----:B------:R-:W-:-:S03]  /*816b0*/  IMAD R13, R245, c[0x0][0x198], RZ ;  /* 0x00006600f50d7a24 */ /* 0x000fc600078e02ff */
[----:B------:R-:W-:Y:S01]  /*816c0*/  @P1 STG.E [R14.64], R52 ;  /* 0x000000340e001986 */ /* 0x000fe2000c10190c */
[----:B------:R-:W-:-:S03]  /*816d0*/  ISETP.LT.AND P1, PT, R245, c[0x0][0x17c], !P0 ;  /* 0x00005f00f5007a0c */ /* 0x000fc60004721270 */
[----:B------:R-:W5:Y:S04]  /*816e0*/  LDL.LU R245, [R1+0x74] ;  /* 0x0000740001f57983 */ /* 0x000f680000300800 */
[----:B------:R1:W-:Y:S02]  /*816f0*/  @P2 STG.E [R2.64], R48 ;  /* 0x0000003002002986 */ /* 0x0003e4000c10190c */
[----:B-1----:R-:W-:-:S04]  /*81700*/  LEA R2, P3, R12, R28, 0x2 ;  /* 0x0000001c0c027211 */ /* 0x002fc800078610ff */
[----:B------:R-:W-:Y:S02]  /*81710*/  LEA.HI.X.SX32 R3, R12, R29, 0x2, P3 ;  /* 0x0000001d0c037211 */ /* 0x000fe400018f16ff */
[----:B------:R-:W-:-:S04]  /*81720*/  LEA R12, P4, R13, R28, 0x2 ;  /* 0x0000001c0d0c7211 */ /* 0x000fc800078810ff */
[----:B------:R-:W-:Y:S02]  /*81730*/  LEA.HI.X.SX32 R13, R13, R29, 0x2, P4 ;  /* 0x0000001d0d0d7211 */ /* 0x000fe400020f16ff */
[C---:B--2---:R-:W-:Y:S01]  /*81740*/  ISETP.LT.AND P2, PT, R241.reuse, c[0x0][0x17c], !P0 ;  /* 0x00005f00f1007a0c */ /* 0x044fe20004741270 */
[----:B------:R-:W-:Y:S02]  /*81750*/  IMAD R15, R241, c[0x0][0x198], RZ ;  /* 0x00006600f10f7a24 */ /* 0x000fe400078e02ff */
[----:B------:R-:W2:Y:S01]  /*81760*/  LDL.LU R241, [R1+0x78] ;  /* 0x0000780001f17983 */ /* 0x000ea20000300800 */
[C---:B---3--:R-:W-:Y:S01]  /*81770*/  ISETP.LT.AND P3, PT, R244.reuse, c[0x0][0x17c], !P0 ;  /* 0x00005f00f4007a0c */ /* 0x048fe20004761270 */
[----:B------:R-:W-:Y:S02]  /*81780*/  IMAD R24, R244, c[0x0][0x198], RZ ;  /* 0x00006600f4187a24 */ /* 0x000fe400078e02ff */
[----:B------:R-:W3:Y:S01]  /*81790*/  LDL.LU R244, [R1+0x7c] ;  /* 0x00007c0001f47983 */ /* 0x000ee20000300800 */
[C---:B----4-:R-:W-:Y:S01]  /*817a0*/  ISETP.LT.AND P4, PT, R238.reuse, c[0x0][0x17c], !P0 ;  /* 0x00005f00ee007a0c */ /* 0x050fe20004781270 */
[----:B------:R-:W-:-:S02]  /*817b0*/  IMAD R25, R238, c[0x0][0x198], RZ ;  /* 0x00006600ee197a24 */ /* 0x000fc400078e02ff */
[----:B------:R-:W4:Y:S04]  /*817c0*/  LDL.LU R243, [R1+0x14] ;  /* 0x0000140001f37983 */ /* 0x000f280000300800 */
[----:B------:R-:W4:Y:S04]  /*817d0*/  LDL.LU R238, [R1+0x80] ;  /* 0x0000800001ee7983 */ /* 0x000f280000300800 */
[----:B------:R1:W-:Y:S01]  /*817e0*/  @P5 STG.E [R2.64], R248 ;  /* 0x000000f802005986 */ /* 0x0003e2000c10190c */
[----:B------:R-:W-:-:S03]  /*817f0*/  LEA R14, P5, R24, R28, 0x2 ;  /* 0x0000001c180e7211 */ /* 0x000fc600078a10ff */
[----:B------:R1:W-:Y:S02]  /*81800*/  @P1 STG.E [R12.64], R40 ;  /* 0x000000280c001986 */ /* 0x0003e4000c10190c */
[----:B-1----:R-:W-:-:S04]  /*81810*/  LEA R2, P6, R15, R28, 0x2 ;  /* 0x0000001c0f027211 */ /* 0x002fc800078c10ff */
[-C--:B------:R-:W-:Y:S02]  /*81820*/  LEA.HI.X.SX32 R3, R15, R29.reuse, 0x2, P6 ;  /* 0x0000001d0f037211 */ /* 0x080fe400030f16ff */
[-C--:B------:R-:W-:Y:S02]  /*81830*/  LEA.HI.X.SX32 R15, R24, R29.reuse, 0x2, P5 ;  /* 0x0000001d180f7211 */ /* 0x080fe400028f16ff */
[C---:B------:R-:W-:Y:S01]  /*81840*/  LEA R12, P1, R25.reuse, R28, 0x2 ;  /* 0x0000001c190c7211 */ /* 0x040fe200078210ff */
[----:B------:R1:W-:Y:S03]  /*81850*/  @P2 STG.E [R2.64], R36 ;  /* 0x0000002402002986 */ /* 0x0003e6000c10190c */
[----:B------:R-:W-:Y:S01]  /*81860*/  LEA.HI.X.SX32 R13, R25, R29, 0x2, P1 ;  /* 0x0000001d190d7211 */ /* 0x000fe200008f16ff */
[----:B------:R5:W-:Y:S02]  /*81870*/  @P3 STG.E [R14.64], R4 ;  /* 0x000000040e003986 */ /* 0x000be4000c10190c */
[C---:B-----5:R-:W-:Y:S01]  /*81880*/  ISETP.LT.AND P5, PT, R237.reuse, c[0x0][0x17c], !P0 ;  /* 0x00005f00ed007a0c */ /* 0x060fe200047a1270 */
[----:B-1----:R-:W-:-:S02]  /*81890*/  IMAD R3, R237, c[0x0][0x198], RZ ;  /* 0x00006600ed037a24 */ /* 0x002fc400078e02ff */
[----:B------:R-:W5:Y:S01]  /*818a0*/  LDL.LU R237, [R1+0x84] ;  /* 0x0000840001ed7983 */ /* 0x000f620000300800 */
[C---:B------:R-:W-:Y:S01]  /*818b0*/  ISETP.LT.AND P3, PT, R246.reuse, c[0x0][0x17c], !P0 ;  /* 0x00005f00f6007a0c */ /* 0x040fe20004761270 */
[----:B------:R-:W-:Y:S02]  /*818c0*/  IMAD R4, R246, c[0x0][0x198], RZ ;  /* 0x00006600f6047a24 */ /* 0x000fe400078e02ff */
[----:B------:R-:W5:Y:S04]  /*818d0*/  LDL.LU R246, [R1+0x88] ;  /* 0x0000880001f67983 */ /* 0x000f680000300800 */
[----:B------:R1:W-:Y:S01]  /*818e0*/  @P4 STG.E [R12.64], R242 ;  /* 0x000000f20c004986 */ /* 0x0003e2000c10190c */
[-C--:B------:R-:W-:Y:S01]  /*818f0*/  LEA R2, P2, R3, R28.reuse, 0x2 ;  /* 0x0000001c03027211 */ /* 0x080fe200078410ff */
[C---:B------:R-:W-:Y:S01]  /*81900*/  IMAD R15, R245.reuse, c[0x0][0x198], RZ ;  /* 0x00006600f50f7a24 */ /* 0x040fe200078e02ff */
[----:B------:R-:W-:Y:S01]  /*81910*/  ISETP.LT.AND P1, PT, R245, c[0x0][0x17c], !P0 ;  /* 0x00005f00f5007a0c */ /* 0x000fe20004721270 */
[----:B-1----:R-:W5:Y:S01]  /*81920*/  LDL.LU R242, [R1+0x8c] ;  /* 0x00008c0001f27983 */ /* 0x002f620000300800 */
[----:B------:R-:W-:-:S02]  /*81930*/  LEA R12, P4, R4, R28, 0x2 ;  /* 0x0000001c040c7211 */ /* 0x000fc400078810ff */
[----:B------:R-:W-:Y:S01]  /*81940*/  LEA R14, P6, R15, R28, 0x2 ;  /* 0x0000001c0f0e7211 */ /* 0x000fe200078c10ff */
[----:B------:R-:W5:Y:S01]  /*81950*/  LDL.LU R245, [R1+0x4] ;  /* 0x0000040001f57983 */ /* 0x000f620000300800 */
[-C--:B------:R-:W-:Y:S02]  /*81960*/  LEA.HI.X.SX32 R3, R3, R29.reuse, 0x2, P2 ;  /* 0x0000001d03037211 */ /* 0x080fe400010f16ff */
[-C--:B------:R-:W-:Y:S02]  /*81970*/  LEA.HI.X.SX32 R13, R4, R29.reuse, 0x2, P4 ;  /* 0x0000001d040d7211 */ /* 0x080fe400020f16ff */
[----:B------:R-:W-:Y:S01]  /*81980*/  LEA.HI.X.SX32 R15, R15, R29, 0x2, P6 ;  /* 0x0000001d0f0f7211 */ /* 0x000fe200030f16ff */
[----:B------:R-:W-:Y:S04]  /*81990*/  @P5 STG.E [R2.64], R229 ;  /* 0x000000e502005986 */ /* 0x000fe8000c10190c */
[----:B------:R1:W-:Y:S04]  /*819a0*/  @P3 STG.E [R12.64], R93 ;  /* 0x0000005d0c003986 */ /* 0x0003e8000c10190c */
[----:B------:R-:W-:Y:S01]  /*819b0*/  @P1 STG.E [R14.64], R89 ;  /* 0x000000590e001986 */ /* 0x000fe2000c10190c */
[C---:B--2---:R-:W-:Y:S01]  /*819c0*/  ISETP.LT.AND P2, PT, R241.reuse, c[0x0][0x17c], !P0 ;  /* 0x00005f00f1007a0c */ /* 0x044fe20004741270 */
[----:B------:R-:W-:-:S02]  /*819d0*/  IMAD R24, R241, c[0x0][0x198], RZ ;  /* 0x00006600f1187a24 */ /* 0x000fc400078e02ff */
[----:B------:R-:W2:Y:S01]  /*819e0*/  LDL.LU R241, [R1+0x90] ;  /* 0x0000900001f17983 */ /* 0x000ea20000300800 */
[C---:B---3--:R-:W-:Y:S01]  /*819f0*/  ISETP.LT.AND P5, PT, R244.reuse, c[0x0][0x17c], !P0 ;  /* 0x00005f00f4007a0c */ /* 0x048fe200047a1270 */
[----:B------:R-:W-:Y:S02]  /*81a00*/  IMAD R4, R244, c[0x0][0x198], RZ ;  /* 0x00006600f4047a24 */ /* 0x000fe400078e02ff */
[----:B------:R-:W3:Y:S01]  /*81a10*/  LDL.LU R244, [R1+0x94] ;  /* 0x0000940001f47983 */ /* 0x000ee20000300800 */
[C---:B----4-:R-:W-:Y:S01]  /*81a20*/  ISETP.LT.AND P1, PT, R238.reuse, c[0x0][0x17c], !P0 ;  /* 0x00005f00ee007a0c */ /* 0x050fe20004721270 */
[----:B-1----:R-:W-:Y:S02]  /*81a30*/  IMAD R13, R238, c[0x0][0x198], RZ ;  /* 0x00006600ee0d7a24 */ /* 0x002fe400078e02ff */
[----:B------:R-:W4:Y:S01]  /*81a40*/  LDL.LU R238, [R1+0x98] ;  /* 0x0000980001ee7983 */ /* 0x000f220000300800 */
[----:B------:R-:W-:-:S04]  /*81a50*/  LEA R2, P4, R24, R28, 0x2 ;  /* 0x0000001c18027211 */ /* 0x000fc800078810ff */
[----:B------:R-:W-:-:S05]  /*81a60*/  LEA.HI.X.SX32 R3, R24, R29, 0x2, P4 ;  /* 0x0000001d18037211 */ /* 0x000fca00020f16ff */
[----:B------:R1:W-:Y:S01]  /*81a70*/  @P2 STG.E [R2.64], R243 ;  /* 0x000000f302002986 */ /* 0x0003e2000c10190c */
[-C--:B------:R-:W-:Y:S02]  /*81a80*/  LEA R12, P4, R13, R28.reuse, 0x2 ;  /* 0x0000001c0d0c7211 */ /* 0x080fe400078810ff */
[----:B-1----:R-:W-:-:S04]  /*81a90*/  LEA R2, P3, R4, R28, 0x2 ;  /* 0x0000001c04027211 */ /* 0x002fc800078610ff */
[-C--:B------:R-:W-:Y:S02]  /*81aa0*/  LEA.HI.X.SX32 R3, R4, R29.reuse, 0x2, P3 ;  /* 0x0000001d04037211 */ /* 0x080fe400018f16ff */
[----:B------:R-:W-:-:S03]  /*81ab0*/  LEA.HI.X.SX32 R13, R13, R29, 0x2, P4 ;  /* 0x0000001d0d0d7211 */ /* 0x000fc600020f16ff */
[----:B------:R1:W-:Y:S01]  /*81ac0*/  @P5 STG.E [R2.64], R225 ;  /* 0x000000e102005986 */ /* 0x0003e2000c10190c */
[C---:B-----5:R-:W-:Y:S01]  /*81ad0*/  IMAD R4, R237.reuse, c[0x0][0x198], RZ ;  /* 0x00006600ed047a24 */ /* 0x060fe200078e02ff */
[----:B------:R-:W-:Y:S02]  /*81ae0*/  ISETP.LT.AND P2, PT, R237, c[0x0][0x17c], !P0 ;  /* 0x00005f00ed007a0c */ /* 0x000fe40004741270 */
[----:B------:R-:W5:Y:S01]  /*81af0*/  LDL.LU R237, [R1+0x9c] ;  /* 0x00009c0001ed7983 */ /* 0x000f620000300800 */
[C---:B------:R-:W-:Y:S01]  /*81b00*/  IMAD R15, R246.reuse, c[0x0][0x198], RZ ;  /* 0x00006600f60f7a24 */ /* 0x040fe200078e02ff */
[----:B------:R-:W-:Y:S02]  /*81b10*/  ISETP.LT.AND P3, PT, R246, c[0x0][0x17c], !P0 ;  /* 0x00005f00f6007a0c */ /* 0x000fe40004761270 */
[-C--:B-1----:R-:W-:Y:S02]  /*81b20*/  LEA R2, P6, R4, R28.reuse, 0x2 ;  /* 0x0000001c04027211 */ /* 0x082fe400078c10ff */
[----:B------:R-:W-:-:S02]  /*81b30*/  LEA R14, P5, R15, R28, 0x2 ;  /* 0x0000001c0f0e7211 */ /* 0x000fc400078a10ff */
[-C--:B------:R-:W-:Y:S02]  /*81b40*/  LEA.HI.X.SX32 R3, R4, R29.reuse, 0x2, P6 ;  /* 0x0000001d04037211 */ /* 0x080fe400030f16ff */
[----:B------:R-:W-:Y:S02]  /*81b50*/  LEA.HI.X.SX32 R15, R15, R29, 0x2, P5 ;  /* 0x0000001d0f0f7211 */ /* 0x000fe400028f16ff */
[C---:B------:R-:W-:Y:S01]  /*81b60*/  ISETP.LT.AND P4, PT, R242.reuse, c[0x0][0x17c], !P0 ;  /* 0x00005f00f2007a0c */ /* 0x040fe20004781270 */
[----:B------:R-:W-:Y:S02]  /*81b70*/  IMAD R24, R242, c[0x0][0x198], RZ ;  /* 0x00006600f2187a24 */ /* 0x000fe400078e02ff */
[----:B------:R-:W5:Y:S04]  /*81b80*/  LDL.LU R242, [R1+0xb0] ;  /* 0x0000b00001f27983 */ /* 0x000f680000300800 */
[----:B------:R1:W-:Y:S04]  /*81b90*/  @P1 STG.E [R12.64], R77 ;  /* 0x0000004d0c001986 */ /* 0x0003e8000c10190c */
[----:B------:R-:W-:Y:S04]  /*81ba0*/  @P2 STG.E [R2.64], R73 ;  /* 0x0000004902002986 */ /* 0x000fe8000c10190c */
[----:B------:R1:W-:Y:S02]  /*81bb0*/  @P3 STG.E [R14.64], R245 ;  /* 0x000000f50e003986 */ /* 0x0003e4000c10190c */
[----:B-1----:R-:W-:-:S02]  /*81bc0*/  LEA R12, P1, R24, R28, 0x2 ;  /* 0x0000001c180c7211 */ /* 0x002fc400078210ff */
[----:B------:R-:W5:Y:S02]  /*81bd0*/  LDL.LU R245, [R1+0xb4] ;  /* 0x0000b40001f57983 */ /* 0x000f640000300800 */
        /* <DEDUP_REMOVED lines=9> */
[----:B------:R-:W4:Y:S01]  /*81c70*/  LDL.LU R238, [R1+0xd0] ;  /* 0x0000d00001ee7983 */ /* 0x000f220000300800 */
[----:B------:R-:W-:-:S03]  /*81c80*/  LEA R2, P2, R3, R28, 0x2 ;  /* 0x0000001c03027211 */ /* 0x000fc600078410ff */
[----:B------:R1:W-:Y:S01]  /*81c90*/  @P4 STG.E [R12.64], R65 ;  /* 0x000000410c004986 */ /* 0x0003e2000c10190c */
[----:B------:R-:W-:Y:S02]  /*81ca0*/  LEA.HI.X.SX32 R3, R3, R29, 0x2, P2 ;  /* 0x0000001d03037211 */ /* 0x000fe400010f16ff */
[----:B------:R-:W-:-:S03]  /*81cb0*/  LEA R14, P6, R15, R28, 0x2 ;  /* 0x0000001c0f0e7211 */ /* 0x000fc600078c10ff */
[----:B------:R5:W-:Y:S01]  /*81cc0*/  @P5 STG.E [R2.64], R53 ;  /* 0x0000003502005986 */ /* 0x000be2000c10190c */
[----:B-1----:R-:W-:-:S04]  /*81cd0*/  LEA R12, P4, R4, R28, 0x2 ;  /* 0x0000001c040c7211 */ /* 0x002fc800078810ff */
[-C--:B------:R-:W-:Y:S02]  /*81ce0*/  LEA.HI.X.SX32 R13, R4, R29.reuse, 0x2, P4 ;  /* 0x0000001d040d7211 */ /* 0x080fe400020f16ff */
[----:B------:R-:W-:-:S03]  /*81cf0*/  LEA.HI.X.SX32 R15, R15, R29, 0x2, P6 ;  /* 0x0000001d0f0f7211 */ /* 0x000fc600030f16ff */
[----:B------:R-:W-:Y:S01]  /*81d00*/  @P3 STG.E [R12.64], R49 ;  /* 0x000000310c003986 */ /* 0x000fe2000c10190c */
[C---:B-----5:R-:W-:Y:S01]  /*81d10*/  IMAD R24, R237.reuse, c[0x0][0x198], RZ ;  /* 0x00006600ed187a24 */ /* 0x060fe200078e02ff */
[----:B------:R-:W-:Y:S02]  /*81d20*/  ISETP.LT.AND P2, PT, R237, c[0x0][0x17c], !P0 ;  /* 0x00005f00ed007a0c */ /* 0x000fe40004741270 */
[----:B------:R-:W5:Y:S02]  /*81d30*/  LDL.LU R237, [R1+0x28] ;  /* 0x0000280001ed7983 */ /* 0x000f640000300800 */
[C---:B------:R-:W-:Y:S02]  /*81d40*/  LEA R2, P4, R24.reuse, R28, 0x2 ;  /* 0x0000001c18027211 */ /* 0x040fe400078810ff */
[----:B------:R-:W5:Y:S02]  /*81d50*/  LDL.LU R246, [R1+0xd4] ;  /* 0x0000d40001f67983 */ /* 0x000f640000300800 */
[----:B------:R-:W-:-:S02]  /*81d60*/  LEA.HI.X.SX32 R3, R24, R29, 0x2, P4 ;  /* 0x0000001d18037211 */ /* 0x000fc400020f16ff */
[----:B------:R-:W-:Y:S01]  /*81d70*/  @P1 STG.E [R14.64], R249 ;  /* 0x000000f90e001986 */ /* 0x000fe2000c10190c */
[C---:B------:R-:W-:Y:S01]  /*81d80*/  ISETP.LT.AND P5, PT, R242.reuse, c[0x0][0x17c], !P0 ;  /* 0x00005f00f2007a0c */ /* 0x040fe200047a1270 */
[----:B------:R-:W-:Y:S02]  /*81d90*/  IMAD R4, R242, c[0x0][0x198], RZ ;  /* 0x00006600f2047a24 */ /* 0x000fe400078e02ff */
[----:B------:R-:W5:Y:S04]  /*81da0*/  LDL.LU R242, [R1+0xd8] ;  /* 0x0000d80001f27983 */ /* 0x000f680000300800 */
[----:B------:R1:W-:Y:S02]  /*81db0*/  @P2 STG.E [R2.64], R41 ;  /* 0x0000002902002986 */ /* 0x0003e4000c10190c */
[----:B-1----:R-:W-:-:S02]  /*81dc0*/  LEA R2, P3, R4, R28, 0x2 ;  /* 0x0000001c04027211 */ /* 0x002fc400078610ff */
[C---:B------:R-:W-:Y:S01]  /*81dd0*/  ISETP.LT.AND P1, PT, R245.reuse, c[0x0][0x17c], !P0 ;  /* 0x00005f00f5007a0c */ /* 0x040fe20004721270 */
[----:B------:R-:W-:Y:S02]  /*81de0*/  IMAD R13, R245, c[0x0][0x198], RZ ;  /* 0x00006600f50d7a24 */ /* 0x000fe400078e02ff */
[----:B------:R-:W5:Y:S01]  /*81df0*/  LDL.LU R245, [R1+0xdc] ;  /* 0x0000dc0001f57983 */ /* 0x000f620000300800 */
        /* <DEDUP_REMOVED lines=12> */
[----:B------:R1:W-:Y:S01]  /*81ec0*/  @P5 STG.E [R2.64], R37 ;  /* 0x0000002502005986 */ /* 0x0003e2000c10190c */
[----:B------:R-:W-:-:S04]  /*81ed0*/  LEA R14, P5, R15, R28, 0x2 ;  /* 0x0000001c0f0e7211 */ /* 0x000fc800078a10ff */
[----:B------:R-:W-:Y:S02]  /*81ee0*/  LEA.HI.X.SX32 R15, R15, R29, 0x2, P5 ;  /* 0x0000001d0f0f7211 */ /* 0x000fe400028f16ff */
[----:B-1----:R-:W-:-:S04]  /*81ef0*/  LEA R2, P6, R4, R28, 0x2 ;  /* 0x0000001c04027211 */ /* 0x002fc800078c10ff */
[----:B------:R-:W-:Y:S01]  /*81f00*/  LEA.HI.X.SX32 R3, R4, R29, 0x2, P6 ;  /* 0x0000001d04037211 */ /* 0x000fe200030f16ff */
[----:B------:R1:W-:Y:S01]  /*81f10*/  @P1 STG.E [R12.64], R5 ;  /* 0x000000050c001986 */ /* 0x0003e2000c10190c */
[----:B------:R-:W-:-:S03]  /*81f20*/  LEA R4, P1, R24, R28, 0x2 ;  /* 0x0000001c18047211 */ /* 0x000fc600078210ff */
[----:B-----5:R5:W-:Y:S04]  /*81f30*/  @P2 STG.E [R2.64], R237 ;  /* 0x000000ed02002986 */ /* 0x020be8000c10190c */
[----:B------:R-:W-:Y:S01]  /*81f40*/  @P3 STG.E [R14.64], R230 ;  /* 0x000000e60e003986 */ /* 0x000fe2000c10190c */
[----:B------:R-:W-:Y:S02]  /*81f50*/  ISETP.LT.AND P5, PT, R246, c[0x0][0x17c], !P0 ;  /* 0x00005f00f6007a0c */ /* 0x000fe400047a1270 */
[----:B-1----:R-:W-:Y:S02]  /*81f60*/  LEA.HI.X.SX32 R5, R24, R29, 0x2, P1 ;  /* 0x0000001d18057211 */ /* 0x002fe400008f16ff */
[----:B------:R-:W-:Y:S01]  /*81f70*/  LDS.128 R24, [R0+0x800] ;  /* 0x0008000000187984 */ /* 0x000fe20000000c00 */
[----:B-----5:R-:W-:-:S03]  /*81f80*/  IMAD R3, R246, c[0x0][0x198], RZ ;  /* 0x00006600f6037a24 */ /* 0x020fc600078e02ff */
[----:B------:R-:W5:Y:S04]  /*81f90*/  LDL.LU R237, [R1+0xf8] ;  /* 0x0000f80001ed7983 */ /* 0x000f680000300800 */
[----:B------:R-:W5:Y:S01]  /*81fa0*/  LDL.LU R246, [R1+0xfc] ;  /* 0x0000fc0001f67983 */ /* 0x000f620000300800 */
[C---:B------:R-:W-:Y:S01]  /*81fb0*/  ISETP.LT.AND P3, PT, R242.reuse, c[0x0][0x17c], !P0 ;  /* 0x00005f00f2007a0c */ /* 0x040fe20004761270 */
[----:B------:R-:W-:Y:S02]  /*81fc0*/  IMAD R13, R242, c[0x0][0x198], RZ ;  /* 0x00006600f20d7a24 */ /* 0x000fe400078e02ff */
[----:B------:R-:W5:Y:S01]  /*81fd0*/  LDL.LU R242, [R1+0x100] ;  /* 0x0001000001f27983 */ /* 0x000f620000300800 */
[----:B------:R-:W-:-:S03]  /*81fe0*/  LEA R2, P2, R3, R28, 0x2 ;  /* 0x0000001c03027211 */ /* 0x000fc600078410ff */
[----:B------:R1:W-:Y:S01]  /*81ff0*/  @P4 STG.E [R4.64], R94 ;  /* 0x0000005e04004986 */ /* 0x0003e2000c10190c */
[-C--:B------:R-:W-:Y:S02]  /*82000*/  LEA.HI.X.SX32 R3, R3, R29.reuse, 0x2, P2 ;  /* 0x0000001d03037211 */ /* 0x080fe400010f16ff */
[----:B-1----:R-:W-:Y:S02]  /*82010*/  LEA R4, P4, R13, R28, 0x2 ;  /* 0x0000001c0d047211 */ /* 0x002fe400078810ff */
[C---:B------:R-:W-:Y:S01]  /*82020*/  ISETP.LT.AND P1, PT, R245.reuse, c[0x0][0x17c], !P0 ;  /* 0x00005f00f5007a0c */ /* 0x040fe20004721270 */
[----:B------:R-:W-:Y:S02]  /*82030*/  IMAD R14, R245, c[0x0][0x198], RZ ;  /* 0x00006600f50e7a24 */ /* 0x000fe400078e02ff */
[----:B------:R-:W5:Y:S01]  /*82040*/  LDL.LU R245, [R1+0x104] ;  /* 0x0001040001f57983 */ /* 0x000f620000300800 */
[----:B------:R-:W-:-:S03]  /*82050*/  LEA.HI.X.SX32 R5, R13, R29, 0x2, P4 ;  /* 0x0000001d0d057211 */ /* 0x000fc600020f16ff */
[----:B------:R-:W-:Y:S01]  /*82060*/  @P5 STG.E [R2.64], R90 ;  /* 0x0000005a02005986 */ /* 0x000fe2000c10190c */
[C---:B--2---:R-:W-:Y:S01]  /*82070*/  ISETP.LT.AND P2, PT, R241.reuse, c[0x0][0x17c], !P0 ;  /* 0x00005f00f1007a0c */ /* 0x044fe20004741270 */
[----:B------:R-:W-:Y:S02]  /*82080*/  IMAD R15, R241, c[0x0][0x198], RZ ;  /* 0x00006600f10f7a24 */ /* 0x000fe400078e02ff */
[----:B------:R-:W2:Y:S04]  /*82090*/  LDL.LU R241, [R1+0x8] ;  /* 0x0000080001f17983 */ /* 0x000ea80000300800 */
[----:B---3--:R1:W-:Y:S01]  /*820a0*/  @P3 STG.E [R4.64], R244 ;  /* 0x000000f404003986 */ /* 0x0083e2000c10190c */
[----:B----4-:R-:W-:-:S03]  /*820b0*/  ISETP.LT.AND P5, PT, R238, c[0x0][0x17c], !P0 ;  /* 0x00005f00ee007a0c */ /* 0x010fc600047a1270 */
[----:B-1----:R-:W3:Y:S01]  /*820c0*/  LDL.LU R244, [R1+0x108] ;  /* 0x0001080001f47983 */ /* 0x002ee20000300800 */
[----:B------:R-:W-:-:S03]  /*820d0*/  IMAD R4, R238, c[0x0][0x198], RZ ;  /* 0x00006600ee047a24 */ /* 0x000fc600078e02ff */
[----:B------:R-:W4:Y:S01]  /*820e0*/  LDL.LU R238, [R1+0x10c] ;  /* 0x00010c0001ee7983 */ /* 0x000f220000300800 */
[CC--:B------:R-:W-:Y:S02]  /*820f0*/  LEA R12, P6, R14.reuse, R28.reuse, 0x2 ;  /* 0x0000001c0e0c7211 */ /* 0x0c0fe400078c10ff */
[C---:B------:R-:W-:Y:S02]  /*82100*/  LEA R2, P4, R15.reuse, R28, 0x2 ;  /* 0x0000001c0f027211 */ /* 0x040fe400078810ff */
[-C--:B------:R-:W-:Y:S02]  /*82110*/  LEA.HI.X.SX32 R13, R14, R29.reuse, 0x2, P6 ;  /* 0x0000001d0e0d7211 */ /* 0x080fe400030f16ff */
[----:B------:R-:W-:-:S03]  /*82120*/  LEA.HI.X.SX32 R3, R15, R29, 0x2, P4 ;  /* 0x0000001d0f037211 */ /* 0x000fc600020f16ff */
[----:B------:R-:W-:Y:S04]  /*82130*/  @P1 STG.E [R12.64], R226 ;  /* 0x000000e20c001986 */ /* 0x000fe8000c10190c */
[----:B------:R1:W-:Y:S02]  /*82140*/  @P2 STG.E [R2.64], R78 ;  /* 0x0000004e02002986 */ /* 0x0003e4000c10190c */
[----:B-1----:R-:W-:-:S04]  /*82150*/  LEA R2, P3, R4, R28, 0x2 ;  /* 0x0000001c04027211 */ /* 0x002fc800078610ff */
[----:B------:R-:W-:Y:S02]  /*82160*/  LEA.HI.X.SX32 R3, R4, R29, 0x2, P3 ;  /* 0x0000001d04037211 */ /* 0x000fe400018f16ff */
[C---:B-----5:R-:W-:Y:S01]  /*82170*/  ISETP.LT.AND P1, PT, R237.reuse, c[0x0][0x17c], !P0 ;  /* 0x00005f00ed007a0c */ /* 0x060fe20004721270 */
[----:B------:R-:W-:Y:S02]  /*82180*/  IMAD R5, R237, c[0x0][0x198], RZ ;  /* 0x00006600ed057a24 */ /* 0x000fe400078e02ff */
[----:B------:R-:W3:Y:S01]  /*82190*/  LDL.LU R237, [R1+0x110] ;  /* 0x0001100001ed7983 */ /* 0x000ee20000300800 */
[C---:B------:R-:W-:Y:S01]  /*821a0*/  IMAD R13, R246.reuse, c[0x0][0x198], RZ ;  /* 0x00006600f60d7a24 */ /* 0x040fe200078e02ff */
[----:B------:R-:W-:Y:S02]  /*821b0*/  ISETP.LT.AND P2, PT, R246, c[0x0][0x17c], !P0 ;  /* 0x00005f00f6007a0c */ /* 0x000fe40004741270 */
[C---:B------:R-:W-:Y:S01]  /*821c0*/  ISETP.LT.AND P3, PT, R242.reuse, c[0x0][0x17c], !P0 ;  /* 0x00005f00f2007a0c */ /* 0x040fe20004761270 */
[----:B------:R-:W-:-:S02]  /*821d0*/  IMAD R14, R242, c[0x0][0x198], RZ ;  /* 0x00006600f20e7a24 */ /* 0x000fc400078e02ff */
[----:B------:R-:W3:Y:S01]  /*821e0*/  LDL.LU R242, [R1+0x114] ;  /* 0x0001140001f27983 */ /* 0x000ee20000300800 */
[----:B------:R-:W-:-:S03]  /*821f0*/  LEA R4, P4, R5, R28, 0x2 ;  /* 0x0000001c05047211 */ /* 0x000fc600078810ff */
[----:B------:R1:W-:Y:S01]  /*82200*/  @P5 STG.E [R2.64], R74 ;  /* 0x0000004a02005986 */ /* 0x0003e2000c10190c */
[-C--:B------:R-:W-:Y:S02]  /*82210*/  LEA.HI.X.SX32 R5, R5, R29.reuse, 0x2, P4 ;  /* 0x0000001d05057211 */ /* 0x080fe400020f16ff */
[-C--:B------:R-:W-:Y:S02]  /*82220*/  LEA R12, P5, R14, R28.reuse, 0x2 ;  /* 0x0000001c0e0c7211 */ /* 0x080fe400078a10ff */
[----:B-1----:R-:W-:Y:S02]  /*82230*/  LEA R2, P6, R13, R28, 0x2 ;  /* 0x0000001c0d027211 */ /* 0x002fe400078c10ff */
[C---:B------:R-:W-:Y:S01]  /*82240*/  ISETP.LT.AND P4, PT, R245.reuse, c[0x0][0x17c], !P0 ;  /* 0x00005f00f5007a0c */ /* 0x040fe20004781270 */
[----:B------:R-:W-:Y:S02]  /*82250*/  IMAD R15, R245, c[0x0][0x198], RZ ;  /* 0x00006600f50f7a24 */ /* 0x000fe400078e02ff */
[----:B------:R-:W3:Y:S01]  /*82260*/  LDL.LU R245, [R1+0x118] ;  /* 0x0001180001f57983 */ /* 0x000ee20000300800 */
[----:B------:R-:W-:-:S02]  /*82270*/  LEA.HI.X.SX32 R3, R13, R29, 0x2, P6 ;  /* 0x0000001d0d037211 */ /* 0x000fc400030f16ff */
[----:B------:R-:W-:Y:S01]  /*82280*/  LEA.HI.X.SX32 R13, R14, R29, 0x2, P5 ;  /* 0x0000001d0e0d7211 */ /* 0x000fe200028f16ff */
[----:B--2---:R1:W-:Y:S04]  /*82290*/  @P1 STG.E [R4.64], R241 ;  /* 0x000000f104001986 */ /* 0x0043e8000c10190c */
[----:B------:R-:W-:Y:S04]  /*822a0*/  @P2 STG.E [R2.64], R66 ;  /* 0x0000004202002986 */ /* 0x000fe8000c10190c */
[----:B------:R2:W-:Y:S04]  /*822b0*/  @P3 STG.E [R12.64], R54 ;  /* 0x000000360c003986 */ /* 0x0005e8000c10190c */
[----:B-1----:R-:W5:Y:S04]  /*822c0*/  LDL.LU R241, [R1+0x11c] ;  /* 0x00011c0001f17983 */ /* 0x002f680000300800 */
[----:B------:R-:W5:Y:S01]  /*822d0*/  LDL.LU R243, [R1+0x120] ;  /* 0x0001200001f37983 */ /* 0x000f620000300800 */
[C---:B----4-:R-:W-:Y:S01]  /*822e0*/  ISETP.LT.AND P3, PT, R238.reuse, c[0x0][0x17c], !P0 ;  /* 0x00005f00ee007a0c */ /* 0x050fe20004761270 */
[----:B--2---:R-:W-:-:S02]  /*822f0*/  IMAD R13, R238, c[0x0][0x198], RZ ;  /* 0x00006600ee0d7a24 */ /* 0x004fc400078e02ff */
[----:B------:R-:W2:Y:S01]  /*82300*/  LDL.LU R238, [R1+0x124] ;  /* 0x0001240001ee7983 */ /* 0x000ea20000300800 */
[CC--:B------:R-:W-:Y:S01]  /*82310*/  LEA R4, P1, R15.reuse, R28.reuse, 0x2 ;  /* 0x0000001c0f047211 */ /* 0x0c0fe200078210ff */
[C---:B---3--:R-:W-:Y:S01]  /*82320*/  IMAD R3, R244.reuse, c[0x0][0x198], RZ ;  /* 0x00006600f4037a24 */ /* 0x048fe200078e02ff */
[----:B------:R-:W-:Y:S02]  /*82330*/  ISETP.LT.AND P5, PT, R244, c[0x0][0x17c], !P0 ;  /* 0x00005f00f4007a0c */ /* 0x000fe400047a1270 */
[----:B------:R-:W-:Y:S01]  /*82340*/  LEA.HI.X.SX32 R5, R15, R29, 0x2, P1 ;  /* 0x0000001d0f057211 */ /* 0x000fe200008f16ff */
[----:B------:R-:W3:Y:S01]  /*82350*/  LDL.LU R244, [R1+0x2c] ;  /* 0x00002c0001f47983 */ /* 0x000ee20000300800 */
[----:B------:R-:W-:-:S03]  /*82360*/  LEA R2, P2, R3, R28, 0x2 ;  /* 0x0000001c03027211 */ /* 0x000fc600078410ff */
[----:B------:R1:W-:Y:S01]  /*82370*/  @P4 STG.E [R4.64], R50 ;  /* 0x0000003204004986 */ /* 0x0003e2000c10190c */
[----:B------:R-:W-:-:S05]  /*82380*/  LEA.HI.X.SX32 R3, R3, R29, 0x2, P2 ;  /* 0x0000001d03037211 */ /* 0x000fca00010f16ff */
[----:B------:R4:W-:Y:S01]  /*82390*/  @P5 STG.E [R2.64], R250 ;  /* 0x000000fa02005986 */ /* 0x0009e2000c10190c */
[----:B-1----:R-:W-:-:S04]  /*823a0*/  LEA R4, P4, R13, R28, 0x2 ;  /* 0x0000001c0d047211 */ /* 0x002fc800078810ff */
[----:B------:R-:W-:Y:S01]  /*823b0*/  LEA.HI.X.SX32 R5, R13, R29, 0x2, P4 ;  /* 0x0000001d0d057211 */ /* 0x000fe200020f16ff */
[C---:B------:R-:W-:Y:S01]  /*823c0*/  IMAD R14, R237.reuse, c[0x0][0x198], RZ ;  /* 0x00006600ed0e7a24 */ /* 0x040fe200078e02ff */
[----:B------:R-:W-:Y:S02]  /*823d0*/  ISETP.LT.AND P1, PT, R237, c[0x0][0x17c], !P0 ;  /* 0x00005f00ed007a0c */ /* 0x000fe40004721270 */
[----:B------:R-:W3:Y:S02]  /*823e0*/  LDL.LU R237, [R1+0x128] ;  /* 0x0001280001ed7983 */ /* 0x000ee40000300800 */
[----:B------:R-:W-:Y:S01]  /*823f0*/  LEA R12, P6, R14, R28, 0x2 ;  /* 0x0000001c0e0c7211 */ /* 0x000fe200078c10ff */
[C---:B------:R-:W-:Y:S01]  /*82400*/  IMAD R15, R242.reuse, c[0x0][0x198], RZ ;  /* 0x00006600f20f7a24 */ /* 0x040fe200078e02ff */
[----:B------:R-:W-:-:S04]  /*82410*/  ISETP.LT.AND P2, PT, R242, c[0x0][0x17c], !P0 ;  /* 0x00005f00f2007a0c */ /* 0x000fc80004741270 */
[C---:B----4-:R-:W-:Y:S01]  /*82420*/  LEA R2, P4, R15.reuse, R28, 0x2 ;  /* 0x0000001c0f027211 */ /* 0x050fe200078810ff */
[----:B------:R1:W-:Y:S01]  /*82430*/  @P3 STG.E [R4.64], R42 ;  /* 0x0000002a04003986 */ /* 0x0003e2000c10190c */
[-C--:B------:R-:W-:Y:S02]  /*82440*/  LEA.HI.X.SX32 R13, R14, R29.reuse, 0x2, P6 ;  /* 0x0000001d0e0d7211 */ /* 0x080fe400030f16ff */
[----:B------:R-:W-:-:S03]  /*82450*/  LEA.HI.X.SX32 R3, R15, R29, 0x2, P4 ;  /* 0x0000001d0f037211 */ /* 0x000fc600020f16ff */
[----:B------:R-:W-:Y:S04]  /*82460*/  @P1 STG.E [R12.64], R38 ;  /* 0x000000260c001986 */ /* 0x000fe8000c10190c */
[----:B------:R4:W-:Y:S01]  /*82470*/  @P2 STG.E [R2.64], R6 ;  /* 0x0000000602002986 */ /* 0x0009e2000c10190c */
[C---:B------:R-:W-:Y:S01]  /*82480*/  ISETP.LT.AND P5, PT, R245.reuse, c[0x0][0x17c], !P0 ;  /* 0x00005f00f5007a0c */ /* 0x040fe200047a1270 */
[----:B-1----:R-:W-:Y:S02]  /*82490*/  IMAD R4, R245, c[0x0][0x198], RZ ;  /* 0x00006600f5047a24 */ /* 0x002fe400078e02ff */
[----:B------:R-:W3:Y:S03]  /*824a0*/  LDL.LU R245, [R1+0x12c] ;  /* 0x00012c0001f57983 */ /* 0x000ee60000300800 */
[C---:B----4-:R-:W-:Y:S01]  /*824b0*/  LEA R2, P3, R4.reuse, R28, 0x2 ;  /* 0x0000001c04027211 */ /* 0x050fe200078610ff */
[----:B------:R-:W4:Y:S03]  /*824c0*/  LDL.LU R246, [R1+0x130] ;  /* 0x0001300001f67983 */ /* 0x000f260000300800 */
[----:B------:R-:W-:Y:S01]  /*824d0*/  LEA.HI.X.SX32 R3, R4, R29, 0x2, P3 ;  /* 0x0000001d04037211 */ /* 0x000fe200018f16ff */
[----:B------:R-:W4:Y:S01]  /*824e0*/  LDL.LU R242, [R1+0x1c] ;  /* 0x00001c0001f27983 */ /* 0x000f220000300800 */
[C---:B-----5:R-:W-:Y:S01]  /*824f0*/  ISETP.LT.AND P1, PT, R241.reuse, c[0x0][0x17c], !P0 ;  /* 0x00005f00f1007a0c */ /* 0x060fe20004721270 */
[----:B------:R-:W-:-:S02]  /*82500*/  IMAD R5, R241, c[0x0][0x198], RZ ;  /* 0x00006600f1057a24 */ /* 0x000fc400078e02ff */
[----:B------:R-:W5:Y:S01]  /*82510*/  LDL.LU R241, [R1+0x134] ;  /* 0x0001340001f17983 */ /* 0x000f620000300800 */
[C---:B--2---:R-:W-:Y:S01]  /*82520*/  ISETP.LT.AND P3, PT, R238.reuse, c[0x0][0x17c], !P0 ;  /* 0x00005f00ee007a0c */ /* 0x044fe20004761270 */
[----:B------:R-:W-:Y:S02]  /*82530*/  IMAD R13, R238, c[0x0][0x198], RZ ;  /* 0x00006600ee0d7a24 */ /* 0x000fe400078e02ff */
[----:B------:R-:W2:Y:S01]  /*82540*/  LDL.LU R238, [R1+0x138] ;  /* 0x0001380001ee7983 */ /* 0x000ea20000300800 */
[C---:B------:R-:W-:Y:S01]  /*82550*/  IMAD R6, R243.reuse, c[0x0][0x198], RZ ;  /* 0x00006600f3067a24 */ /* 0x040fe200078e02ff */
[----:B------:R-:W-:Y:S02]  /*82560*/  ISETP.LT.AND P2, PT, R243, c[0x0][0x17c], !P0 ;  /* 0x00005f00f3007a0c */ /* 0x000fe40004741270 */
[-C--:B------:R-:W-:Y:S01]  /*82570*/  LEA R4, P4, R5, R28.reuse, 0x2 ;  /* 0x0000001c05047211 */ /* 0x080fe200078810ff */
[----:B---3--:R1:W-:Y:S01]  /*82580*/  @P5 STG.E [R2.64], R244 ;  /* 0x000000f402005986 */ /* 0x0083e2000c10190c */
[----:B------:R-:W-:-:S02]  /*82590*/  LEA R12, P5, R13, R28, 0x2 ;  /* 0x0000001c0d0c7211 */ /* 0x000fc400078a10ff */
[-C--:B------:R-:W-:Y:S02]  /*825a0*/  LEA.HI.X.SX32 R5, R5, R29.reuse, 0x2, P4 ;  /* 0x0000001d05057211 */ /* 0x080fe400020f16ff */
[C---:B-1----:R-:W-:Y:S01]  /*825b0*/  LEA R2, P6, R6.reuse, R28, 0x2 ;  /* 0x0000001c06027211 */ /* 0x042fe200078c10ff */
[----:B------:R-:W3:Y:S03]  /*825c0*/  LDL.LU R244, [R1+0x13c] ;  /* 0x00013c0001f47983 */ /* 0x000ee60000300800 */
[-C--:B------:R-:W-:Y:S01]  /*825d0*/  LEA.HI.X.SX32 R3, R6, R29.reuse, 0x2, P6 ;  /* 0x0000001d06037211 */ /* 0x080fe200030f16ff */
[----:B------:R1:W-:Y:S01]  /*825e0*/  @P1 STG.E [R4.64], R231 ;  /* 0x000000e704001986 */ /* 0x0003e2000c10190c */
[----:B------:R-:W-:-:S03]  /*825f0*/  LEA.HI.X.SX32 R13, R13, R29, 0x2, P5 ;  /* 0x0000001d0d0d7211 */ /* 0x000fc600028f16ff */
[----:B------:R1:W-:Y:S04]  /*82600*/  @P2 STG.E [R2.64], R95 ;  /* 0x0000005f02002986 */ /* 0x0003e8000c10190c */
[----:B------:R-:W-:Y:S01]  /*82610*/  @P3 STG.E [R12.64], R91 ;  /* 0x0000005b0c003986 */ /* 0x000fe2000c10190c */
[C---:B------:R-:W-:Y:S01]  /*82620*/  ISETP.LT.AND P4, PT, R237.reuse, c[0x0][0x17c], !P0 ;  /* 0x00005f00ed007a0c */ /* 0x040fe20004781270 */
[----:B------:R-:W-:Y:S02]  /*82630*/  IMAD R14, R237, c[0x0][0x198], RZ ;  /* 0x00006600ed0e7a24 */ /* 0x000fe400078e02ff */
[----:B------:R-:W3:Y:S03]  /*82640*/  LDL.LU R237, [R1+0xc] ;  /* 0x00000c0001ed7983 */ /* 0x000ee60000300800 */
[C---:B-1----:R-:W-:Y:S01]  /*82650*/  LEA R4, P1, R14.reuse, R28, 0x2 ;  /* 0x0000001c0e047211 */ /* 0x042fe200078210ff */
[----:B------:R-:W3:Y:S03]  /*82660*/  LDL.LU R243, [R1+0x2b0] ;  /* 0x0002b00001f37983 */ /* 0x000ee60000300800 */
[----:B------:R-:W-:-:S02]  /*82670*/  LEA.HI.X.SX32 R5, R14, R29, 0x2, P1 ;  /* 0x0000001d0e057211 */ /* 0x000fc400008f16ff */
[C---:B------:R-:W-:Y:S01]  /*82680*/  ISETP.LT.AND P5, PT, R245.reuse, c[0x0][0x17c], !P0 ;  /* 0x00005f00f5007a0c */ /* 0x040fe200047a1270 */
[----:B------:R-:W-:Y:S02]  /*82690*/  IMAD R3, R245, c[0x0][0x198], RZ ;  /* 0x00006600f5037a24 */ /* 0x000fe400078e02ff */
[----:B------:R-:W3:Y:S03]  /*826a0*/  LDL.LU R245, [R1+0x2b4] ;  /* 0x0002b40001f57983 */ /* 0x000ee60000300800 */
[C---:B------:R-:W-:Y:S01]  /*826b0*/  LEA R2, P3, R3.reuse, R28, 0x2 ;  /* 0x0000001c03027211 */ /* 0x040fe200078610ff */
[C---:B----4-:R-:W-:Y:S01]  /*826c0*/  IMAD R6, R246.reuse, c[0x0][0x198], RZ ;  /* 0x00006600f6067a24 */ /* 0x050fe200078e02ff */
[----:B------:R-:W-:Y:S01]  /*826d0*/  ISETP.LT.AND P1, PT, R246, c[0x0][0x17c], !P0 ;  /* 0x00005f00f6007a0c */ /* 0x000fe20004721270 */
[----:B------:R1:W-:Y:S01]  /*826e0*/  @P4 STG.E [R4.64], R242 ;  /* 0x000000f204004986 */ /* 0x0003e2000c10190c */
[----:B------:R-:W-:-:S03]  /*826f0*/  LEA.HI.X.SX32 R3, R3, R29, 0x2, P3 ;  /* 0x0000001d03037211 */ /* 0x000fc600018f16ff */
[----:B------:R-:W4:Y:S04]  /*82700*/  LDL.LU R246, [R1+0x2b8] ;  /* 0x0002b80001f67983 */ /* 0x000f280000300800 */
[----:B-1----:R-:W4:Y:S01]  /*82710*/  LDL.LU R242, [R1+0x2e0] ;  /* 0x0002e00001f27983 */ /* 0x002f220000300800 */
[C---:B--2---:R-:W-:Y:S01]  /*82720*/  ISETP.LT.AND P3, PT, R238.reuse, c[0x0][0x17c], !P0 ;  /* 0x00005f00ee007a0c */ /* 0x044fe20004761270 */
[----:B------:R-:W-:Y:S02]  /*82730*/  IMAD R14, R238, c[0x0][0x198], RZ ;  /* 0x00006600ee0e7a24 */ /* 0x000fe400078e02ff */
[----:B------:R-:W2:Y:S01]  /*82740*/  LDL.LU R238, [R1+0x2bc] ;  /* 0x0002bc0001ee7983 */ /* 0x000ea20000300800 */
[C---:B-----5:R-:W-:Y:S01]  /*82750*/  IMAD R13, R241.reuse, c[0x0][0x198], RZ ;  /* 0x00006600f10d7a24 */ /* 0x060fe200078e02ff */
[----:B------:R-:W-:-:S02]  /*82760*/  ISETP.LT.AND P2, PT, R241, c[0x0][0x17c], !P0 ;  /* 0x00005f00f1007a0c */ /* 0x000fc40004741270 */
[CC--:B------:R-:W-:Y:S01]  /*82770*/  LEA R4, P4, R6.reuse, R28.reuse, 0x2 ;  /* 0x0000001c06047211 */ /* 0x0c0fe200078810ff */
[----:B------:R1:W-:Y:S01]  /*82780*/  @P5 STG.E [R2.64], R227 ;  /* 0x000000e302005986 */ /* 0x0003e2000c10190c */
[C---:B------:R-:W-:Y:S02]  /*82790*/  LEA R12, P6, R13.reuse, R28, 0x2 ;  /* 0x0000001c0d0c7211 */ /* 0x040fe400078c10ff */
[-C--:B------:R-:W-:Y:S01]  /*827a0*/  LEA.HI.X.SX32 R5, R6, R29.reuse, 0x2, P4 ;  /* 0x0000001d06057211 */ /* 0x080fe200020f16ff */
[----:B------:R-:W5:Y:S01]  /*827b0*/  LDL.LU R241, [R1+0x2d0] ;  /* 0x0002d00001f17983 */ /* 0x000f620000300800 */
[----:B------:R-:W-:-:S03]  /*827c0*/  LEA.HI.X.SX32 R13, R13, R29, 0x2, P6 ;  /* 0x0000001d0d0d7211 */ /* 0x000fc600030f16ff */
[----:B------:R3:W-:Y:S01]  /*827d0*/  @P1 STG.E [R4.64], R79 ;  /* 0x0000004f04001986 */ /* 0x0007e2000c10190c */
[----:B-1----:R-:W-:Y:S02]  /*827e0*/  LEA R2, P4, R14, R28, 0x2 ;  /* 0x0000001c0e027211 */ /* 0x002fe400078810ff */
[----:B---3--:R-:W-:Y:S02]  /*827f0*/  ISETP.LT.AND P1, PT, R244, c[0x0][0x17c], !P0 ;  /* 0x00005f00f4007a0c */ /* 0x008fe40004721270 */
[----:B------:R-:W-:Y:S01]  /*82800*/  LEA.HI.X.SX32 R3, R14, R29, 0x2, P4 ;  /* 0x0000001d0e037211 */ /* 0x000fe200020f16ff */
[----:B------:R-:W-:Y:S01]  /*82810*/  @P2 STG.E [R12.64], R75 ;  /* 0x0000004b0c002986 */ /* 0x000fe2000c10190c */
[----:B------:R-:W-:-:S03]  /*82820*/  IMAD R4, R244, c[0x0][0x198], RZ ;  /* 0x00006600f4047a24 */ /* 0x000fc600078e02ff */
[----:B------:R-:W-:Y:S04]  /*82830*/  LDS.128 R72, [R236+0x1800] ;  /* 0x00180000ec487984 */ /* 0x000fe80000000c00 */
[----:B------:R-:W3:Y:S04]  /*82840*/  LDL.LU R244, [R1+0x2d4] ;  /* 0x0002d40001f47983 */ /* 0x000ee80000300800 */
[----:B------:R1:W-:Y:S02]  /*82850*/  @P3 STG.E [R2.64], R237 ;  /* 0x000000ed02003986 */ /* 0x0003e4000c10190c */
[----:B-1----:R-:W-:-:S02]  /*82860*/  LEA R2, P2, R4, R28, 0x2 ;  /* 0x0000001c04027211 */ /* 0x002fc400078410ff */
[----:B------:R-:W3:Y:S02]  /*82870*/  LDL.LU R237, [R1+0x2e4] ;  /* 0x0002e40001ed7983 */ /* 0x000ee40000300800 */
[----:B------:R-:W-:-:S05]  /*82880*/  LEA.HI.X.SX32 R3, R4, R29, 0x2, P2 ;  /* 0x0000001d04037211 */ /* 0x000fca00010f16ff */
[----:B------:R1:W-:Y:S01]  /*82890*/  @P1 STG.E [R2.64], R67 ;  /* 0x0000004302001986 */ /* 0x0003e2000c10190c */
[C---:B------:R-:W-:Y:S01]  /*828a0*/  IMAD R6, R245.reuse, c[0x0][0x198], RZ ;  /* 0x00006600f5067a24 */ /* 0x040fe200078e02ff */
[----:B------:R-:W-:Y:S01]  /*828b0*/  ISETP.LT.AND P3, PT, R245, c[0x0][0x17c], !P0 ;  /* 0x00005f00f5007a0c */ /* 0x000fe20004761270 */
[C---:B------:R-:W-:Y:S01]  /*828c0*/  IMAD R5, R243.reuse, c[0x0][0x198], RZ ;  /* 0x00006600f3057a24 */ /* 0x040fe200078e02ff */
[----:B------:R-:W3:Y:S02]  /*828d0*/  LDL.LU R245, [R1+0x2d8] ;  /* 0x0002d80001f57983 */ /* 0x000ee40000300800 */
[C---:B-1----:R-:W-:Y:S02]  /*828e0*/  LEA R2, P6, R6.reuse, R28, 0x2 ;  /* 0x0000001c06027211 */ /* 0x042fe400078c10ff */
[----:B------:R-:W-:Y:S01]  /*828f0*/  ISETP.LT.AND P4, PT, R243, c[0x0][0x17c], !P0 ;  /* 0x00005f00f3007a0c */ /* 0x000fe20004781270 */
[----:B------:R-:W-:Y:S01]  /*82900*/  LDS.128 R64, [R239+0x1800] ;  /* 0x00180000ef407984 */ /* 0x000fe20000000c00 */
[----:B------:R-:W-:-:S02]  /*82910*/  LEA.HI.X.SX32 R3, R6, R29, 0x2, P6 ;  /* 0x0000001d06037211 */ /* 0x000fc400030f16ff */
[----:B----4-:R-:W-:Y:S02]  /*82920*/  ISETP.LT.AND P1, PT, R242, c[0x0][0x17c], !P0 ;  /* 0x00005f00f2007a0c */ /* 0x010fe40004721270 */
[----:B------:R-:W4:Y:S01]  /*82930*/  LDL.LU R242, [R1+0x2e8] ;  /* 0x0002e80001f27983 */ /* 0x000f220000300800 */
[C---:B--2---:R-:W-:Y:S01]  /*82940*/  ISETP.LT.AND P6, PT, R238.reuse, c[0x0][0x17c], !P0 ;  /* 0x00005f00ee007a0c */ /* 0x044fe200047c1270 */
[----:B------:R-:W-:Y:S02]  /*82950*/  IMAD R6, R238, c[0x0][0x198], RZ ;  /* 0x00006600ee067a24 */ /* 0x000fe400078e02ff */
[----:B------:R-:W2:Y:S01]  /*82960*/  LDL.LU R238, [R1+0x2ec] ;  /* 0x0002ec0001ee7983 */ /* 0x000ea20000300800 */
[C---:B------:R-:W-:Y:S01]  /*82970*/  LEA R4, P5, R5.reuse, R28, 0x2 ;  /* 0x0000001c05047211 */ /* 0x040fe200078a10ff */
[C---:B------:R-:W-:Y:S01]  /*82980*/  IMAD R13, R246.reuse, c[0x0][0x198], RZ ;  /* 0x00006600f60d7a24 */ /* 0x040fe200078e02ff */
[----:B------:R-:W-:Y:S02]  /*82990*/  ISETP.LT.AND P2, PT, R246, c[0x0][0x17c], !P0 ;  /* 0x00005f00f6007a0c */ /* 0x000fe40004741270 */
[----:B------:R-:W-:-:S02]  /*829a0*/  LEA.HI.X.SX32 R5, R5, R29, 0x2, P5 ;  /* 0x0000001d05057211 */ /* 0x000fc400028f16ff */
[----:B------:R-:W-:-:S03]  /*829b0*/  LEA R12, P5, R13, R28, 0x2 ;  /* 0x0000001c0d0c7211 */ /* 0x000fc600078a10ff */
[----:B------:R1:W-:Y:S01]  /*829c0*/  @P4 STG.E [R4.64], R55 ;  /* 0x0000003704004986 */ /* 0x0003e2000c10190c */
[----:B------:R-:W-:-:S03]  /*829d0*/  LEA.HI.X.SX32 R13, R13, R29, 0x2, P5 ;  /* 0x0000001d0d0d7211 */ /* 0x000fc600028f16ff */
[----:B------:R3:W-:Y:S01]  /*829e0*/  @P3 STG.E [R2.64], R51 ;  /* 0x0000003302003986 */ /* 0x0007e2000c10190c */
[----:B-----5:R-:W-:-:S03]  /*829f0*/  ISETP.LT.AND P4, PT, R241, c[0x0][0x17c], !P0 ;  /* 0x00005f00f1007a0c */ /* 0x020fc60004781270 */
[----:B------:R5:W-:Y:S01]  /*82a00*/  @P2 STG.E [R12.64], R251 ;  /* 0x000000fb0c002986 */ /* 0x000be2000c10190c */
[----:B-1----:R-:W-:-:S03]  /*82a10*/  IMAD R5, R241, c[0x0][0x198], RZ ;  /* 0x00006600f1057a24 */ /* 0x002fc600078e02ff */
[----:B------:R-:W-:Y:S01]  /*82a20*/  LDS.128 R48, [R0+0x1000] ;  /* 0x0010000000307984 */ /* 0x000fe20000000c00 */
[----:B---3--:R-:W-:-:S03]  /*82a30*/  LEA R2, P3, R6, R28, 0x2 ;  /* 0x0000001c06027211 */ /* 0x008fc600078610ff */
[----:B------:R-:W3:Y:S01]  /*82a40*/  LDL.LU R241, [R1+0x310] ;  /* 0x0003100001f17983 */ /* 0x000ee20000300800 */
[----:B------:R-:W-:Y:S02]  /*82a50*/  ISETP.LT.AND P2, PT, R244, c[0x0][0x17c], !P0 ;  /* 0x00005f00f4007a0c */ /* 0x000fe40004741270 */
[-C--:B------:R-:W-:Y:S01]  /*82a60*/  LEA.HI.X.SX32 R3, R6, R29.reuse, 0x2, P3 ;  /* 0x0000001d06037211 */ /* 0x080fe200018f16ff */
[----:B-----5:R-:W-:Y:S01]  /*82a70*/  IMAD R12, R244, c[0x0][0x198], RZ ;  /* 0x00006600f40c7a24 */ /* 0x020fe200078e02ff */
[CC--:B------:R-:W-:Y:S01]  /*82a80*/  LEA R4, P3, R5.reuse, R28.reuse, 0x2 ;  /* 0x0000001c05047211 */ /* 0x0c0fe200078610ff */
[----:B------:R-:W5:Y:S03]  /*82a90*/  LDL.LU R244, [R1+0x314] ;  /* 0x0003140001f47983 */ /* 0x000f660000300800 */
[-C--:B------:R-:W-:Y:S01]  /*82aa0*/  LEA.HI.X.SX32 R5, R5, R29.reuse, 0x2, P3 ;  /* 0x0000001d05057211 */ /* 0x080fe200018f16ff */
[----:B------:R1:W-:Y:S04]  /*82ab0*/  @P6 STG.E [R2.64], R43 ;  /* 0x0000002b02006986 */ /* 0x0003e8000c10190c */
[----:B------:R1:W-:Y:S01]  /*82ac0*/  @P4 STG.E [R4.64], R39 ;  /* 0x0000002704004986 */ /* 0x0003e2000c10190c */
[----:B------:R-:W-:Y:S01]  /*82ad0*/  ISETP.LT.AND P5, PT, R237, c[0x0][0x17c], !P0 ;  /* 0x00005f00ed007a0c */ /* 0x000fe200047a1270 */
[----:B------:R-:W-:Y:S01]  /*82ae0*/  IMAD R13, R245, c[0x0][0x198], RZ ;  /* 0x00006600f50d7a24 */ /* 0x000fe200078e02ff */
[CC--:B-1----:R-:W-:Y:S01]  /*82af0*/  LEA R2, P6, R12.reuse, R28.reuse, 0x2 ;  /* 0x0000001c0c027211 */ /* 0x0c2fe200078c10ff */
[----:B------:R-:W5:Y:S03]  /*82b00*/  LDL.LU R237, [R1+0x318] ;  /* 0x0003180001ed7983 */ /* 0x000f660000300800 */
[----:B------:R-:W-:Y:S01]  /*82b10*/  LEA.HI.X.SX32 R3, R12, R29, 0x2, P6 ;  /* 0x0000001d0c037211 */ /* 0x000fe200030f16ff */
[----:B------:R-:W-:Y:S01]  /*82b20*/  IMAD.MOV.U32 R6, RZ, RZ, c[0x0][0x198] ;  /* 0x00006600ff067624 */ /* 0x000fe200078e00ff */
[----:B------:R-:W-:Y:S01]  /*82b30*/  LEA R4, P4, R13, R28, 0x2 ;  /* 0x0000001c0d047211 */ /* 0x000fe200078810ff */
[----:B------:R-:W-:Y:S01]  /*82b40*/  LDS.128 R36, [R239+0x800] ;  /* 0x00080000ef247984 */ /* 0x000fe20000000c00 */
[----:B------:R-:W-:-:S02]  /*82b50*/  ISETP.LT.AND P3, PT, R245, c[0x0][0x17c], !P0 ;  /* 0x00005f00f5007a0c */ /* 0x000fc40004761270 */
[----:B------:R-:W-:Y:S01]  /*82b60*/  LEA.HI.X.SX32 R5, R13, R29, 0x2, P4 ;  /* 0x0000001d0d057211 */ /* 0x000fe200020f16ff */
[----:B------:R1:W-:Y:S04]  /*82b70*/  @P2 STG.E [R2.64], R7 ;  /* 0x0000000702002986 */ /* 0x0003e8000c10190c */
[----:B------:R-:W5:Y:S01]  /*82b80*/  LDL.LU R245, [R1+0x31c] ;  /* 0x00031c0001f57983 */ /* 0x000f620000300800 */
[----:B----4-:R-:W-:-:S03]  /*82b90*/  ISETP.LT.AND P2, PT, R242, c[0x0][0x17c], !P0 ;  /* 0x00005f00f2007a0c */ /* 0x010fc60004741270 */
[----:B------:R-:W4:Y:S01]  /*82ba0*/  LDL.LU R242, [R1+0x320] ;  /* 0x0003200001f27983 */ /* 0x000f220000300800 */
[----:B--2---:R-:W-:-:S03]  /*82bb0*/  ISETP.LT.AND P4, PT, R238, c[0x0][0x17c], !P0 ;  /* 0x00005f00ee007a0c */ /* 0x004fc60004781270 */
[----:B------:R-:W2:Y:S01]  /*82bc0*/  LDL.LU R238, [R1+0x324] ;  /* 0x0003240001ee7983 */ /* 0x000ea20000300800 */
[----:B------:R-:W-:-:S04]  /*82bd0*/  LEA R12, R6, R13, 0x1 ;  /* 0x0000000d060c7211 */ /* 0x000fc800078e08ff */
[----:B-1----:R-:W-:Y:S01]  /*82be0*/  LEA R2, P6, R12, R28, 0x2 ;  /* 0x0000001c0c027211 */ /* 0x002fe200078c10ff */
[----:B------:R-:W-:Y:S01]  /*82bf0*/  IMAD R7, R6, 0x2, R12 ;  /* 0x0000000206077824 */ /* 0x000fe200078e020c */
[----:B------:R1:W-:Y:S02]  /*82c00*/  @P3 STG.E [R4.64], R156 ;  /* 0x0000009c04003986 */ /* 0x0003e4000c10190c */
[----:B------:R-:W-:Y:S01]  /*82c10*/  LEA.HI.X.SX32 R3, R12, R29, 0x2, P6 ;  /* 0x0000001d0c037211 */ /* 0x000fe200030f16ff */
[----:B------:R-:W-:-:S04]  /*82c20*/  IMAD R12, R6, 0x2, R7 ;  /* 0x00000002060c7824 */ /* 0x000fc800078e0207 */
[----:B------:R3:W-:Y:S01]  /*82c30*/  @P1 STG.E [R2.64], R8 ;  /* 0x0000000802001986 */ /* 0x0007e2000c10190c */
[----:B-1----:R-:W-:-:S04]  /*82c40*/  LEA R4, P3, R7, R28, 0x2 ;  /* 0x0000001c07047211 */ /* 0x002fc800078610ff */
[----:B------:R-:W-:Y:S01]  /*82c50*/  LEA.HI.X.SX32 R5, R7, R29, 0x2, P3 ;  /* 0x0000001d07057211 */ /* 0x000fe200018f16ff */
[----:B------:R-:W-:Y:S01]  /*82c60*/  IMAD R7, R6, 0x2, R12 ;  /* 0x0000000206077824 */ /* 0x000fe200078e020c */
[----:B---3--:R-:W-:-:S03]  /*82c70*/  LEA R2, P6, R12, R28, 0x2 ;  /* 0x0000001c0c027211 */ /* 0x008fc600078c10ff */
[----:B------:R1:W-:Y:S01]  /*82c80*/  @P5 STG.E [R4.64], R152 ;  /* 0x0000009804005986 */ /* 0x0003e2000c10190c */
[----:B------:R-:W-:Y:S01]  /*82c90*/  IMAD R8, R6, 0x2, R7 ;  /* 0x0000000206087824 */ /* 0x000fe200078e0207 */
[----:B------:R-:W-:Y:S02]  /*82ca0*/  LEA.HI.X.SX32 R3, R12, R29, 0x2, P6 ;  /* 0x0000001d0c037211 */ /* 0x000fe400030f16ff */
[----:B------:R-:W-:Y:S02]  /*82cb0*/  ISETP.LT.AND P3, PT, R241, c[0x0][0x17c], !P0 ;  /* 0x00005f00f1007a0c */ /* 0x000fe40004761270 */
[----:B------:R-:W3:Y:S01]  /*82cc0*/  LDL.LU R241, [R1+0x328] ;  /* 0x0003280001f17983 */ /* 0x000ee20000300800 */
[----:B-1----:R-:W-:-:S03]  /*82cd0*/  LEA R4, P6, R7, R28, 0x2 ;  /* 0x0000001c07047211 */ /* 0x002fc600078c10ff */
[----:B------:R1:W-:Y:S01]  /*82ce0*/  @P2 STG.E [R2.64], R148 ;  /* 0x0000009402002986 */ /* 0x0003e2000c10190c */
[----:B------:R-:W-:Y:S02]  /*82cf0*/  LEA.HI.X.SX32 R5, R7, R29, 0x2, P6 ;  /* 0x0000001d07057211 */ /* 0x000fe400030f16ff */
[----:B-----5:R-:W-:Y:S02]  /*82d00*/  ISETP.LT.AND P1, PT, R244, c[0x0][0x17c], !P0 ;  /* 0x00005f00f4007a0c */ /* 0x020fe40004721270 */
[----:B------:R-:W5:Y:S01]  /*82d10*/  LDL.LU R244, [R1+0x32c] ;  /* 0x00032c0001f47983 */ /* 0x000f620000300800 */
[----:B-1----:R-:W-:-:S04]  /*82d20*/  LEA R2, P6, R8, R28, 0x2 ;  /* 0x0000001c08027211 */ /* 0x002fc800078c10ff */
[----:B------:R-:W-:Y:S01]  /*82d30*/  LEA.HI.X.SX32 R3, R8, R29, 0x2, P6 ;  /* 0x0000001d08037211 */ /* 0x000fe200030f16ff */
[----:B------:R1:W-:Y:S04]  /*82d40*/  @P4 STG.E [R4.64], R144 ;  /* 0x0000009004004986 */ /* 0x0003e8000c10190c */
[----:B------:R1:W-:Y:S01]  /*82d50*/  @P3 STG.E [R2.64], R136 ;  /* 0x0000008802003986 */ /* 0x0003e2000c10190c */
[----:B------:R-:W-:-:S03]  /*82d60*/  ISETP.LT.AND P5, PT, R237, c[0x0][0x17c], !P0 ;  /* 0x00005f00ed007a0c */ /* 0x000fc600047a1270 */
[----:B------:R-:W5:Y:S01]  /*82d70*/  LDL.LU R237, [R1+0x330] ;  /* 0x0003300001ed7983 */ /* 0x000f620000300800 */
[----:B------:R-:W-:-:S03]  /*82d80*/  ISETP.LT.AND P2, PT, R245, c[0x0][0x17c], !P0 ;  /* 0x00005f00f5007a0c */ /* 0x000fc60004741270 */
[----:B------:R-:W5:Y:S01]  /*82d90*/  LDL.LU R245, [R1+0x334] ;  /* 0x0003340001f57983 */ /* 0x000f620000300800 */
[----:B----4-:R-:W-:-:S03]  /*82da0*/  ISETP.LT.AND P4, PT, R242, c[0x0][0x17c], !P0 ;  /* 0x00005f00f2007a0c */ /* 0x010fc60004781270 */
[----:B------:R-:W4:Y:S01]  /*82db0*/  LDL.LU R242, [R1+0x338] ;  /* 0x0003380001f27983 */ /* 0x000f220000300800 */
[----:B--2---:R-:W-:-:S03]  /*82dc0*/  ISETP.LT.AND P3, PT, R238, c[0x0][0x17c], !P0 ;  /* 0x00005f00ee007a0c */ /* 0x004fc60004761270 */
[----:B------:R-:W2:Y:S01]  /*82dd0*/  LDL.LU R238, [R1+0x33c] ;  /* 0x00033c0001ee7983 */ /* 0x000ea20000300800 */
[----:B------:R-:W-:-:S05]  /*82de0*/  IMAD R7, R6, 0x2, R8 ;  /* 0x0000000206077824 */ /* 0x000fca00078e0208 */
[CC--:B-1----:R-:W-:Y:S02]  /*82df0*/  LEA R4, P6, R7.reuse, R28.reuse, 0x2 ;  /* 0x0000001c07047211 */ /* 0x0c2fe400078c10ff */
[----:B------:R-:W-:Y:S02]  /*82e00*/  LEA R8, R6, R7, 0x1 ;  /* 0x0000000706087211 */ /* 0x000fe400078e08ff */
[-C--:B------:R-:W-:Y:S02]  /*82e10*/  LEA.HI.X.SX32 R5, R7, R29.reuse, 0x2, P6 ;  /* 0x0000001d07057211 */ /* 0x080fe400030f16ff */
[----:B------:R-:W-:Y:S01]  /*82e20*/  LEA R2, P6, R8, R28, 0x2 ;  /* 0x0000001c08027211 */ /* 0x000fe200078c10ff */
[----:B------:R-:W-:Y:S02]  /*82e30*/  IMAD R7, R6, 0x2, R8 ;  /* 0x0000000206077824 */ /* 0x000fe400078e0208 */
[----:B------:R1:W-:Y:S01]  /*82e40*/  @P1 STG.E [R4.64], R132 ;  /* 0x0000008404001986 */ /* 0x0003e2000c10190c */
        /* <DEDUP_REMOVED lines=8> */
[----:B------:R-:W-:Y:S01]  /*82ed0*/  LEA.HI.X.SX32 R3, R8, R29, 0x2, P6 ;  /* 0x0000001d08037211 */ /* 0x000fe200030f16ff */
[----:B------:R-:W-:Y:S01]  /*82ee0*/  IMAD R8, R6, 0x2, R7 ;  /* 0x0000000206087824 */ /* 0x000fe200078e0207 */
        /* <DEDUP_REMOVED lines=28> */
[----:B------:R1:W-:Y:S02]  /*830b0*/  @P2 STG.E [R2.64], R68 ;  /* 0x0000004402002986 */ /* 0x0003e4000c10190c */
[----:B-1----:R-:W-:-:S04]  /*830c0*/  LEA R4, P6, R7, R28, 0x2 ;  /* 0x0000001c07047211 */ /* 0x002fc800078c10ff */
[----:B------:R-:W-:Y:S01]  /*830d0*/  LEA.HI.X.SX32 R5, R7, R29, 0x2, P6 ;  /* 0x0000001d07057211 */ /* 0x000fe200030f16ff */
[----:B------:R-:W-:Y:S01]  /*830e0*/  IMAD R7, R6, 0x2, R8 ;  /* 0x0000000206077824 */ /* 0x000fe200078e0208 */
[----:B------:R-:W-:-:S03]  /*830f0*/  LEA R2, P6, R8, R28, 0x2 ;  /* 0x0000001c08027211 */ /* 0x000fc600078c10ff */
[----:B------:R1:W-:Y:S01]  /*83100*/  @P4 STG.E [R4.64], R20 ;  /* 0x0000001404004986 */ /* 0x0003e2000c10190c */
[----:B------:R-:W-:Y:S01]  /*83110*/  LEA.HI.X.SX32 R3, R8, R29, 0x2, P6 ;  /* 0x0000001d08037211 */ /* 0x000fe200030f16ff */
[----:B------:R-:W-:Y:S01]  /*83120*/  IMAD R8, R6, 0x2, R7 ;  /* 0x0000000206087824 */ /* 0x000fe200078e0207 */
[----:B---3--:R-:W-:Y:S02]  /*83130*/  ISETP.LT.AND P5, PT, R241, c[0x0][0x17c], !P0 ;  /* 0x00005f00f1007a0c */ /* 0x008fe400047a1270 */
        /* <DEDUP_REMOVED lines=164> */
[C---:B------:R-:W-:Y:S02]  /*83b80*/  LEA R9, R6.reuse, R7, 0x1 ;  /* 0x0000000706097211 */ /* 0x040fe400078e08ff */
[-C--:B------:R-:W-:Y:S02]  /*83b90*/  LEA.HI.X.SX32 R5, R7, R29.reuse, 0x2, P6 ;  /* 0x0000001d07057211 */ /* 0x080fe400030f16ff */
[C---:B------:R-:W-:Y:S01]  /*83ba0*/  LEA R2, P6, R9.reuse, R28, 0x2 ;  /* 0x0000001c09027211 */ /* 0x040fe200078c10ff */
[C---:B------:R-:W-:Y:S02]  /*83bb0*/  IMAD R7, R6.reuse, 0x2, R9 ;  /* 0x0000000206077824 */ /* 0x040fe400078e0209 */
        /* <DEDUP_REMOVED lines=119> */
[----:B---3--:R-:W-:Y:S01]  /*84330*/  ISETP.LT.AND P3, PT, R241, c[0x0][0x17c], !P0 ;  /* 0x00005f00f1007a0c */ /* 0x008fe20004761270 */
[----:B------:R-:W-:Y:S04]  /*84340*/  LDS.128 R20, [R236] ;  /* 0x00000000ec147984 */ /* 0x000fe80000000c00 */
        /* <DEDUP_REMOVED lines=166> */
[CC--:B------:R-:W-:Y:S01]  /*84db0*/  LEA R2, P6, R9.reuse, R28.reuse, 0x2 ;  /* 0x0000001c09027211 */ /* 0x0c0fe200078c10ff */
[C---:B------:R-:W-:Y:S02]  /*84dc0*/  IMAD R7, R6.reuse, 0x2, R9 ;  /* 0x0000000206077824 */ /* 0x040fe400078e0209 */
[----:B------:R1:W-:Y:S01]  /*84dd0*/  @P3 STG.E [R4.64], R193 ;  /* 0x000000c104003986 */ /* 0x0003e2000c10190c */
[----:B------:R-:W-:Y:S01]  /*84de0*/  LEA.HI.X.SX32 R3, R9, R29, 0x2, P6 ;  /* 0x0000001d09037211 */ /* 0x000fe200030f16ff */
[----:B------:R-:W-:Y:S01]  /*84df0*/  IMAD R9, R6, 0x2, R7 ;  /* 0x0000000206097824 */ /* 0x000fe200078e0207 */
[----:B-1----:R-:W-:-:S04]  /*84e00*/  LEA R4, P6, R7, R28, 0x2 ;  /* 0x0000001c07047211 */ /* 0x002fc800078c10ff */
[----:B------:R-:W-:Y:S01]  /*84e10*/  LEA.HI.X.SX32 R5, R7, R29, 0x2, P6 ;  /* 0x0000001d07057211 */ /* 0x000fe200030f16ff */
[----:B------:R-:W-:Y:S01]  /*84e20*/  IMAD R7, R6, 0x2, R9 ;  /* 0x0000000206077824 */ /* 0x000fe200078e0209 */
[----:B------:R-:W-:-:S03]  /*84e30*/  LEA R8, P6, R9, R28, 0x2 ;  /* 0x0000001c09087211 */ /* 0x000fc600078c10ff */
[----:B------:R-:W-:Y:S01]  /*84e40*/  IMAD R13, R6, 0x2, R7 ;  /* 0x00000002060d7824 */ /* 0x000fe200078e0207 */
[-C--:B------:R-:W-:Y:S02]  /*84e50*/  LEA.HI.X.SX32 R9, R9, R29.reuse, 0x2, P6 ;  /* 0x0000001d09097211 */ /* 0x080fe400030f16ff */
[----:B------:R-:W-:Y:S02]  /*84e60*/  LEA R10, P6, R7, R28, 0x2 ;  /* 0x0000001c070a7211 */ /* 0x000fe400078c10ff */
[----:B---3--:R-:W-:Y:S02]  /*84e70*/  ISETP.LT.AND P3, PT, R241, c[0x0][0x17c], !P0 ;  /* 0x00005f00f1007a0c */ /* 0x008fe40004761270 */
[----:B------:R-:W3:Y:S01]  /*84e80*/  LDL.LU R241, [R1+0x498] ;  /* 0x0004980001f17983 */ /* 0x000ee20000300800 */
[----:B------:R-:W-:-:S03]  /*84e90*/  LEA.HI.X.SX32 R11, R7, R29, 0x2, P6 ;  /* 0x0000001d070b7211 */ /* 0x000fc600030f16ff */
[----:B------:R1:W-:Y:S04]  /*84ea0*/  @P1 STG.E [R2.64], R209 ;  /* 0x000000d102001986 */ /* 0x0003e8000c10190c */
[----:B------:R2:W-:Y:S01]  /*84eb0*/  @P5 STG.E [R4.64], R85 ;  /* 0x0000005504005986 */ /* 0x0005e2000c10190c */
[----:B-----5:R-:W-:-:S03]  /*84ec0*/  ISETP.LT.AND P1, PT, R244, c[0x0][0x17c], !P0 ;  /* 0x00005f00f4007a0c */ /* 0x020fc60004721270 */
[----:B------:R-:W5:Y:S01]  /*84ed0*/  LDL.LU R244, [R1+0x49c] ;  /* 0x00049c0001f47983 */ /* 0x000f620000300800 */
[----:B-1----:R-:W-:-:S03]  /*84ee0*/  LEA R2, P6, R13, R28, 0x2 ;  /* 0x0000001c0d027211 */ /* 0x002fc600078c10ff */
[----:B------:R1:W-:Y:S01]  /*84ef0*/  @P2 STG.E [R8.64], R181 ;  /* 0x000000b508002986 */ /* 0x0003e2000c10190c */
[----:B------:R-:W-:-:S03]  /*84f00*/  LEA.HI.X.SX32 R3, R13, R29, 0x2, P6 ;  /* 0x0000001d0d037211 */ /* 0x000fc600030f16ff */
        /* <DEDUP_REMOVED lines=11> */
[CC--:B------:R-:W-:Y:S02]  /*84fc0*/  LEA R4, P6, R7.reuse, R28.reuse, 0x2 ;  /* 0x0000001c07047211 */ /* 0x0c0fe400078c10ff */
[C---:B------:R-:W-:Y:S02]  /*84fd0*/  LEA R13, R6.reuse, R7, 0x1 ;  /* 0x00000007060d7211 */ /* 0x040fe400078e08ff */
[----:B------:R-:W-:Y:S02]  /*84fe0*/  LEA.HI.X.SX32 R5, R7, R29, 0x2, P6 ;  /* 0x0000001d07057211 */ /* 0x000fe400030f16ff */
[----:B-1----:R-:W-:Y:S01]  /*84ff0*/  LEA R8, P6, R13, R28, 0x2 ;  /* 0x0000001c0d087211 */ /* 0x002fe200078c10ff */
[----:B------:R-:W-:-:S03]  /*85000*/  IMAD R7, R6, 0x2, R13 ;  /* 0x0000000206077824 */ /* 0x000fc600078e020d */
[----:B------:R-:W-:Y:S01]  /*85010*/  LEA.HI.X.SX32 R9, R13, R29, 0x2, P6 ;  /* 0x0000001d0d097211 */ /* 0x000fe200030f16ff */
[----:B------:R-:W-:Y:S01]  /*85020*/  IMAD R13, R6, 0x2, R7 ;  /* 0x00000002060d7824 */ /* 0x000fe200078e0207 */
[----:B------:R-:W-:-:S04]  /*85030*/  LEA R10, P6, R7, R28, 0x2 ;  /* 0x0000001c070a7211 */ /* 0x000fc800078c10ff */
[-C--:B------:R-:W-:Y:S01]  /*85040*/  LEA.HI.X.SX32 R11, R7, R29.reuse, 0x2, P6 ;  /* 0x0000001d070b7211 */ /* 0x080fe200030f16ff */
[C---:B------:R-:W-:Y:S01]  /*85050*/  IMAD R7, R6.reuse, 0x2, R13 ;  /* 0x0000000206077824 */ /* 0x040fe200078e020d */
[CC--:B------:R-:W-:Y:S01]  /*85060*/  LEA R2, P6, R13.reuse, R28.reuse, 0x2 ;  /* 0x0000001c0d027211 */ /* 0x0c0fe200078c10ff */
[----:B------:R1:W-:Y:S03]  /*85070*/  @P1 STG.E [R4.64], R46 ;  /* 0x0000002e04001986 */ /* 0x0003e6000c10190c */
[----:B------:R-:W-:Y:S01]  /*85080*/  LEA.HI.X.SX32 R3, R13, R29, 0x2, P6 ;  /* 0x0000001d0d037211 */ /* 0x000fe200030f16ff */
[----:B------:R-:W-:Y:S01]  /*85090*/  IMAD R13, R6, 0x2, R7 ;  /* 0x00000002060d7824 */ /* 0x000fe200078e0207 */
[----:B------:R3:W-:Y:S01]  /*850a0*/  @P5 STG.E [R8.64], R142 ;  /* 0x0000008e08005986 */ /* 0x0007e2000c10190c */
[----:B-1----:R-:W-:Y:S02]  /*850b0*/  LEA R4, P6, R7, R28, 0x2 ;  /* 0x0000001c07047211 */ /* 0x002fe400078c10ff */
[----:B---3--:R-:W-:-:S02]  /*850c0*/  ISETP.LT.AND P1, PT, R241, c[0x0][0x17c], !P0 ;  /* 0x00005f00f1007a0c */ /* 0x008fc40004721270 */
[----:B------:R-:W3:Y:S01]  /*850d0*/  LDL.LU R241, [R1+0x4b0] ;  /* 0x0004b00001f17983 */ /* 0x000ee20000300800 */
[-C--:B------:R-:W-:Y:S02]  /*850e0*/  LEA.HI.X.SX32 R5, R7, R29.reuse, 0x2, P6 ;  /* 0x0000001d07057211 */ /* 0x080fe400030f16ff */
[C---:B------:R-:W-:Y:S01]  /*850f0*/  LEA R8, P6, R13.reuse, R28, 0x2 ;  /* 0x0000001c0d087211 */ /* 0x040fe200078c10ff */
[----:B------:R1:W-:Y:S03]  /*85100*/  @P2 STG.E [R10.64], R186 ;  /* 0x000000ba0a002986 */ /* 0x0003e6000c10190c */
[----:B------:R-:W-:Y:S01]  /*85110*/  LEA.HI.X.SX32 R9, R13, R29, 0x2, P6 ;  /* 0x0000001d0d097211 */ /* 0x000fe200030f16ff */
[----:B------:R1:W-:Y:S01]  /*85120*/  @P4 STG.E [R2.64], R202 ;  /* 0x000000ca02004986 */ /* 0x0003e2000c10190c */
[----:B-----5:R-:W-:-:S03]  /*85130*/  ISETP.LT.AND P5, PT, R244, c[0x0][0x17c], !P0 ;  /* 0x00005f00f4007a0c */ /* 0x020fc600047a1270 */
[----:B------:R-:W5:Y:S04]  /*85140*/  LDL.LU R244, [R1+0x4b4] ;  /* 0x0004b40001f47983 */ /* 0x000f680000300800 */
        /* <DEDUP_REMOVED lines=13> */
[----:B------:R-:W-:Y:S02]  /*85220*/  LEA.HI.X.SX32 R11, R7, R29, 0x2, P6 ;  /* 0x0000001d070b7211 */ /* 0x000fe400030f16ff */
[----:B------:R-:W-:Y:S01]  /*85230*/  LEA R2, P6, R13, R28, 0x2 ;  /* 0x0000001c0d027211 */ /* 0x000fe200078c10ff */
        /* <DEDUP_REMOVED lines=59> */
[----:B------:R-:W-:-:S03]  /*855f0*/  IMAD R7, R6, 0x2, R13 ;  /* 0x0000000206077824 */ /* 0x000fc600078e020d */
[----:B------:R-:W-:Y:S01]  /*85600*/  LDS.128 R44, [R239+0x1000] ;  /* 0x00100000ef2c7984 */ /* 0x000fe20000000c00 */
        /* <DEDUP_REMOVED lines=23> */
[----:B-1----:R-:W-:-:S04]  /*85780*/  LEA R10, P6, R7, R28, 0x2 ;  /* 0x0000001c070a7211 */ /* 0x002fc800078c10ff */
[-C--:B------:R-:W-:Y:S02]  /*85790*/  LEA.HI.X.SX32 R11, R7, R29.reuse, 0x2, P6 ;  /* 0x0000001d070b7211 */ /* 0x080fe400030f16ff */
[----:B---3--:R-:W-:Y:S02]  /*857a0*/  LEA R2, P6, R13, R28, 0x2 ;  /* 0x0000001c0d027211 */ /* 0x008fe400078c10ff */
[----:B------:R-:W-:Y:S02]  /*857b0*/  ISETP.LT.AND P4, PT, R241, c[0x0][0x17c], !P0 ;  /* 0x00005f00f1007a0c */ /* 0x000fe40004781270 */
[----:B------:R-:W-:Y:S01]  /*857c0*/  LEA.HI.X.SX32 R3, R13, R29, 0x2, P6 ;  /* 0x0000001d0d037211 */ /* 0x000fe200030f16ff */
[----:B------:R1:W-:Y:S04]  /*857d0*/  @P1 STG.E [R4.64], R63 ;  /* 0x0000003f04001986 */ /* 0x0003e8000c10190c */
[----:B------:R-:W3:Y:S04]  /*857e0*/  LDL.LU R241, [R1+0x4f8] ;  /* 0x0004f80001f17983 */ /* 0x000ee80000300800 */
[----:B------:R1:W-:Y:S01]  /*857f0*/  @P5 STG.E [R8.64], R175 ;  /* 0x000000af08005986 */ /* 0x0003e2000c10190c */
[----:B-----5:R-:W-:-:S03]  /*85800*/  ISETP.LT.AND P3, PT, R244, c[0x0][0x17c], !P0 ;  /* 0x00005f00f4007a0c */ /* 0x020fc60004761270 */
[----:B------:R-:W5:Y:S04]  /*85810*/  LDL.LU R244, [R1+0x4fc] ;  /* 0x0004fc0001f47983 */ /* 0x000f680000300800 */
[----:B------:R-:W-:Y:S04]  /*85820*/  @P2 STG.E [R10.64], R191 ;  /* 0x000000bf0a002986 */ /* 0x000fe8000c10190c */
[----:B------:R1:W-:Y:S01]  /*85830*/  @P4 STG.E [R2.64], R207 ;  /* 0x000000cf02004986 */ /* 0x0003e2000c10190c */
[----:B------:R-:W-:-:S03]  /*85840*/  IMAD R7, R6, 0x2, R13 ;  /* 0x0000000206077824 */ /* 0x000fc600078e020d */
[----:B------:R-:W-:Y:S01]  /*85850*/  LDS.128 R60, [R0+0x1800] ;  /* 0x00180000003c7984 */ /* 0x000fe20000000c00 */
[----:B------:R-:W-:-:S03]  /*85860*/  ISETP.LT.AND P1, PT, R237, c[0x0][0x17c], !P0 ;  /* 0x00005f00ed007a0c */ /* 0x000fc60004721270 */
[----:B------:R-:W5:Y:S01]  /*85870*/  LDL.LU R237, [R1+0x500] ;  /* 0x0005000001ed7983 */ /* 0x000f620000300800 */
[----:B------:R-:W-:-:S03]  /*85880*/  ISETP.LT.AND P5, PT, R245, c[0x0][0x17c], !P0 ;  /* 0x00005f00f5007a0c */ /* 0x000fc600047a1270 */
[----:B------:R-:W5:Y:S01]  /*85890*/  LDL.LU R245, [R1+0x504] ;  /* 0x0005040001f57983 */ /* 0x000f620000300800 */
[----:B--2---:R-:W-:-:S03]  /*858a0*/  ISETP.LT.AND P4, PT, R238, c[0x0][0x17c], !P0 ;  /* 0x00005f00ee007a0c */ /* 0x004fc60004781270 */
[----:B------:R-:W2:Y:S01]  /*858b0*/  LDL.LU R238, [R1+0x508] ;  /* 0x0005080001ee7983 */ /* 0x000ea20000300800 */
[CC--:B-1----:R-:W-:Y:S02]  /*858c0*/  LEA R4, P6, R7.reuse, R28.reuse, 0x2 ;  /* 0x0000001c07047211 */ /* 0x0c2fe400078c10ff */
[C---:B------:R-:W-:Y:S02]  /*858d0*/  LEA R13, R6.reuse, R7, 0x1 ;  /* 0x00000007060d7211 */ /* 0x040fe400078e08ff */
[----:B------:R-:W-:Y:S02]  /*858e0*/  LEA.HI.X.SX32 R5, R7, R29, 0x2, P6 ;  /* 0x0000001d07057211 */ /* 0x000fe400030f16ff */
[----:B------:R-:W-:Y:S01]  /*858f0*/  LEA R12, P6, R13, R28, 0x2 ;  /* 0x0000001c0d0c7211 */ /* 0x000fe200078c10ff */
[----:B------:R-:W-:-:S03]  /*85900*/  IMAD R7, R6, 0x2, R13 ;  /* 0x0000000206077824 */ /* 0x000fc600078e020d */
[-C--:B------:R-:W-:Y:S01]  /*85910*/  LEA.HI.X.SX32 R13, R13, R29.reuse, 0x2, P6 ;  /* 0x0000001d0d0d7211 */ /* 0x080fe200030f16ff */
[----:B------:R-:W-:Y:S01]  /*85920*/  IMAD R9, R6, 0x2, R7 ;  /* 0x0000000206097824 */ /* 0x000fe200078e0207 */
[CC--:B------:R-:W-:Y:S02]  /*85930*/  LEA R16, P6, R7.reuse, R28.reuse, 0x2 ;  /* 0x0000001c07107211 */ /* 0x0c0fe400078c10ff */
[----:B----4-:R-:W-:Y:S02]  /*85940*/  ISETP.LT.AND P2, PT, R242, c[0x0][0x17c], !P0 ;  /* 0x00005f00f2007a0c */ /* 0x010fe40004741270 */
[-C--:B------:R-:W-:Y:S01]  /*85950*/  LEA.HI.X.SX32 R17, R7, R29.reuse, 0x2, P6 ;  /* 0x0000001d07117211 */ /* 0x080fe200030f16ff */
[----:B------:R-:W-:Y:S01]  /*85960*/  IMAD R7, R6, 0x2, R9 ;  /* 0x0000000206077824 */ /* 0x000fe200078e0209 */
[CC--:B------:R-:W-:Y:S01]  /*85970*/  LEA R2, P6, R9.reuse, R28.reuse, 0x2 ;  /* 0x0000001c09027211 */ /* 0x0c0fe200078c10ff */
[----:B------:R1:W-:Y:S03]  /*85980*/  @P3 STG.E [R4.64], R83 ;  /* 0x0000005304003986 */ /* 0x0003e6000c10190c */
[----:B------:R-:W-:Y:S01]  /*85990*/  LEA.HI.X.SX32 R3, R9, R29, 0x2, P6 ;  /* 0x0000001d09037211 */ /* 0x000fe200030f16ff */
[----:B------:R-:W-:Y:S04]  /*859a0*/  @P1 STG.E [R12.64], R179 ;  /* 0x000000b30c001986 */ /* 0x000fe8000c10190c */
[----:B------:R-:W4:Y:S01]  /*859b0*/  LDS.128 R8, [R0] ;  /* 0x0000000000087984 */ /* 0x000f220000000c00 */
[----:B-1----:R-:W-:-:S03]  /*859c0*/  LEA R4, P6, R7, R28, 0x2 ;  /* 0x0000001c07047211 */ /* 0x002fc600078c10ff */
[----:B------:R-:W-:Y:S01]  /*859d0*/  @P5 STG.E [R16.64], R195 ;  /* 0x000000c310005986 */ /* 0x000fe2000c10190c */
[----:B------:R-:W-:-:S03]  /*859e0*/  LEA.HI.X.SX32 R5, R7, R29, 0x2, P6 ;  /* 0x0000001d07057211 */ /* 0x000fc600030f16ff */
[----:B------:R1:W-:Y:S04]  /*859f0*/  @P2 STG.E [R2.64], R211 ;  /* 0x000000d302002986 */ /* 0x0003e8000c10190c */
[----:B------:R1:W-:Y:S04]  /*85a00*/  @P4 STG.E [R4.64], R87 ;  /* 0x0000005704004986 */ /* 0x0003e8000c10190c */
[----:B------:R-:W1:Y:S01]  /*85a10*/  LDS.128 R12, [R239] ;  /* 0x00000000ef0c7984 */ /* 0x000e620000000c00 */
[----:B---3--:R-:W-:-:S03]  /*85a20*/  ISETP.LT.AND P3, PT, R241, c[0x0][0x17c], !P0 ;  /* 0x00005f00f1007a0c */ /* 0x008fc60004761270 */
[----:B------:R-:W3:Y:S01]  /*85a30*/  LDL.LU R241, [R1+0x50c] ;  /* 0x00050c0001f17983 */ /* 0x000ee20000300800 */
[----:B-----5:R-:W-:-:S03]  /*85a40*/  ISETP.LT.AND P1, PT, R244, c[0x0][0x17c], !P0 ;  /* 0x00005f00f4007a0c */ /* 0x020fc60004721270 */
[----:B------:R-:W5:Y:S01]  /*85a50*/  LDL.LU R244, [R1+0x510] ;  /* 0x0005100001f47983 */ /* 0x000f620000300800 */
[----:B------:R-:W-:-:S03]  /*85a60*/  ISETP.LT.AND P5, PT, R237, c[0x0][0x17c], !P0 ;  /* 0x00005f00ed007a0c */ /* 0x000fc600047a1270 */
[----:B------:R-:W5:Y:S01]  /*85a70*/  LDL.LU R237, [R1+0x514] ;  /* 0x0005140001ed7983 */ /* 0x000f620000300800 */
[----:B------:R-:W-:-:S03]  /*85a80*/  ISETP.LT.AND P2, PT, R245, c[0x0][0x17c], !P0 ;  /* 0x00005f00f5007a0c */ /* 0x000fc60004741270 */
[----:B------:R-:W5:Y:S01]  /*85a90*/  LDL.LU R245, [R1+0x518] ;  /* 0x0005180001f57983 */ /* 0x000f620000300800 */
[----:B--2---:R-:W-:-:S03]  /*85aa0*/  ISETP.LT.AND P4, PT, R238, c[0x0][0x17c], !P0 ;  /* 0x00005f00ee007a0c */ /* 0x004fc60004781270 */
[----:B------:R-:W2:Y:S01]  /*85ab0*/  LDL.LU R238, [R1+0x51c] ;  /* 0x00051c0001ee7983 */ /* 0x000ea20000300800 */
[----:B------:R-:W-:-:S04]  /*85ac0*/  IMAD R19, R6, 0x2, R7 ;  /* 0x0000000206137824 */ /* 0x000fc800078e0207 */
[----:B------:R-:W-:Y:S01]  /*85ad0*/  IMAD R7, R6, 0x2, R19 ;  /* 0x0000000206077824 */ /* 0x000fe200078e0213 */
[----:B------:R-:W-:-:S04]  /*85ae0*/  LEA R30, P6, R19, R28, 0x2 ;  /* 0x0000001c131e7211 */ /* 0x000fc800078c10ff */
[----:B------:R-:W-:Y:S02]  /*85af0*/  LEA.HI.X.SX32 R31, R19, R29, 0x2, P6 ;  /* 0x0000001d131f7211 */ /* 0x000fe400030f16ff */
[CC--:B------:R-:W-:Y:S01]  /*85b00*/  LEA R32, P6, R7.reuse, R28.reuse, 0x2 ;  /* 0x0000001c07207211 */ /* 0x0c0fe200078c10ff */
[----:B------:R-:W2:Y:S01]  /*85b10*/  LDS.128 R16, [R240] ;  /* 0x00000000f0107984 */ /* 0x000ea20000000c00 */
[C---:B-1----:R-:W-:Y:S02]  /*85b20*/  LEA R3, R6.reuse, R7, 0x1 ;  /* 0x0000000706037211 */ /* 0x042fe400078e08ff */
[----:B------:R-:W-:Y:S02]  /*85b30*/  LEA.HI.X.SX32 R33, R7, R29, 0x2, P6 ;  /* 0x0000001d07217211 */ /* 0x000fe400030f16ff */
[----:B------:R-:W-:Y:S01]  /*85b40*/  LEA R2, P6, R3, R28, 0x2 ;  /* 0x0000001c03027211 */ /* 0x000fe200078c10ff */
[----:B------:R-:W-:-:S03]  /*85b50*/  IMAD R5, R6, 0x2, R3 ;  /* 0x0000000206057824 */ /* 0x000fc600078e0203 */
[-C--:B------:R-:W-:Y:S01]  /*85b60*/  LEA.HI.X.SX32 R3, R3, R29.reuse, 0x2, P6 ;  /* 0x0000001d03037211 */ /* 0x080fe200030f16ff */
[----:B------:R-:W-:Y:S01]  /*85b70*/  IMAD R7, R6, 0x2, R5 ;  /* 0x0000000206077824 */ /* 0x000fe200078e0205 */
[CC--:B------:R-:W-:Y:S01]  /*85b80*/  LEA R4, P6, R5.reuse, R28.reuse, 0x2 ;  /* 0x0000001c05047211 */ /* 0x0c0fe200078c10ff */
[----:B------:R1:W-:Y:S03]  /*85b90*/  @P3 STG.E [R30.64], R183 ;  /* 0x000000b71e003986 */ /* 0x0003e6000c10190c */
[----:B------:R-:W-:Y:S01]  /*85ba0*/  LEA.HI.X.SX32 R5, R5, R29, 0x2, P6 ;  /* 0x0000001d05057211 */ /* 0x000fe200030f16ff */
[----:B------:R-:W-:Y:S01]  /*85bb0*/  @P1 STG.E [R32.64], R199 ;  /* 0x000000c720001986 */ /* 0x000fe2000c10190c */
[----:B-1----:R-:W-:-:S03]  /*85bc0*/  LEA R30, P6, R7, R28, 0x2 ;  /* 0x0000001c071e7211 */ /* 0x002fc600078c10ff */
[----:B------:R1:W-:Y:S01]  /*85bd0*/  @P5 STG.E [R2.64], R215 ;  /* 0x000000d702005986 */ /* 0x0003e2000c10190c */
[----:B------:R-:W-:-:S03]  /*85be0*/  LEA.HI.X.SX32 R31, R7, R29, 0x2, P6 ;  /* 0x0000001d071f7211 */ /* 0x000fc600030f16ff */
[----:B----4-:R-:W-:Y:S01]  /*85bf0*/  @P2 STG.E [R4.64], R8 ;  /* 0x0000000804002986 */ /* 0x010fe2000c10190c */
[----:B---3--:R-:W-:-:S03]  /*85c00*/  ISETP.LT.AND P3, PT, R241, c[0x0][0x17c], !P0 ;  /* 0x00005f00f1007a0c */ /* 0x008fc60004761270 */
[----:B------:R-:W3:Y:S04]  /*85c10*/  LDS.128 R32, [R240+0x800] ;  /* 0x00080000f0207984 */ /* 0x000ee80000000c00 */
[----:B------:R-:W4:Y:S01]  /*85c20*/  LDL.LU R241, [R1+0x520] ;  /* 0x0005200001f17983 */ /* 0x000f220000300800 */
[----:B-----5:R-:W-:-:S03]  /*85c30*/  ISETP.LT.AND P1, PT, R244, c[0x0][0x17c], !P0 ;  /* 0x00005f00f4007a0c */ /* 0x020fc60004721270 */
[----:B------:R5:W-:Y:S04]  /*85c40*/  @P4 STG.E [R30.64], R12 ;  /* 0x0000000c1e004986 */ /* 0x000be8000c10190c */
[----:B------:R-:W4:Y:S01]  /*85c50*/  LDL.LU R244, [R1+0x524] ;  /* 0x0005240001f47983 */ /* 0x000f220000300800 */
[----:B------:R-:W-:-:S03]  /*85c60*/  ISETP.LT.AND P5, PT, R237, c[0x0][0x17c], !P0 ;  /* 0x00005f00ed007a0c */ /* 0x000fc600047a1270 */
[----:B------:R-:W4:Y:S01]  /*85c70*/  LDL.LU R237, [R1+0x528] ;  /* 0x0005280001ed7983 */ /* 0x000f220000300800 */
[----:B------:R-:W-:-:S03]  /*85c80*/  ISETP.LT.AND P2, PT, R245, c[0x0][0x17c], !P0 ;  /* 0x00005f00f5007a0c */ /* 0x000fc60004741270 */
[----:B------:R-:W4:Y:S01]  /*85c90*/  LDL.LU R245, [R1+0x52c] ;  /* 0x00052c0001f57983 */ /* 0x000f220000300800 */
[----:B--2---:R-:W-:-:S03]  /*85ca0*/  ISETP.LT.AND P4, PT, R238, c[0x0][0x17c], !P0 ;  /* 0x00005f00ee007a0c */ /* 0x004fc60004781270 */
[----:B------:R-:W2:Y:S01]  /*85cb0*/  LDL.LU R238, [R1+0x530] ;  /* 0x0005300001ee7983 */ /* 0x000ea20000300800 */
[----:B------:R-:W-:-:S04]  /*85cc0*/  IMAD R41, R6, 0x2, R7 ;  /* 0x0000000206297824 */ /* 0x000fc800078e0207 */
[----:B-1----:R-:W-:Y:S01]  /*85cd0*/  IMAD R3, R6, 0x2, R41 ;  /* 0x0000000206037824 */ /* 0x002fe200078e0229 */
[----:B------:R-:W-:-:S03]  /*85ce0*/  LEA R52, P6, R41, R28, 0x2 ;  /* 0x0000001c29347211 */ /* 0x000fc600078c10ff */
[C---:B------:R-:W-:Y:S01]  /*85cf0*/  IMAD R7, R6.reuse, 0x2, R3 ;  /* 0x0000000206077824 */ /* 0x040fe200078e0203 */
[----:B------:R-:W-:Y:S02]  /*85d00*/  LEA.HI.X.SX32 R53, R41, R29, 0x2, P6 ;  /* 0x0000001d29357211 */ /* 0x000fe400030f16ff */
[CC--:B------:R-:W-:Y:S01]  /*85d10*/  LEA R2, P6, R3.reuse, R28.reuse, 0x2 ;  /* 0x0000001c03027211 */ /* 0x0c0fe200078c10ff */
[----:B------:R-:W1:Y:S01]  /*85d20*/  LDS.128 R40, [R236+0x800] ;  /* 0x00080000ec287984 */ /* 0x000e620000000c00 */
[----:B-----5:R-:W-:Y:S02]  /*85d30*/  LEA R31, R6, R7, 0x1 ;  /* 0x00000007061f7211 */ /* 0x020fe400078e08ff */
[----:B------:R-:W-:Y:S02]  /*85d40*/  LEA.HI.X.SX32 R3, R3, R29, 0x2, P6 ;  /* 0x0000001d03037211 */ /* 0x000fe400030f16ff */
[----:B------:R-:W-:-:S04]  /*85d50*/  LEA R4, P6, R7, R28, 0x2 ;  /* 0x0000001c07047211 */ /* 0x000fc800078c10ff */
[----:B------:R-:W-:Y:S01]  /*85d60*/  LEA.HI.X.SX32 R5, R7, R29, 0x2, P6 ;  /* 0x0000001d07057211 */ /* 0x000fe200030f16ff */
[----:B------:R-:W-:Y:S01]  /*85d70*/  IMAD R7, R6, 0x2, R31 ;  /* 0x0000000206077824 */ /* 0x000fe200078e021f */
[----:B------:R-:W-:-:S04]  /*85d80*/  LEA R30, P6, R31, R28, 0x2 ;  /* 0x0000001c1f1e7211 */ /* 0x000fc800078c10ff */
[-C--:B------:R-:W-:Y:S02]  /*85d90*/  LEA.HI.X.SX32 R31, R31, R29.reuse, 0x2, P6 ;  /* 0x0000001d1f1f7211 */ /* 0x080fe400030f16ff */
[C---:B------:R-:W-:Y:S01]  /*85da0*/  LEA R68, P6, R7.reuse, R28, 0x2 ;  /* 0x0000001c07447211 */ /* 0x040fe200078c10ff */
[----:B------:R-:W-:Y:S03]  /*85db0*/  @P3 STG.E [R52.64], R16 ;  /* 0x0000001034003986 */ /* 0x000fe6000c10190c */
[----:B------:R-:W-:Y:S01]  /*85dc0*/  LEA.HI.X.SX32 R69, R7, R29, 0x2, P6 ;  /* 0x0000001d07457211 */ /* 0x000fe200030f16ff */
[----:B------:R5:W-:Y:S04]  /*85dd0*/  @P1 STG.E [R2.64], R20 ;  /* 0x0000001402001986 */ /* 0x000be8000c10190c */
[----:B------:R1:W-:Y:S04]  /*85de0*/  @P5 STG.E [R4.64], R24 ;  /* 0x0000001804005986 */ /* 0x0003e8000c10190c */
[----:B------:R-:W-:Y:S04]  /*85df0*/  @P2 STG.E [R30.64], R36 ;  /* 0x000000241e002986 */ /* 0x000fe8000c10190c */
[----:B---3--:R-:W-:Y:S01]  /*85e00*/  @P4 STG.E [R68.64], R32 ;  /* 0x0000002044004986 */ /* 0x008fe2000c10190c */
[----:B----4-:R-:W-:-:S03]  /*85e10*/  ISETP.LT.AND P3, PT, R241, c[0x0][0x17c], !P0 ;  /* 0x00005f00f1007a0c */ /* 0x010fc60004761270 */
[----:B------:R-:W3:Y:S04]  /*85e20*/  LDS.128 R52, [R240+0x1000] ;  /* 0x00100000f0347984 */ /* 0x000ee80000000c00 */
[----:B------:R-:W4:Y:S01]  /*85e30*/  LDL.LU R241, [R1+0x534] ;  /* 0x0005340001f17983 */ /* 0x000f220000300800 */
[----:B------:R-:W-:Y:S01]  /*85e40*/  ISETP.LT.AND P1, PT, R244, c[0x0][0x17c], !P0 ;  /* 0x00005f00f4007a0c */ /* 0x000fe20004721270 */
[----:B-----5:R-:W-:Y:S02]  /*85e50*/  IMAD R3, R6, 0x2, R7 ;  /* 0x0000000206037824 */ /* 0x020fe400078e0207 */
[----:B------:R-:W5:Y:S04]  /*85e60*/  LDL.LU R244, [R1+0x538] ;  /* 0x0005380001f47983 */ /* 0x000f680000300800 */
[----:B------:R1:W1:Y:S01]  /*85e70*/  LDS.128 R68, [R240+0x1800] ;  /* 0x00180000f0447984 */ /* 0x0002620000000c00 */
[----:B------:R-:W-:-:S03]  /*85e80*/  ISETP.LT.AND P5, PT, R237, c[0x0][0x17c], !P0 ;  /* 0x00005f00ed007a0c */ /* 0x000fc600047a1270 */
[----:B------:R-:W4:Y:S01]  /*85e90*/  LDL.LU R237, [R1+0x53c] ;  /* 0x00053c0001ed7983 */ /* 0x000f220000300800 */
[----:B--2---:R-:W-:-:S03]  /*85ea0*/  ISETP.LT.AND P4, PT, R238, c[0x0][0x17c], !P0 ;  /* 0x00005f00ee007a0c */ /* 0x004fc60004781270 */
[----:B------:R-:W2:Y:S04]  /*85eb0*/  LDL.LU R238, [R1+0x540] ;  /* 0x0005400001ee7983 */ /* 0x000ea80000300800 */
[----:B------:R-:W2:Y:S01]  /*85ec0*/  LDL.LU R239, [R1+0x544] ;  /* 0x0005440001ef7983 */ /* 0x000ea20000300800 */
[-C--:B------:R-:W-:Y:S01]  /*85ed0*/  LEA R2, P6, R3, R28.reuse, 0x2 ;  /* 0x0000001c03027211 */ /* 0x080fe200078c10ff */
[C---:B-1----:R-:W-:Y:S01]  /*85ee0*/  IMAD R5, R6.reuse, 0x2, R3 ;  /* 0x0000000206057824 */ /* 0x042fe200078e0203 */
[----:B------:R-:W-:Y:S01]  /*85ef0*/  ISETP.LT.AND P2, PT, R245, c[0x0][0x17c], !P0 ;  /* 0x00005f00f5007a0c */ /* 0x000fe20004741270 */
[----:B------:R-:W2:Y:S01]  /*85f00*/  LDL.LU R240, [R1+0x548] ;  /* 0x0005480001f07983 */ /* 0x000ea20000300800 */
[-C--:B------:R-:W-:Y:S01]  /*85f10*/  LEA.HI.X.SX32 R3, R3, R29.reuse, 0x2, P6 ;  /* 0x0000001d03037211 */ /* 0x080fe200030f16ff */
[C---:B------:R-:W-:Y:S01]  /*85f20*/  IMAD R7, R6.reuse, 0x2, R5 ;  /* 0x0000000206077824 */ /* 0x040fe200078e0205 */
[C---:B------:R-:W-:Y:S01]  /*85f30*/  LEA R4, P6, R5.reuse, R28, 0x2 ;  /* 0x0000001c05047211 */ /* 0x040fe200078c10ff */
[----:B------:R-:W2:Y:S02]  /*85f40*/  LDL.LU R236, [R1+0x54c] ;  /* 0x00054c0001ec7983 */ /* 0x000ea40000300800 */
[----:B------:R-:W-:Y:S01]  /*85f50*/  IMAD R77, R6, 0x2, R7 ;  /* 0x00000002064d7824 */ /* 0x000fe200078e0207 */
[----:B------:R-:W-:-:S02]  /*85f60*/  LEA.HI.X.SX32 R5, R5, R29, 0x2, P6 ;  /* 0x0000001d05057211 */ /* 0x000fc400030f16ff */
[CC--:B------:R-:W-:Y:S01]  /*85f70*/  LEA R30, P6, R7.reuse, R28.reuse, 0x2 ;  /* 0x0000001c071e7211 */ /* 0x0c0fe200078c10ff */
[----:B------:R1:W-:Y:S03]  /*85f80*/  @P3 STG.E [R2.64], R40 ;  /* 0x0000002802003986 */ /* 0x0003e6000c10190c */
[----:B------:R-:W-:Y:S01]  /*85f90*/  LEA.HI.X.SX32 R31, R7, R29, 0x2, P6 ;  /* 0x0000001d071f7211 */ /* 0x000fe200030f16ff */
[----:B------:R3:W-:Y:S01]  /*85fa0*/  @P1 STG.E [R4.64], R48 ;  /* 0x0000003004001986 */ /* 0x0007e2000c10190c */
[C---:B------:R-:W-:Y:S02]  /*85fb0*/  LEA R76, P1, R77.reuse, R28, 0x2 ;  /* 0x0000001c4d4c7211 */ /* 0x040fe400078210ff */
[----:B------:R-:W-:Y:S02]  /*85fc0*/  LEA R7, R6, R77, 0x1 ;  /* 0x0000004d06077211 */ /* 0x000fe400078e08ff */
[----:B------:R-:W-:-:S02]  /*85fd0*/  LEA.HI.X.SX32 R77, R77, R29, 0x2, P1 ;  /* 0x0000001d4d4d7211 */ /* 0x000fc400008f16ff */
[CC--:B-1----:R-:W-:Y:S01]  /*85fe0*/  LEA R2, P6, R7.reuse, R28.reuse, 0x2 ;  /* 0x0000001c07027211 */ /* 0x0c2fe200078c10ff */
[----:B------:R-:W-:Y:S01]  /*85ff0*/  IMAD R79, R6, 0x2, R7 ;  /* 0x00000002064f7824 */ /* 0x000fe200078e0207 */
[----:B------:R1:W-:Y:S02]  /*86000*/  @P5 STG.E [R30.64], R44 ;  /* 0x0000002c1e005986 */ /* 0x0003e4000c10190c */
[----:B------:R-:W-:Y:S02]  /*86010*/  LEA.HI.X.SX32 R3, R7, R29, 0x2, P6 ;  /* 0x0000001d07037211 */ /* 0x000fe400030f16ff */
[----:B---3--:R3:W-:Y:S01]  /*86020*/  @P2 STG.E [R76.64], R52 ;  /* 0x000000344c002986 */ /* 0x0087e2000c10190c */
[----:B------:R-:W-:-:S03]  /*86030*/  LEA R4, P2, R79, R28, 0x2 ;  /* 0x0000001c4f047211 */ /* 0x000fc600078410ff */
[----:B------:R1:W-:Y:S01]  /*86040*/  @P4 STG.E [R2.64], R56 ;  /* 0x0000003802004986 */ /* 0x0003e2000c10190c */
[----:B------:R-:W-:Y:S02]  /*86050*/  LEA.HI.X.SX32 R5, R79, R29, 0x2, P2 ;  /* 0x0000001d4f057211 */ /* 0x000fe400010f16ff */
[----:B-----5:R-:W-:Y:S02]  /*86060*/  ISETP.LT.AND P5, PT, R244, c[0x0][0x17c], !P0 ;  /* 0x00005f00f4007a0c */ /* 0x020fe400047a1270 */
[----:B------:R-:W5:Y:S01]  /*86070*/  LDL.LU R244, [R1+0x550] ;  /* 0x0005500001f47983 */ /* 0x000f620000300800 */
[----:B----4-:R-:W-:-:S03]  /*86080*/  ISETP.LT.AND P1, PT, R237, c[0x0][0x17c], !P0 ;  /* 0x00005f00ed007a0c */ /* 0x010fc60004721270 */
[----:B------:R-:W4:Y:S01]  /*86090*/  LDL.LU R237, [R1+0x554] ;  /* 0x0005540001ed7983 */ /* 0x000f220000300800 */
[----:B--2---:R-:W-:-:S03]  /*860a0*/  ISETP.LT.AND P4, PT, R238, c[0x0][0x17c], !P0 ;  /* 0x00005f00ee007a0c */ /* 0x004fc60004781270 */
[----:B------:R-:W2:Y:S01]  /*860b0*/  LDL.LU R238, [R1+0x558] ;  /* 0x0005580001ee7983 */ /* 0x000ea20000300800 */
[----:B------:R-:W-:-:S03]  /*860c0*/  ISETP.LT.AND P2, PT, R239, c[0x0][0x17c], !P0 ;  /* 0x00005f00ef007a0c */ /* 0x000fc60004741270 */
[----:B------:R-:W2:Y:S01]  /*860d0*/  LDL.LU R239, [R1+0x55c] ;  /* 0x00055c0001ef7983 */ /* 0x000ea20000300800 */
[----:B------:R-:W-:Y:S01]  /*860e0*/  ISETP.LT.AND P3, PT, R241, c[0x0][0x17c], !P0 ;  /* 0x00005f00f1007a0c */ /* 0x000fe20004761270 */
[----:B------:R-:W-:-:S04]  /*860f0*/  IMAD R7, R6, 0x2, R79 ;  /* 0x0000000206077824 */ /* 0x000fc800078e024f */
[----:B------:R-:W-:Y:S01]  /*86100*/  IMAD R79, R6, 0x2, R7 ;  /* 0x00000002064f7824 */ /* 0x000fe200078e0207 */
[----:B-1----:R-:W-:-:S04]  /*86110*/  LEA R30, P6, R7, R28, 0x2 ;  /* 0x0000001c071e7211 */ /* 0x002fc800078c10ff */
[-C--:B------:R-:W-:Y:S01]  /*86120*/  LEA.HI.X.SX32 R31, R7, R29.reuse, 0x2, P6 ;  /* 0x0000001d071f7211 */ /* 0x080fe200030f16ff */
[C---:B------:R-:W-:Y:S02]  /*86130*/  IMAD R7, R6.reuse, 0x2, R79 ;  /* 0x0000000206077824 */ /* 0x040fe400078e024f */
[----:B------:R1:W-:Y:S01]  /*86140*/  @P3 STG.E [R4.64], R60 ;  /* 0x0000003c04003986 */ /* 0x0003e2000c10190c */
[-C--:B---3--:R-:W-:Y:S02]  /*86150*/  LEA R76, P3, R79, R28.reuse, 0x2 ;  /* 0x0000001c4f4c7211 */ /* 0x088fe400078610ff */
[----:B------:R-:W-:Y:S02]  /*86160*/  LEA R2, P6, R7, R28, 0x2 ;  /* 0x0000001c07027211 */ /* 0x000fe400078c10ff */
[-C--:B------:R-:W-:Y:S01]  /*86170*/  LEA.HI.X.SX32 R77, R79, R29.reuse, 0x2, P3 ;  /* 0x0000001d4f4d7211 */ /* 0x080fe200018f16ff */
[----:B------:R-:W-:Y:S01]  /*86180*/  IMAD R79, R6, 0x2, R7 ;  /* 0x00000002064f7824 */ /* 0x000fe200078e0207 */
[----:B------:R3:W-:Y:S01]  /*86190*/  @P5 STG.E [R30.64], R64 ;  /* 0x000000401e005986 */ /* 0x0007e2000c10190c */
[----:B------:R-:W-:-:S02]  /*861a0*/  LEA.HI.X.SX32 R3, R7, R29, 0x2, P6 ;  /* 0x0000001d07037211 */ /* 0x000fc400030f16ff */
[----:B------:R-:W-:Y:S01]  /*861b0*/  ISETP.LT.AND P5, PT, R240, c[0x0][0x17c], !P0 ;  /* 0x00005f00f0007a0c */ /* 0x000fe200047a1270 */
[----:B------:R3:W-:Y:S01]  /*861c0*/  @P1 STG.E [R76.64], R68 ;  /* 0x000000444c001986 */ /* 0x0007e2000c10190c */
[CC--:B-1----:R-:W-:Y:S02]  /*861d0*/  LEA R4, P1, R79.reuse, R28.reuse, 0x2 ;  /* 0x0000001c4f047211 */ /* 0x0c2fe400078210ff */
[C---:B------:R-:W-:Y:S01]  /*861e0*/  LEA R7, R6.reuse, R79, 0x1 ;  /* 0x0000004f06077211 */ /* 0x040fe200078e08ff */
[----:B------:R-:W2:Y:S01]  /*861f0*/  LDL.LU R240, [R1+0x560] ;  /* 0x0005600001f07983 */ /* 0x000ea20000300800 */
[-C--:B------:R-:W-:Y:S02]  /*86200*/  LEA.HI.X.SX32 R5, R79, R29.reuse, 0x2, P1 ;  /* 0x0000001d4f057211 */ /* 0x080fe400008f16ff */
[C---:B---3--:R-:W-:Y:S01]  /*86210*/  LEA R30, P6, R7.reuse, R28, 0x2 ;  /* 0x0000001c071e7211 */ /* 0x048fe200078c10ff */
[----:B------:R-:W-:Y:S01]  /*86220*/  IMAD R79, R6, 0x2, R7 ;  /* 0x00000002064f7824 */ /* 0x000fe200078e0207 */
[----:B------:R1:W-:Y:S02]  /*86230*/  @P4 STG.E [R2.64], R72 ;  /* 0x0000004802004986 */ /* 0x0003e4000c10190c */
[----:B------:R-:W-:-:S02]  /*86240*/  LEA.HI.X.SX32 R31, R7, R29, 0x2, P6 ;  /* 0x0000001d071f7211 */ /* 0x000fc400030f16ff */
[----:B------:R3:W-:Y:S01]  /*86250*/  @P2 STG.E [R4.64], R9 ;  /* 0x0000000904002986 */ /* 0x0007e2000c10190c */
[C---:B------:R-:W-:Y:S02]  /*86260*/  LEA R76, P2, R79.reuse, R28, 0x2 ;  /* 0x0000001c4f4c7211 */ /* 0x040fe400078410ff */
[----:B------:R-:W-:Y:S01]  /*86270*/  ISETP.LT.AND P3, PT, R236, c[0x0][0x17c], !P0 ;  /* 0x00005f00ec007a0c */ /* 0x000fe20004761270 */
[----:B------:R1:W-:Y:S01]  /*86280*/  @P5 STG.E [R30.64], R13 ;  /* 0x0000000d1e005986 */ /* 0x0003e2000c10190c */
[----:B------:R-:W-:-:S03]  /*86290*/  LEA.HI.X.SX32 R77, R79, R29, 0x2, P2 ;  /* 0x0000001d4f4d7211 */ /* 0x000fc600010f16ff */
[----:B------:R-:W2:Y:S01]  /*862a0*/  LDL.LU R236, [R1+0x564] ;  /* 0x0005640001ec7983 */ /* 0x000ea20000300800 */
[----:B-----5:R-:W-:-:S03]  /*862b0*/  ISETP.LT.AND P4, PT, R244, c[0x0][0x17c], !P0 ;  /* 0x00005f00f4007a0c */ /* 0x020fc60004781270 */
[----:B------:R-:W5:Y:S01]  /*862c0*/  LDL.LU R244, [R1+0x568] ;  /* 0x0005680001f47983 */ /* 0x000f620000300800 */
[----:B----4-:R-:W-:-:S03]  /*862d0*/  ISETP.LT.AND P1, PT, R237, c[0x0][0x17c], !P0 ;  /* 0x00005f00ed007a0c */ /* 0x010fc60004721270 */
[----:B------:R-:W4:Y:S01]  /*862e0*/  LDL.LU R237, [R1+0x56c] ;  /* 0x00056c0001ed7983 */ /* 0x000f220000300800 */
[----:B--2---:R-:W-:-:S03]  /*862f0*/  ISETP.LT.AND P5, PT, R238, c[0x0][0x17c], !P0 ;  /* 0x00005f00ee007a0c */ /* 0x004fc600047a1270 */
[----:B------:R-:W2:Y:S01]  /*86300*/  LDL.LU R238, [R1+0x570] ;  /* 0x0005700001ee7983 */ /* 0x000ea20000300800 */
[----:B------:R-:W-:-:S03]  /*86310*/  ISETP.LT.AND P2, PT, R239, c[0x0][0x17c], !P0 ;  /* 0x00005f00ef007a0c */ /* 0x000fc60004741270 */
[----:B------:R-:W2:Y:S01]  /*86320*/  LDL.LU R239, [R1+0x574] ;  /* 0x0005740001ef7983 */ /* 0x000ea20000300800 */
[----:B------:R-:W-:-:S04]  /*86330*/  IMAD R7, R6, 0x2, R79 ;  /* 0x0000000206077824 */ /* 0x000fc800078e024f */
[C---:B------:R-:W-:Y:S01]  /*86340*/  IMAD R79, R6.reuse, 0x2, R7 ;  /* 0x00000002064f7824 */ /* 0x040fe200078e0207 */
[CC--:B-1----:R-:W-:Y:S01]  /*86350*/  LEA R2, P6, R7.reuse, R28.reuse, 0x2 ;  /* 0x0000001c07027211 */ /* 0x0c2fe200078c10ff */
[----:B------:R1:W-:Y:S03]  /*86360*/  @P3 STG.E [R76.64], R17 ;  /* 0x000000114c003986 */ /* 0x0003e6000c10190c */
[----:B------:R-:W-:Y:S01]  /*86370*/  LEA.HI.X.SX32 R3, R7, R29, 0x2, P6 ;  /* 0x0000001d07037211 */ /* 0x000fe200030f16ff */
[----:B------:R-:W-:Y:S01]  /*86380*/  IMAD R7, R6, 0x2, R79 ;  /* 0x0000000206077824 */ /* 0x000fe200078e024f */
[----:B---3--:R-:W-:-:S03]  /*86390*/  LEA R4, P3, R79, R28, 0x2 ;  /* 0x0000001c4f047211 */ /* 0x008fc600078610ff */
[C---:B------:R-:W-:Y:S01]  /*863a0*/  IMAD R13, R6.reuse, 0x2, R7 ;  /* 0x00000002060d7824 */ /* 0x040fe200078e0207 */
[-C--:B------:R-:W-:Y:S02]  /*863b0*/  LEA.HI.X.SX32 R5, R79, R29.reuse, 0x2, P3 ;  /* 0x0000001d4f057211 */ /* 0x080fe400018f16ff */
[CC--:B------:R-:W-:Y:S01]  /*863c0*/  LEA R8, P6, R7.reuse, R28.reuse, 0x2 ;  /* 0x0000001c07087211 */ /* 0x0c0fe200078c10ff */
[----:B------:R3:W-:Y:S03]  /*863d0*/  @P4 STG.E [R2.64], R21 ;  /* 0x0000001502004986 */ /* 0x0007e6000c10190c */
[----:B------:R-:W-:Y:S01]  /*863e0*/  LEA.HI.X.SX32 R9, R7, R29, 0x2, P6 ;  /* 0x0000001d07097211 */ /* 0x000fe200030f16ff */
[----:B------:R3:W-:Y:S01]  /*863f0*/  @P1 STG.E [R4.64], R25 ;  /* 0x0000001904001986 */ /* 0x0007e2000c10190c */
[----:B------:R-:W-:Y:S02]  /*86400*/  LEA R12, P1, R13, R28, 0x2 ;  /* 0x0000001c0d0c7211 */ /* 0x000fe400078210ff */
[----:B------:R-:W-:-:S02]  /*86410*/  LEA R7, R6, R13, 0x1 ;  /* 0x0000000d06077211 */ /* 0x000fc400078e08ff */
[----:B------:R-:W-:Y:S02]  /*86420*/  ISETP.LT.AND P4, PT, R240, c[0x0][0x17c], !P0 ;  /* 0x00005f00f0007a0c */ /* 0x000fe40004781270 */
[----:B------:R-:W2:Y:S01]  /*86430*/  LDL.LU R240, [R1+0x578] ;  /* 0x0005780001f07983 */ /* 0x000ea20000300800 */
[-C--:B------:R-:W-:Y:S01]  /*86440*/  LEA.HI.X.SX32 R13, R13, R29.reuse, 0x2, P1 ;  /* 0x0000001d0d0d7211 */ /* 0x080fe200008f16ff */
[----:B-1----:R-:W-:Y:S01]  /*86450*/  IMAD R17, R6, 0x2, R7 ;  /* 0x0000000206117824 */ /* 0x002fe200078e0207 */
[CC--:B---3--:R-:W-:Y:S01]  /*86460*/  LEA R2, P6, R7.reuse, R28.reuse, 0x2 ;  /* 0x0000001c07027211 */ /* 0x0c8fe200078c10ff */
[----:B------:R1:W-:Y:S03]  /*86470*/  @P5 STG.E [R8.64], R37 ;  /* 0x0000002508005986 */ /* 0x0003e6000c10190c */
[----:B------:R-:W-:Y:S01]  /*86480*/  LEA.HI.X.SX32 R3, R7, R29, 0x2, P6 ;  /* 0x0000001d07037211 */ /* 0x000fe200030f16ff */
[----:B------:R3:W-:Y:S01]  /*86490*/  @P2 STG.E [R12.64], R33 ;  /* 0x000000210c002986 */ /* 0x0007e2000c10190c */
[----:B------:R-:W-:-:S03]  /*864a0*/  LEA R4, P2, R17, R28, 0x2 ;  /* 0x0000001c11047211 */ /* 0x000fc600078410ff */
[----:B------:R1:W-:Y:S01]  /*864b0*/  @P4 STG.E [R2.64], R41 ;  /* 0x0000002902004986 */ /* 0x0003e2000c10190c */
[----:B------:R-:W-:-:S03]  /*864c0*/  ISETP.LT.AND P3, PT, R236, c[0x0][0x17c], !P0 ;  /* 0x00005f00ec007a0c */ /* 0x000fc60004761270 */
[----:B------:R-:W2:Y:S01]  /*864d0*/  LDL.LU R236, [R1+0x57c] ;  /* 0x00057c0001ec7983 */ /* 0x000ea20000300800 */
        /* <DEDUP_REMOVED lines=15> */
[----:B---3--:R-:W-:-:S04]  /*865d0*/  LEA R12, P3, R17, R28, 0x2 ;  /* 0x0000001c110c7211 */ /* 0x008fc800078610ff */
[-C--:B------:R-:W-:Y:S01]  /*865e0*/  LEA.HI.X.SX32 R13, R17, R29.reuse, 0x2, P3 ;  /* 0x0000001d110d7211 */ /* 0x080fe200018f16ff */
[C---:B------:R-:W-:Y:S01]  /*865f0*/  IMAD R17, R6.reuse, 0x2, R7 ;  /* 0x0000000206117824 */ /* 0x040fe200078e0207 */
[CC--:B------:R-:W-:Y:S01]  /*86600*/  LEA R2, P6, R7.reuse, R28.reuse, 0x2 ;  /* 0x0000001c07027211 */ /* 0x0c0fe200078c10ff */
[----:B------:R3:W-:Y:S03]  /*86610*/  @P5 STG.E [R8.64], R45 ;  /* 0x0000002d08005986 */ /* 0x0007e6000c10190c */
[----:B------:R-:W-:Y:S01]  /*86620*/  LEA.HI.X.SX32 R3, R7, R29, 0x2, P6 ;  /* 0x0000001d07037211 */ /* 0x000fe200030f16ff */
[----:B------:R3:W-:Y:S01]  /*86630*/  @P1 STG.E [R12.64], R53 ;  /* 0x000000350c001986 */ /* 0x0007e2000c10190c */
[----:B-1----:R-:W-:Y:S02]  /*86640*/  LEA R4, P1, R17, R28, 0x2 ;  /* 0x0000001c11047211 */ /* 0x002fe400078210ff */
[----:B------:R-:W-:-:S02]  /*86650*/  LEA R7, R6, R17, 0x1 ;  /* 0x0000001106077211 */ /* 0x000fc400078e08ff */
[----:B------:R-:W-:Y:S02]  /*86660*/  ISETP.LT.AND P5, PT, R240, c[0x0][0x17c], !P0 ;  /* 0x00005f00f0007a0c */ /* 0x000fe400047a1270 */
[----:B------:R-:W2:Y:S01]  /*86670*/  LDL.LU R240, [R1+0x590] ;  /* 0x0005900001f07983 */ /* 0x000ea20000300800 */
[-C--:B------:R-:W-:Y:S01]  /*86680*/  LEA.HI.X.SX32 R5, R17, R29.reuse, 0x2, P1 ;  /* 0x0000001d11057211 */ /* 0x080fe200008f16ff */
[----:B------:R-:W-:Y:S01]  /*86690*/  IMAD R17, R6, 0x2, R7 ;  /* 0x0000000206117824 */ /* 0x000fe200078e0207 */
        /* <DEDUP_REMOVED lines=124> */
[----:B------:R-:W5:Y:S01]  /*86e60*/  LDL.LU R239, [R1+0x5ec] ;  /* 0x0005ec0001ef7983 */ /* 0x000f620000300800 */
        /* <DEDUP_REMOVED lines=12> */
[----:B------:R-:W-:Y:S01]  /*86f30*/  @P1 STG.E [R12.64], R19 ;  /* 0x000000130c001986 */ /* 0x000fe2000c10190c */
[----:B-1----:R-:W-:Y:S02]  /*86f40*/  LEA R4, P1, R17, R28, 0x2 ;  /* 0x0000001c11047211 */ /* 0x002fe400078210ff */
[----:B------:R-:W-:-:S02]  /*86f50*/  LEA R7, R6, R17, 0x1 ;  /* 0x0000001106077211 */ /* 0x000fc400078e08ff */
[----:B------:R-:W-:Y:S02]  /*86f60*/  ISETP.LT.AND P5, PT, R240, c[0x0][0x17c], !P0 ;  /* 0x00005f00f0007a0c */ /* 0x000fe400047a1270 */
[-C--:B------:R-:W-:Y:S01]  /*86f70*/  LEA.HI.X.SX32 R5, R17, R29.reuse, 0x2, P1 ;  /* 0x0000001d11057211 */ /* 0x080fe200008f16ff */
[C---:B------:R-:W-:Y:S01]  /*86f80*/  IMAD R11, R6.reuse, 0x2, R7 ;  /* 0x00000002060b7824 */ /* 0x040fe200078e0207 */
[CC--:B---3--:R-:W-:Y:S01]  /*86f90*/  LEA R8, P6, R7.reuse, R28.reuse, 0x2 ;  /* 0x0000001c07087211 */ /* 0x0c8fe200078c10ff */
[----:B------:R1:W-:Y:S03]  /*86fa0*/  @P4 STG.E [R2.64], R23 ;  /* 0x0000001702004986 */ /* 0x0003e6000c10190c */
[----:B------:R-:W-:Y:S01]  /*86fb0*/  LEA.HI.X.SX32 R9, R7, R29, 0x2, P6 ;  /* 0x0000001d07097211 */ /* 0x000fe200030f16ff */
[----:B------:R3:W-:Y:S01]  /*86fc0*/  @P2 STG.E [R4.64], R27 ;  /* 0x0000001b04002986 */ /* 0x0007e2000c10190c */
[----:B------:R-:W-:Y:S01]  /*86fd0*/  LEA R10, P2, R11, R28, 0x2 ;  /* 0x0000001c0b0a7211 */ /* 0x000fe200078410ff */
[----:B------:R-:W-:-:S02]  /*86fe0*/  IMAD R7, R6, 0x2, R11 ;  /* 0x0000000206077824 */ /* 0x000fc400078e020b */
[----:B------:R-:W3:Y:S01]  /*86ff0*/  LDL.LU R240, [R1+0x5f0] ;  /* 0x0005f00001f07983 */ /* 0x000ee20000300800 */
[----:B------:R-:W-:Y:S02]  /*87000*/  LEA.HI.X.SX32 R11, R11, R29, 0x2, P2 ;  /* 0x0000001d0b0b7211 */ /* 0x000fe400010f16ff */
[----:B------:R-:W-:Y:S01]  /*87010*/  ISETP.LT.AND P3, PT, R236, c[0x0][0x17c], !P0 ;  /* 0x00005f00ec007a0c */ /* 0x000fe20004761270 */
[----:B------:R1:W-:Y:S04]  /*87020*/  @P5 STG.E [R8.64], R39 ;  /* 0x0000002708005986 */ /* 0x0003e8000c10190c */
[----:B------:R-:W3:Y:S01]  /*87030*/  LDL.LU R236, [R1+0x5f4] ;  /* 0x0005f40001ec7983 */ /* 0x000ee20000300800 */
[----:B----4-:R-:W-:-:S03]  /*87040*/  ISETP.LT.AND P1, PT, R237, c[0x0][0x17c], !P0 ;  /* 0x00005f00ed007a0c */ /* 0x010fc60004721270 */
[----:B------:R-:W4:Y:S01]  /*87050*/  LDL.LU R237, [R1+0x5f8] ;  /* 0x0005f80001ed7983 */ /* 0x000f220000300800 */
[----:B--2---:R-:W-:-:S03]  /*87060*/  ISETP.LT.AND P2, PT, R238, c[0x0][0x17c], !P0 ;  /* 0x00005f00ee007a0c */ /* 0x004fc60004741270 */
[----:B------:R-:W2:Y:S01]  /*87070*/  LDL.LU R238, [R1+0x5fc] ;  /* 0x0005fc0001ee7983 */ /* 0x000ea20000300800 */
[----:B-----5:R-:W-:-:S03]  /*87080*/  ISETP.LT.AND P5, PT, R239, c[0x0][0x17c], !P0 ;  /* 0x00005f00ef007a0c */ /* 0x020fc600047a1270 */
[----:B------:R-:W5:Y:S01]  /*87090*/  LDL.LU R239, [R1+0x2dc] ;  /* 0x0002dc0001ef7983 */ /* 0x000f620000300800 */
[----:B-1----:R-:W-:Y:S01]  /*870a0*/  LEA R2, P6, R7, R28, 0x2 ;  /* 0x0000001c07027211 */ /* 0x002fe200078c10ff */
[----:B------:R-:W-:-:S03]  /*870b0*/  IMAD R13, R6, 0x2, R7 ;  /* 0x00000002060d7824 */ /* 0x000fc600078e0207 */
[-C--:B------:R-:W-:Y:S01]  /*870c0*/  LEA.HI.X.SX32 R3, R7, R29.reuse, 0x2, P6 ;  /* 0x0000001d07037211 */ /* 0x080fe200030f16ff */
[C---:B------:R-:W-:Y:S01]  /*870d0*/  IMAD R7, R6.reuse, 0x2, R13 ;  /* 0x0000000206077824 */ /* 0x040fe200078e020d */
[----:B------:R1:W-:Y:S01]  /*870e0*/  @P3 STG.E [R10.64], R35 ;  /* 0x000000230a003986 */ /* 0x0003e2000c10190c */
[C---:B---3--:R-:W-:Y:S02]  /*870f0*/  LEA R4, P3, R13.reuse, R28, 0x2 ;  /* 0x0000001c0d047211 */ /* 0x048fe400078610ff */
[----:B------:R-:W-:Y:S01]  /*87100*/  IMAD R15, R6, 0x2, R7 ;  /* 0x00000002060f7824 */ /* 0x000fe200078e0207 */
[----:B------:R-:W-:Y:S02]  /*87110*/  ISETP.LT.AND P4, PT, R244, c[0x0][0x17c], !P0 ;  /* 0x00005f00f4007a0c */ /* 0x000fe40004781270 */
[----:B------:R-:W-:Y:S02]  /*87120*/  LEA.HI.X.SX32 R5, R13, R29, 0x2, P3 ;  /* 0x0000001d0d057211 */ /* 0x000fe400018f16ff */
[----:B------:R-:W-:-:S02]  /*87130*/  LEA R13, R6, R15, 0x1 ;  /* 0x0000000f060d7211 */ /* 0x000fc400078e08ff */
[----:B------:R-:W-:-:S03]  /*87140*/  LEA R8, P6, R7, R28, 0x2 ;  /* 0x0000001c07087211 */ /* 0x000fc600078c10ff */
[----:B------:R-:W-:Y:S01]  /*87150*/  IMAD R17, R6, 0x2, R13 ;  /* 0x0000000206117824 */ /* 0x000fe200078e020d */
[----:B------:R-:W-:-:S03]  /*87160*/  LEA.HI.X.SX32 R9, R7, R29, 0x2, P6 ;  /* 0x0000001d07097211 */ /* 0x000fc600030f16ff */
[C---:B------:R-:W-:Y:S01]  /*87170*/  IMAD R7, R6.reuse, 0x2, R17 ;  /* 0x0000000206077824 */ /* 0x040fe200078e0211 */
[----:B------:R3:W-:Y:S03]  /*87180*/  @P4 STG.E [R2.64], R43 ;  /* 0x0000002b02004986 */ /* 0x0007e6000c10190c */
[----:B------:R-:W-:Y:S01]  /*87190*/  IMAD R19, R6, 0x2, R7 ;  /* 0x0000000206137824 */ /* 0x000fe200078e0207 */
[----:B------:R3:W-:Y:S01]  /*871a0*/  @P1 STG.E [R4.64], R51 ;  /* 0x0000003304001986 */ /* 0x0007e2000c10190c */
[----:B-1----:R-:W-:-:S03]  /*871b0*/  LEA R10, P1, R15, R28, 0x2 ;  /* 0x0000001c0f0a7211 */ /* 0x002fc600078210ff */
[----:B------:R1:W-:Y:S01]  /*871c0*/  @P2 STG.E [R8.64], R47 ;  /* 0x0000002f08002986 */ /* 0x0003e2000c10190c */
[-C--:B------:R-:W-:Y:S01]  /*871d0*/  LEA.HI.X.SX32 R11, R15, R29.reuse, 0x2, P1 ;  /* 0x0000001d0f0b7211 */ /* 0x080fe200008f16ff */
[----:B------:R-:W-:Y:S01]  /*871e0*/  IMAD R0, R6, 0x2, R19 ;  /* 0x0000000206007824 */ /* 0x000fe200078e0213 */
[-C--:B------:R-:W-:Y:S02]  /*871f0*/  LEA R12, P6, R17, R28.reuse, 0x2 ;  /* 0x0000001c110c7211 */ /* 0x080fe400078c10ff */
[-C--:B---3--:R-:W-:Y:S02]  /*87200*/  LEA R2, P2, R13, R28.reuse, 0x2 ;  /* 0x0000001c0d027211 */ /* 0x088fe400078410ff */
[----:B------:R-:W-:Y:S02]  /*87210*/  LEA R6, P1, R7, R28, 0x2 ;  /* 0x0000001c07067211 */ /* 0x000fe400078210ff */
[----:B------:R-:W-:Y:S02]  /*87220*/  ISETP.LT.AND P4, PT, R240, c[0x0][0x17c], !P0 ;  /* 0x00005f00f0007a0c */ /* 0x000fe40004781270 */
[----:B------:R-:W-:-:S02]  /*87230*/  LEA.HI.X.SX32 R3, R13, R29, 0x2, P2 ;  /* 0x0000001d0d037211 */ /* 0x000fc400010f16ff */
[-C--:B------:R-:W-:Y:S02]  /*87240*/  LEA.HI.X.SX32 R13, R17, R29.reuse, 0x2, P6 ;  /* 0x0000001d110d7211 */ /* 0x080fe400030f16ff */
[----:B------:R-:W-:Y:S02]  /*87250*/  ISETP.LT.AND P3, PT, R236, c[0x0][0x17c], !P0 ;  /* 0x00005f00ec007a0c */ /* 0x000fe40004761270 */
[CC--:B------:R-:W-:Y:S02]  /*87260*/  LEA R4, P6, R0.reuse, R28.reuse, 0x2 ;  /* 0x0000001c00047211 */ /* 0x0c0fe400078c10ff */
[-C--:B------:R-:W-:Y:S02]  /*87270*/  LEA.HI.X.SX32 R7, R7, R29.reuse, 0x2, P1 ;  /* 0x0000001d07077211 */ /* 0x080fe400008f16ff */
[-C--:B------:R-:W-:Y:S02]  /*87280*/  LEA.HI.X.SX32 R5, R0, R29.reuse, 0x2, P6 ;  /* 0x0000001d00057211 */ /* 0x080fe400030f16ff */
[C---:B------:R-:W-:Y:S01]  /*87290*/  LEA R28, P6, R19.reuse, R28, 0x2 ;  /* 0x0000001c131c7211 */ /* 0x040fe200078c10ff */
[----:B------:R1:W-:Y:S03]  /*872a0*/  @P5 STG.E [R10.64], R55 ;  /* 0x000000370a005986 */ /* 0x0003e6000c10190c */
[----:B------:R-:W-:-:S02]  /*872b0*/  LEA.HI.X.SX32 R29, R19, R29, 0x2, P6 ;  /* 0x0000001d131d7211 */ /* 0x000fc400030f16ff */
[----:B----4-:R-:W-:Y:S01]  /*872c0*/  ISETP.LT.AND P2, PT, R237, c[0x0][0x17c], !P0 ;  /* 0x00005f00ed007a0c */ /* 0x010fe20004741270 */
[----:B------:R1:W-:Y:S04]  /*872d0*/  @P4 STG.E [R2.64], R59 ;  /* 0x0000003b02004986 */ /* 0x0003e8000c10190c */
[----:B------:R1:W-:Y:S08]  /*872e0*/  @P3 STG.E [R12.64], R63 ;  /* 0x0000003f0c003986 */ /* 0x0003f0000c10190c */
[----:B------:R1:W-:Y:S01]  /*872f0*/  @P2 STG.E [R6.64], R67 ;  /* 0x0000004306002986 */ /* 0x0003e2000c10190c */
[----:B--2---:R-:W-:-:S02]  /*87300*/  ISETP.LT.AND P1, PT, R238, c[0x0][0x17c], !P0 ;  /* 0x00005f00ee007a0c */ /* 0x004fc40004721270 */
[----:B-----5:R-:W-:-:S11]  /*87310*/  ISETP.LT.AND P0, PT, R239, c[0x0][0x17c], !P0 ;  /* 0x00005f00ef007a0c */ /* 0x020fd60004701270 */
[----:B------:R1:W-:Y:S02]  /*87320*/  @P1 STG.E [R28.64], R71 ;  /* 0x000000471c001986 */ /* 0x0003e4000c10190c */
[----:B------:R-:W-:Y:S05]  /*87330*/  @!P0 EXIT ;  /* 0x000000000000894d */ /* 0x000fea0003800000 */
[----:B------:R-:W-:Y:S01]  /*87340*/  STG.E [R4.64], R75 ;  /* 0x0000004b04007986 */ /* 0x000fe2000c10190c */
[----:B------:R-:W-:Y:S05]  /*87350*/  EXIT ;  /* 0x000000000000794d */ /* 0x000fea0003800000 */
.L_x_2:
[----:B------:R-:W-:-:S00]  /*87360*/  BRA `(.L_x_2) ;  /* 0xfffffff000007947 */ /* 0x000fc0000383ffff */
[----:B------:R-:W-:-:S00]  /*87370*/  NOP ;  /* 0x0000000000007918 */ /* 0x000fc00000000000 */
        /* <DEDUP_REMOVED lines=8> */
.L_x_3:


//--------------------- .nv.shared.matmul_kernel  --------------------------
	.section	.nv.shared.matmul_kernel,"aw",@nobits
	.sectionflags	@""
	.align	16
